def matmul_kernel(
    a_ptr,
    b_ptr,
    c_ptr,
    M,
    N,
    K,
    stride_am,
    stride_ak,
    stride_bk,
    stride_bn,
    stride_cm,
    stride_cn,
    BLOCK_M: tl.constexpr,
    BLOCK_N: tl.constexpr,
    BLOCK_K: tl.constexpr,
    GROUP_M: tl.constexpr,
):
    pid = tl.program_id(axis=0)
    num_pid_m = tl.cdiv(M, BLOCK_M)
    num_pid_n = tl.cdiv(N, BLOCK_N)
    num_pid_in_group = GROUP_M * num_pid_n
    group_id = pid // num_pid_in_group
    first_pid_m = group_id * GROUP_M
    group_size_m = min(num_pid_m - first_pid_m, GROUP_M)
    pid_m = first_pid_m + ((pid % num_pid_in_group) % group_size_m)
    pid_n = (pid % num_pid_in_group) // group_size_m

    offs_am = (pid_m * BLOCK_M + tl.arange(0, BLOCK_M)) % M
    offs_bn = (pid_n * BLOCK_N + tl.arange(0, BLOCK_N)) % N
    offs_k = tl.arange(0, BLOCK_K)
    a_ptrs = a_ptr + offs_am[:, None] * stride_am + offs_k[None, :] * stride_ak
    b_ptrs = b_ptr + offs_k[:, None] * stride_bk + offs_bn[None, :] * stride_bn

    acc = tl.zeros((BLOCK_M, BLOCK_N), dtype=tl.float32)
    for kk in range(0, tl.cdiv(K, BLOCK_K)):
        a = tl.load(a_ptrs, mask=offs_k[None, :] < K - kk * BLOCK_K, other=0.0)
        b = tl.load(b_ptrs, mask=offs_k[:, None] < K - kk * BLOCK_K, other=0.0)
        acc = tl.dot(a, b, acc)
        a_ptrs += BLOCK_K * stride_ak
        b_ptrs += BLOCK_K * stride_bk

    c = acc.to(c_ptr.dtype.element_ty)
    offs_cm = pid_m * BLOCK_M + tl.arange(0, BLOCK_M)
    offs_cn = pid_n * BLOCK_N + tl.arange(0, BLOCK_N)
    c_ptrs = c_ptr + offs_cm[:, None] * stride_cm + offs_cn[None, :] * stride_cn
    mask = (offs_cm[:, None] < M) & (offs_cn[None, :] < N)
    tl.store(c_ptrs, c, mask=mask)

# config = {"BLOCK_K": 128, "BLOCK_M": 128, "BLOCK_N": 64, "GROUP_M": 4, "arch": "sm_90", "dtype": "fp8e4m3", "num_ctas": 1, "num_stages": 3, "num_warps": 4}
# arch = sm_90


// ===== COMPILED SASS (sm_90a) =====

	.target	sm_90a

	.elftype	@"ET_EXEC"


//--------------------- .note.nv.tkinfo           --------------------------
	.section	.note.nv.tkinfo,"",@"SHT_NOTE"
	.sectionflags	@"SHF_NOTE_NV_TKINFO"
	.tkinfo
        /*0018*/ 	.word	0x00000002
        /*0030*/ 	.string	""
        /*0030*/ 	.string	"ptxas"
        /*0030*/ 	.string	"Cuda compilation tools, release 13.0, V13.0.88"
        /*0030*/ 	.string	"Build cuda_13.0.r13.0/compiler.36424714_0"
        /*0030*/ 	.string	"-v  -suppress-debug-info  -lineinfo  -arch sm_90a "



//--------------------- .note.nv.cuinfo           --------------------------
	.section	.note.nv.cuinfo,"",@"SHT_NOTE"
	.sectionflags	@"SHF_NOTE_NV_CUINFO"
        /*0018*/ 	.short	0x0002
        /*001a*/ 	.short	0x005a
        /*001c*/ 	.short	0x0082
	.zero		2


//--------------------- .nv.info                  --------------------------
	.section	.nv.info,"",@"SHT_CUDA_INFO"
	.align	4


	//----- nvinfo : EIATTR_REGCOUNT
	.align		4
        /*0000*/ 	.byte	0x04, 0x2f
        /*0002*/ 	.short	(.L_1 - .L_0)
	.align		4
.L_0:
        /*0004*/ 	.word	index@(matmul_kernel)
        /*0008*/ 	.word	0x000000ff


	//----- nvinfo : EIATTR_FRAME_SIZE
	.align		4
.L_1:
        /*000c*/ 	.byte	0x04, 0x11
        /*000e*/ 	.short	(.L_3 - .L_2)
	.align		4
.L_2:
        /*0010*/ 	.word	index@(matmul_kernel)
        /*0014*/ 	.word	0x00000678


	//----- nvinfo : EIATTR_MIN_STACK_SIZE
	.align		4
.L_3:
        /*0018*/ 	.byte	0x04, 0x12
        /*001a*/ 	.short	(.L_5 - .L_4)
	.align		4
.L_4:
        /*001c*/ 	.word	index@(matmul_kernel)
        /*0020*/ 	.word	0x00000678
.L_5:


//--------------------- .nv.compat                --------------------------
	.section	.nv.compat,"",@"SHT_CUDA_COMPAT_INFO"
	.align	4
        /*0000*/ 	.byte	0x02, 0x09, 0x01, 0x00, 0x02, 0x02, 0x04, 0x00, 0x02, 0x05, 0x05, 0x00, 0x03, 0x07, 0x01, 0x01
        /*0010*/ 	.byte	0x02, 0x03, 0x00, 0x00, 0x02, 0x06, 0x01, 0x00, 0x04, 0x0b, 0x08, 0x00, 0x00, 0x00, 0x00, 0x00
        /*0020*/ 	.byte	0x00, 0x00, 0x00, 0x00


//--------------------- .nv.info.matmul_kernel    --------------------------
	.section	.nv.info.matmul_kernel,"",@"SHT_CUDA_INFO"
	.sectionflags	@""
	.align	4


	//----- nvinfo : EIATTR_CUDA_API_VERSION
	.align		4
        /*0000*/ 	.byte	0x04, 0x37
        /*0002*/ 	.short	(.L_7 - .L_6)
.L_6:
        /*0004*/ 	.word	0x00000082


	//----- nvinfo : EIATTR_KPARAM_INFO
	.align		4
.L_7:
        /*0008*/ 	.byte	0x04, 0x17
        /*000a*/ 	.short	(.L_9 - .L_8)
.L_8:
        /*000c*/ 	.word	0x00000000
        /*0010*/ 	.short	0x000d
        /*0012*/ 	.short	0x0048
        /*0014*/ 	.byte	0x00, 0xf4, 0x21, 0x00


	//----- nvinfo : EIATTR_KPARAM_INFO
	.align		4
.L_9:
        /*0018*/ 	.byte	0x04, 0x17
        /*001a*/ 	.short	(.L_11 - .L_10)
.L_10:
        /*001c*/ 	.word	0x00000000
        /*0020*/ 	.short	0x000c
        /*0022*/ 	.short	0x0040
        /*0024*/ 	.byte	0x00, 0xf4, 0x21, 0x00


	//----- nvinfo : EIATTR_KPARAM_INFO
	.align		4
.L_11:
        /*0028*/ 	.byte	0x04, 0x17
        /*002a*/ 	.short	(.L_13 - .L_12)
.L_12:
        /*002c*/ 	.word	0x00000000
        /*0030*/ 	.short	0x000b
        /*0032*/ 	.short	0x0038
        /*0034*/ 	.byte	0x00, 0xf0, 0x11, 0x00


	//----- nvinfo : EIATTR_KPARAM_INFO
	.align		4
.L_13:
        /*0038*/ 	.byte	0x04, 0x17
        /*003a*/ 	.short	(.L_15 - .L_14)
.L_14:
        /*003c*/ 	.word	0x00000000
        /*0040*/ 	.short	0x000a
        /*0042*/ 	.short	0x0034
        /*0044*/ 	.byte	0x00, 0xf0, 0x11, 0x00


	//----- nvinfo : EIATTR_KPARAM_INFO
	.align		4
.L_15:
        /*0048*/ 	.byte	0x04, 0x17
        /*004a*/ 	.short	(.L_17 - .L_16)
.L_16:
        /*004c*/ 	.word	0x00000000
        /*0050*/ 	.short	0x0009
        /*0052*/ 	.short	0x0030
        /*0054*/ 	.byte	0x00, 0xf0, 0x11, 0x00


	//----- nvinfo : EIATTR_KPARAM_INFO
	.align		4
.L_17:
        /*0058*/ 	.byte	0x04, 0x17
        /*005a*/ 	.short	(.L_19 - .L_18)
.L_18:
        /*005c*/ 	.word	0x00000000
        /*0060*/ 	.short	0x0008
        /*0062*/ 	.short	0x002c
        /*0064*/ 	.byte	0x00, 0xf0, 0x11, 0x00


	//----- nvinfo : EIATTR_KPARAM_INFO
	.align		4
.L_19:
        /*0068*/ 	.byte	0x04, 0x17
        /*006a*/ 	.short	(.L_21 - .L_20)
.L_20:
        /*006c*/ 	.word	0x00000000
        /*0070*/ 	.short	0x0007
        /*0072*/ 	.short	0x0028
        /*0074*/ 	.byte	0x00, 0xf0, 0x11, 0x00


	//----- nvinfo : EIATTR_KPARAM_INFO
	.align		4
.L_21:
        /*0078*/ 	.byte	0x04, 0x17
        /*007a*/ 	.short	(.L_23 - .L_22)
.L_22:
        /*007c*/ 	.word	0x00000000
        /*0080*/ 	.short	0x0006
        /*0082*/ 	.short	0x0024
        /*0084*/ 	.byte	0x00, 0xf0, 0x11, 0x00


	//----- nvinfo : EIATTR_KPARAM_INFO
	.align		4
.L_23:
        /*0088*/ 	.byte	0x04, 0x17
        /*008a*/ 	.short	(.L_25 - .L_24)
.L_24:
        /*008c*/ 	.word	0x00000000
        /*0090*/ 	.short	0x0005
        /*0092*/ 	.short	0x0020
        /*0094*/ 	.byte	0x00, 0xf0, 0x11, 0x00


	//----- nvinfo : EIATTR_KPARAM_INFO
	.align		4
.L_25:
        /*0098*/ 	.byte	0x04, 0x17
        /*009a*/ 	.short	(.L_27 - .L_26)
.L_26:
        /*009c*/ 	.word	0x00000000
        /*00a0*/ 	.short	0x0004
        /*00a2*/ 	.short	0x001c
        /*00a4*/ 	.byte	0x00, 0xf0, 0x11, 0x00


	//----- nvinfo : EIATTR_KPARAM_INFO
	.align		4
.L_27:
        /*00a8*/ 	.byte	0x04, 0x17
        /*00aa*/ 	.short	(.L_29 - .L_28)
.L_28:
        /*00ac*/ 	.word	0x00000000
        /*00b0*/ 	.short	0x0003
        /*00b2*/ 	.short	0x0018
        /*00b4*/ 	.byte	0x00, 0xf0, 0x11, 0x00


	//----- nvinfo : EIATTR_KPARAM_INFO
	.align		4
.L_29:
        /*00b8*/ 	.byte	0x04, 0x17
        /*00ba*/ 	.short	(.L_31 - .L_30)
.L_30:
        /*00bc*/ 	.word	0x00000000
        /*00c0*/ 	.short	0x0002
        /*00c2*/ 	.short	0x0010
        /*00c4*/ 	.byte	0x00, 0xf4, 0x21, 0x00


	//----- nvinfo : EIATTR_KPARAM_INFO
	.align		4
.L_31:
        /*00c8*/ 	.byte	0x04, 0x17
        /*00ca*/ 	.short	(.L_33 - .L_32)
.L_32:
        /*00cc*/ 	.word	0x00000000
        /*00d0*/ 	.short	0x0001
        /*00d2*/ 	.short	0x0008
        /*00d4*/ 	.byte	0x00, 0xf4, 0x21, 0x00


	//----- nvinfo : EIATTR_KPARAM_INFO
	.align		4
.L_33:
        /*00d8*/ 	.byte	0x04, 0x17
        /*00da*/ 	.short	(.L_35 - .L_34)
.L_34:
        /*00dc*/ 	.word	0x00000000
        /*00e0*/ 	.short	0x0000
        /*00e2*/ 	.short	0x0000
        /*00e4*/ 	.byte	0x00, 0xf4, 0x21, 0x00


	//----- nvinfo : EIATTR_SPARSE_MMA_MASK
	.align		4
.L_35:
        /*00e8*/ 	.byte	0x03, 0x50
        /*00ea*/ 	.short	0x0000


	//----- nvinfo : EIATTR_MAXREG_COUNT
	.align		4
        /*00ec*/ 	.byte	0x03, 0x1b
        /*00ee*/ 	.short	0x00ff


	//----- nvinfo : EIATTR_NUM_BARRIERS
	.align		4
        /*00f0*/ 	.byte	0x02, 0x4c
        /*00f2*/ 	.byte	0x01
	.zero		1


	//----- nvinfo : EIATTR_ANNOTATIONS
	.align		4
        /*00f4*/ 	.byte	0x04, 0x55
        /*00f6*/ 	.short	(.L_37 - .L_36)


	//   ....[0]....
.L_36:
        /*00f8*/ 	.word	0x00000001
        /*00fc*/ 	.byte	0xa0, 0x05, 0x00, 0x00, 0x01, 0x00, 0x00, 0x00, 0x80, 0x09, 0x00, 0x00, 0x01, 0x00, 0x00, 0x00
        /* <DEDUP_REMOVED lines=695> */
        /*2c7c*/ 	.byte	0x40, 0x20, 0x01, 0x00


	//----- nvinfo : EIATTR_MERCURY_ISA_VERSION
	.align		4
.L_37:
        /*2c80*/ 	.byte	0x03, 0x5f
        /*2c82*/ 	.short	0x0101


	//----- nvinfo : EIATTR_EXIT_INSTR_OFFSETS
	.align		4
        /*2c84*/ 	.byte	0x04, 0x1c
        /*2c86*/ 	.short	(.L_39 - .L_38)


	//   ....[0]....
.L_38:
        /*2c88*/ 	.word	0x00014120


	//   ....[1]....
        /*2c8c*/ 	.word	0x00014140


	//----- nvinfo : EIATTR_REQNTID
	.align		4
.L_39:
        /*2c90*/ 	.byte	0x04, 0x10
        /*2c92*/ 	.short	(.L_41 - .L_40)
.L_40:
        /*2c94*/ 	.word	0x00000080
        /*2c98*/ 	.word	0x00000001
        /*2c9c*/ 	.word	0x00000001


	//----- nvinfo : EIATTR_CBANK_PARAM_SIZE
	.align		4
.L_41:
        /*2ca0*/ 	.byte	0x03, 0x19
        /*2ca2*/ 	.short	0x0050


	//----- nvinfo : EIATTR_PARAM_CBANK
	.align		4
        /*2ca4*/ 	.byte	0x04, 0x0a
        /*2ca6*/ 	.short	(.L_43 - .L_42)
	.align		4
.L_42:
        /*2ca8*/ 	.word	index@(.nv.constant0.matmul_kernel)
        /*2cac*/ 	.short	0x0210
        /*2cae*/ 	.short	0x0050


	//----- nvinfo : EIATTR_SW_WAR
	.align		4
.L_43:
        /*2cb0*/ 	.byte	0x04, 0x36
        /*2cb2*/ 	.short	(.L_45 - .L_44)
.L_44:
        /*2cb4*/ 	.word	0x00000008
.L_45:


//--------------------- .nv.callgraph             --------------------------
	.section	.nv.callgraph,"",@"SHT_CUDA_CALLGRAPH"
	.align	4
	.sectionentsize	8
	.align		4
        /*0000*/ 	.word	0x00000000
	.align		4
        /*0004*/ 	.word	0xffffffff
	.align		4
        /*0008*/ 	.word	0x00000000
	.align		4
        /*000c*/ 	.word	0xfffffffe
	.align		4
        /*0010*/ 	.word	0x00000000
	.align		4
        /*0014*/ 	.word	0xfffffffd
	.align		4
        /*0018*/ 	.word	0x00000000
	.align		4
        /*001c*/ 	.word	0xfffffffc


//--------------------- .text.matmul_kernel       --------------------------
	.section	.text.matmul_kernel,"ax",@progbits
	.align	128
        .global         matmul_kernel
        .type           matmul_kernel,@function
        .size           matmul_kernel,(.L_x_4 - matmul_kernel)
        .other          matmul_kernel,@"STO_CUDA_ENTRY STV_DEFAULT"
matmul_kernel:
.text.matmul_kernel:
[----:B------:R-:W0:Y:S08]  /*0000*/  LDC R1, c[0x0][0x28] ;  /* 0x00000a00ff017b82 */ /* 0x000e300000000800 */
[----:B------:R-:W1:Y:S01]  /*0010*/  LDC.64 R44, c[0x0][0x228] ;  /* 0x00008a00ff2c7b82 */ /* 0x000e620000000a00 */
[----:B------:R-:W2:Y:S01]  /*0020*/  S2R R5, SR_CTAID.X ;  /* 0x0000000000057919 */ /* 0x000ea20000002500 */
[----:B0-----:R-:W-:Y:S01]  /*0030*/  VIADD R1, R1, 0xfffff988 ;  /* 0xfffff98801017836 */ /* 0x001fe20000000000 */
[----:B------:R-:W-:Y:S01]  /*0040*/  UMOV UR4, 0x400 ;  /* 0x0000040000047882 */ /* 0x000fe20000000000 */
[----:B------:R-:W-:-:S04]  /*0050*/  ULDC.64 UR14, c[0x0][0x208] ;  /* 0x00008200000e7ab9 */ /* 0x000fc80000000a00 */
[----:B------:R-:W0:Y:S08]  /*0060*/  LDC R114, c[0x0][0x230] ;  /* 0x00008c00ff727b82 */ /* 0x000e300000000800 */
[----:B------:R-:W3:Y:S01]  /*0070*/  S2UR UR12, SR_CgaCtaId ;  /* 0x00000000000c79c3 */ /* 0x000ee20000008800 */
[----:B-1----:R-:W-:-:S05]  /*0080*/  VIADD R0, R45, 0x3f ;  /* 0x0000003f2d007836 */ /* 0x002fca0000000000 */
[----:B------:R-:W-:Y:S01]  /*0090*/  SHF.R.S32.HI R3, RZ, 0x1f, R0 ;  /* 0x0000001fff037819 */ /* 0x000fe20000011400 */
[----:B0-----:R-:W-:-:S03]  /*00a0*/  VIADD R114, R114, 0x7f ;  /* 0x0000007f72727836 */ /* 0x001fc60000000000 */
[----:B------:R-:W-:Y:S02]  /*00b0*/  LEA.HI R3, R3, R0, RZ, 0x6 ;  /* 0x0000000003037211 */ /* 0x000fe400078f30ff */
[----:B--2---:R-:W-:Y:S02]  /*00c0*/  IABS R8, R5 ;  /* 0x0000000500087213 */ /* 0x004fe40000000000 */
[----:B------:R-:W-:Y:S01]  /*00d0*/  SHF.R.S32.HI R3, RZ, 0x6, R3 ;  /* 0x00000006ff037819 */ /* 0x000fe20000011403 */
[----:B---3--:R-:W-:-:S04]  /*00e0*/  ULEA UR12, UR12, UR4, 0x18 ;  /* 0x000000040c0c7291 */ /* 0x008fc8000f8ec03f */
[----:B------:R-:W-:-:S05]  /*00f0*/  IMAD.SHL.U32 R4, R3, 0x4, RZ ;  /* 0x0000000403047824 */ /* 0x000fca00078e00ff */
[-C--:B------:R-:W-:Y:S02]  /*0100*/  IABS R7, R4.reuse ;  /* 0x0000000400077213 */ /* 0x080fe40000000000 */
[----:B------:R-:W-:Y:S02]  /*0110*/  IABS R10, R4 ;  /* 0x00000004000a7213 */ /* 0x000fe40000000000 */
[----:B------:R-:W0:Y:S08]  /*0120*/  I2F.RP R0, R7 ;  /* 0x0000000700007306 */ /* 0x000e300000209400 */
[----:B0-----:R-:W0:Y:S02]  /*0130*/  MUFU.RCP R0, R0 ;  /* 0x0000000000007308 */ /* 0x001e240000001000 */
[----:B0-----:R-:W-:-:S02]  /*0140*/  VIADD R2, R0, 0xffffffe ;  /* 0x0ffffffe00027836 */ /* 0x001fc40000000000 */
[----:B------:R-:W-:-:S04]  /*0150*/  IMAD.MOV R0, RZ, RZ, -R10 ;  /* 0x000000ffff007224 */ /* 0x000fc800078e0a0a */
[----:B------:R0:W1:Y:S02]  /*0160*/  F2I.FTZ.U32.TRUNC.NTZ R3, R2 ;  /* 0x0000000200037305 */ /* 0x000064000021f000 */
[----:B0-----:R-:W-:Y:S02]  /*0170*/  IMAD.MOV.U32 R2, RZ, RZ, RZ ;  /* 0x000000ffff027224 */ /* 0x001fe400078e00ff */
[----:B-1----:R-:W-:-:S04]  /*0180*/  IMAD.MOV R6, RZ, RZ, -R3 ;  /* 0x000000ffff067224 */ /* 0x002fc800078e0a03 */
[----:B------:R-:W-:Y:S02]  /*0190*/  IMAD R9, R6, R7, RZ ;  /* 0x0000000706097224 */ /* 0x000fe400078e02ff */
[----:B------:R-:W-:Y:S02]  /*01a0*/  IMAD.MOV.U32 R6, RZ, RZ, R8 ;  /* 0x000000ffff067224 */ /* 0x000fe400078e0008 */
[----:B------:R-:W-:-:S06]  /*01b0*/  IMAD.HI.U32 R3, R3, R9, R2 ;  /* 0x0000000903037227 */ /* 0x000fcc00078e0002 */
[----:B------:R-:W-:-:S04]  /*01c0*/  IMAD.HI.U32 R3, R3, R6, RZ ;  /* 0x0000000603037227 */ /* 0x000fc800078e00ff */
[----:B------:R-:W-:-:S05]  /*01d0*/  IMAD R0, R3, R0, R6 ;  /* 0x0000000003007224 */ /* 0x000fca00078e0206 */
[----:B------:R-:W-:-:S13]  /*01e0*/  ISETP.GT.U32.AND P1, PT, R7, R0, PT ;  /* 0x000000000700720c */ /* 0x000fda0003f24070 */
[----:B------:R-:W-:Y:S02]  /*01f0*/  @!P1 IMAD.IADD R0, R0, 0x1, -R7 ;  /* 0x0000000100009824 */ /* 0x000fe400078e0a07 */
[----:B------:R-:W-:Y:S01]  /*0200*/  @!P1 VIADD R3, R3, 0x1 ;  /* 0x0000000103039836 */ /* 0x000fe20000000000 */
[----:B------:R-:W-:Y:S02]  /*0210*/  ISETP.NE.AND P1, PT, R4, RZ, PT ;  /* 0x000000ff0400720c */ /* 0x000fe40003f25270 */
[----:B------:R-:W-:Y:S02]  /*0220*/  ISETP.GE.U32.AND P0, PT, R0, R7, PT ;  /* 0x000000070000720c */ /* 0x000fe40003f06070 */
[----:B------:R-:W-:-:S04]  /*0230*/  LOP3.LUT R0, R5, R4, RZ, 0x3c, !PT ;  /* 0x0000000405007212 */ /* 0x000fc800078e3cff */
[----:B------:R-:W-:Y:S01]  /*0240*/  ISETP.GE.AND P2, PT, R0, RZ, PT ;  /* 0x000000ff0000720c */ /* 0x000fe20003f46270 */
[----:B------:R-:W-:-:S06]  /*0250*/  VIADD R0, R44, 0x7f ;  /* 0x0000007f2c007836 */ /* 0x000fcc0000000000 */
[----:B------:R-:W-:-:S04]  /*0260*/  @P0 VIADD R3, R3, 0x1 ;  /* 0x0000000103030836 */ /* 0x000fc80000000000 */
[----:B------:R-:W-:Y:S01]  /*0270*/  IMAD.MOV.U32 R2, RZ, RZ, R3 ;  /* 0x000000ffff027224 */ /* 0x000fe200078e0003 */
[----:B------:R-:W-:-:S03]  /*0280*/  SHF.R.S32.HI R3, RZ, 0x1f, R0 ;  /* 0x0000001fff037819 */ /* 0x000fc60000011400 */
[----:B------:R-:W-:Y:S01]  /*0290*/  @!P2 IMAD.MOV R2, RZ, RZ, -R2 ;  /* 0x000000ffff02a224 */ /* 0x000fe200078e0a02 */
[----:B------:R-:W-:Y:S02]  /*02a0*/  @!P1 LOP3.LUT R2, RZ, R4, RZ, 0x33, !PT ;  /* 0x00000004ff029212 */ /* 0x000fe400078e33ff */
[----:B------:R-:W-:-:S03]  /*02b0*/  LEA.HI R3, R3, R0, RZ, 0x7 ;  /* 0x0000000003037211 */ /* 0x000fc600078f38ff */
[----:B------:R-:W-:Y:S02]  /*02c0*/  IMAD.SHL.U32 R6, R2, 0x4, RZ ;  /* 0x0000000402067824 */ /* 0x000fe400078e00ff */
[----:B------:R-:W-:-:S03]  /*02d0*/  IMAD.MOV R2, RZ, RZ, -R2 ;  /* 0x000000ffff027224 */ /* 0x000fc600078e0a02 */
[----:B------:R-:W-:Y:S01]  /*02e0*/  LEA.HI.SX32 R3, R3, -R6, 0x19 ;  /* 0x8000000603037211 */ /* 0x000fe200078fcaff */
[----:B------:R-:W-:-:S03]  /*02f0*/  IMAD R11, R4, R2, R5 ;  /* 0x00000002040b7224 */ /* 0x000fc600078e0205 */
[----:B------:R-:W-:-:S04]  /*0300*/  VIMNMX R8, R3, 0x4, PT ;  /* 0x0000000403087848 */ /* 0x000fc80003fe0100 */
[-C--:B------:R-:W-:Y:S02]  /*0310*/  IABS R7, R8.reuse ;  /* 0x0000000800077213 */ /* 0x080fe40000000000 */
[----:B------:R-:W-:Y:S02]  /*0320*/  IABS R4, R8 ;  /* 0x0000000800047213 */ /* 0x000fe40000000000 */
[----:B------:R-:W0:Y:S08]  /*0330*/  I2F.RP R0, R7 ;  /* 0x0000000700007306 */ /* 0x000e300000209400 */
[----:B0-----:R-:W0:Y:S02]  /*0340*/  MUFU.RCP R0, R0 ;  /* 0x0000000000007308 */ /* 0x001e240000001000 */
[----:B0-----:R-:W-:-:S06]  /*0350*/  VIADD R3, R0, 0xffffffe ;  /* 0x0ffffffe00037836 */ /* 0x001fcc0000000000 */
[----:B------:R-:W0:Y:S02]  /*0360*/  F2I.FTZ.U32.TRUNC.NTZ R3, R3 ;  /* 0x0000000300037305 */ /* 0x000e24000021f000 */
[----:B0-----:R-:W-:-:S04]  /*0370*/  IMAD.MOV R9, RZ, RZ, -R3 ;  /* 0x000000ffff097224 */ /* 0x001fc800078e0a03 */
[----:B------:R-:W-:Y:S01]  /*0380*/  IMAD.MOV.U32 R2, RZ, RZ, R9 ;  /* 0x000000ffff027224 */ /* 0x000fe200078e0009 */
[----:B------:R-:W-:-:S03]  /*0390*/  IABS R9, R11 ;  /* 0x0000000b00097213 */ /* 0x000fc60000000000 */
[----:B------:R-:W-:Y:S02]  /*03a0*/  IMAD R5, R2, R7, RZ ;  /* 0x0000000702057224 */ /* 0x000fe400078e02ff */
[----:B------:R-:W-:-:S04]  /*03b0*/  IMAD.MOV.U32 R2, RZ, RZ, RZ ;  /* 0x000000ffff027224 */ /* 0x000fc800078e00ff */
[----:B------:R-:W-:-:S04]  /*03c0*/  IMAD.HI.U32 R2, R3, R5, R2 ;  /* 0x0000000503027227 */ /* 0x000fc800078e0002 */
[----:B------:R-:W-:Y:S02]  /*03d0*/  IMAD.MOV R3, RZ, RZ, -R4 ;  /* 0x000000ffff037224 */ /* 0x000fe400078e0a04 */
        /* <DEDUP_REMOVED lines=8> */
[----:B------:R-:W-:Y:S02]  /*0460*/  ISETP.GE.AND P2, PT, R2, RZ, PT ;  /* 0x000000ff0200720c */ /* 0x000fe40003f46270 */
[----:B------:R-:W0:Y:S05]  /*0470*/  S2R R2, SR_TID.X ;  /* 0x0000000000027919 */ /* 0x000e2a0000002100 */
[----:B------:R-:W-:Y:S01]  /*0480*/  @P0 VIADD R0, R0, 0x1 ;  /* 0x0000000100000836 */ /* 0x000fe20000000000 */
[----:B------:R-:W-:-:S05]  /*0490*/  ISETP.GT.AND P0, PT, R114, 0x7f, PT ;  /* 0x0000007f7200780c */ /* 0x000fca0003f04270 */
[----:B------:R-:W-:Y:S01]  /*04a0*/  @!P2 IMAD.MOV R0, RZ, RZ, -R0 ;  /* 0x000000ffff00a224 */ /* 0x000fe200078e0a00 */
[----:B------:R-:W-:-:S05]  /*04b0*/  @!P1 LOP3.LUT R0, RZ, R8, RZ, 0x33, !PT ;  /* 0x00000008ff009212 */ /* 0x000fca00078e33ff */
[----:B------:R-:W-:Y:S02]  /*04c0*/  IMAD.MOV R3, RZ, RZ, -R0 ;  /* 0x000000ffff037224 */ /* 0x000fe400078e0a00 */
[----:B------:R-:W-:Y:S02]  /*04d0*/  IMAD.SHL.U32 R0, R0, 0x40, RZ ;  /* 0x0000004000007824 */ /* 0x000fe400078e00ff */
[----:B------:R-:W-:Y:S02]  /*04e0*/  IMAD R3, R8, R3, R11 ;  /* 0x0000000308037224 */ /* 0x000fe400078e020b */
[----:B------:R-:W-:Y:S02]  /*04f0*/  VIADD R59, R0, 0x1 ;  /* 0x00000001003b7836 */ /* 0x000fe40000000000 */
[----:B------:R-:W-:Y:S02]  /*0500*/  IMAD.IADD R3, R6, 0x1, R3 ;  /* 0x0000000106037824 */ /* 0x000fe400078e0203 */
[----:B------:R-:W-:-:S02]  /*0510*/  VIADD R57, R0, 0x2 ;  /* 0x0000000200397836 */ /* 0x000fc40000000000 */
[C---:B------:R-:W-:Y:S02]  /*0520*/  VIADD R67, R0.reuse, 0x3 ;  /* 0x0000000300437836 */ /* 0x040fe40000000000 */
[----:B------:R-:W-:Y:S01]  /*0530*/  VIADD R65, R0, 0x4 ;  /* 0x0000000400417836 */ /* 0x000fe20000000000 */
[----:B0-----:R-:W-:Y:S01]  /*0540*/  LOP3.LUT R177, R2, 0x7f, RZ, 0xc0, !PT ;  /* 0x0000007f02b17812 */ /* 0x001fe200078ec0ff */
[C---:B------:R-:W-:Y:S02]  /*0550*/  VIADD R63, R0.reuse, 0x5 ;  /* 0x00000005003f7836 */ /* 0x040fe40000000000 */
[C---:B------:R-:W-:Y:S02]  /*0560*/  VIADD R61, R0.reuse, 0x6 ;  /* 0x00000006003d7836 */ /* 0x040fe40000000000 */
[----:B------:R-:W-:Y:S02]  /*0570*/  IMAD R88, R3, 0x80, R177 ;  /* 0x0000008003587824 */ /* 0x000fe400078e02b1 */
[----:B------:R-:W-:-:S02]  /*0580*/  VIADD R69, R0, 0x7 ;  /* 0x0000000700457836 */ /* 0x000fc40000000000 */
[C---:B------:R-:W-:Y:S01]  /*0590*/  VIADD R79, R0.reuse, 0x8 ;  /* 0x00000008004f7836 */ /* 0x040fe20000000000 */
[----:B------:R0:W-:Y:S01]  /*05a0*/  STL [R1+0x598], R88 ;  /* 0x0005985801007387 */ /* 0x0001e20000100800 */
[C---:B------:R-:W-:Y:S02]  /*05b0*/  VIADD R77, R0.reuse, 0x9 ;  /* 0x00000009004d7836 */ /* 0x040fe40000000000 */
[C---:B------:R-:W-:Y:S02]  /*05c0*/  VIADD R73, R0.reuse, 0xa ;  /* 0x0000000a00497836 */ /* 0x040fe40000000000 */
[C---:B------:R-:W-:Y:S02]  /*05d0*/  VIADD R71, R0.reuse, 0xb ;  /* 0x0000000b00477836 */ /* 0x040fe40000000000 */
[C---:B------:R-:W-:Y:S02]  /*05e0*/  VIADD R75, R0.reuse, 0xc ;  /* 0x0000000c004b7836 */ /* 0x040fe40000000000 */
[----:B------:R-:W-:-:S02]  /*05f0*/  VIADD R55, R0, 0xd ;  /* 0x0000000d00377836 */ /* 0x000fc40000000000 */
[C---:B------:R-:W-:Y:S02]  /*0600*/  VIADD R78, R0.reuse, 0xe ;  /* 0x0000000e004e7836 */ /* 0x040fe40000000000 */
        /* <DEDUP_REMOVED lines=48> */
[----:B------:R-:W-:Y:S01]  /*0910*/  VIADD R12, R0, 0x3f ;  /* 0x0000003f000c7836 */ /* 0x000fe20000000000 */
[----:B0-----:R-:W-:Y:S06]  /*0920*/  @P0 BRA `(.L_x_0) ;  /* 0x00000000008c0947 */ /* 0x001fec0003800000 */
[----:B------:R-:W-:Y:S01]  /*0930*/  IMAD.SHL.U32 R2, R2, 0x10, RZ ;  /* 0x0000001002027824 */ /* 0x000fe200078e00ff */
[----:B------:R-:W-:Y:S02]  /*0940*/  CS2R R56, SRZ ;  /* 0x0000000000387805 */ /* 0x000fe4000001ff00 */
[----:B------:R-:W-:Y:S02]  /*0950*/  CS2R R58, SRZ ;  /* 0x00000000003a7805 */ /* 0x000fe4000001ff00 */
[----:B------:R-:W-:Y:S02]  /*0960*/  CS2R R60, SRZ ;  /* 0x00000000003c7805 */ /* 0x000fe4000001ff00 */
[----:B------:R-:W-:Y:S01]  /*0970*/  CS2R R62, SRZ ;  /* 0x00000000003e7805 */ /* 0x000fe2000001ff00 */
[----:B------:R0:W-:Y:S01]  /*0980*/  STL [R1+0x59c], R2 ;  /* 0x00059c0201007387 */ /* 0x0001e20000100800 */
[----:B------:R-:W-:Y:S02]  /*0990*/  CS2R R64, SRZ ;  /* 0x0000000000407805 */ /* 0x000fe4000001ff00 */
[----:B------:R-:W-:-:S02]  /*09a0*/  CS2R R66, SRZ ;  /* 0x0000000000427805 */ /* 0x000fc4000001ff00 */
[----:B------:R-:W-:Y:S02]  /*09b0*/  CS2R R68, SRZ ;  /* 0x0000000000447805 */ /* 0x000fe4000001ff00 */
[----:B------:R-:W-:Y:S02]  /*09c0*/  CS2R R70, SRZ ;  /* 0x0000000000467805 */ /* 0x000fe4000001ff00 */
[----:B------:R-:W-:Y:S02]  /*09d0*/  CS2R R72, SRZ ;  /* 0x0000000000487805 */ /* 0x000fe4000001ff00 */
[----:B------:R-:W-:Y:S02]  /*09e0*/  CS2R R74, SRZ ;  /* 0x00000000004a7805 */ /* 0x000fe4000001ff00 */
        /* <DEDUP_REMOVED lines=21> */
[----:B------:R-:W-:Y:S01]  /*0b40*/  CS2R R54, SRZ ;  /* 0x0000000000367805 */ /* 0x000fe2000001ff00 */
[----:B0-----:R-:W-:Y:S06]  /*0b50*/  BRA `(.L_x_1) ;  /* 0x0000011400247947 */ /* 0x001fec0003800000 */
.L_x_0:
[----:B------:R-:W-:Y:S01]  /*0b60*/  IABS R11, R44 ;  /* 0x0000002c000b7213 */ /* 0x000fe20000000000 */
[----:B------:R-:W-:Y:S01]  /*0b70*/  ULDC UR13, c[0x0][0x23c] ;  /* 0x00008f00000d7ab9 */ /* 0x000fe20000000800 */
[----:B------:R-:W-:Y:S01]  /*0b80*/  IABS R3, R45 ;  /* 0x0000002d00037213 */ /* 0x000fe20000000000 */
[----:B------:R-:W-:Y:S01]  /*0b90*/  ULDC.64 UR4, c[0x0][0x218] ;  /* 0x0000860000047ab9 */ /* 0x000fe20000000a00 */
[----:B------:R-:W0:Y:S01]  /*0ba0*/  I2F.RP R6, R11 ;  /* 0x0000000b00067306 */ /* 0x000e220000209400 */
[----:B------:R-:W-:Y:S01]  /*0bb0*/  ISETP.GE.AND P0, PT, R12, RZ, PT ;  /* 0x000000ff0c00720c */ /* 0x000fe20003f06270 */
[----:B------:R-:W-:Y:S01]  /*0bc0*/  ULDC.64 UR6, c[0x0][0x210] ;  /* 0x0000840000067ab9 */ /* 0x000fe20000000a00 */
[----:B------:R-:W-:Y:S01]  /*0bd0*/  IABS R12, R12 ;  /* 0x0000000c000c7213 */ /* 0x000fe20000000000 */
[----:B------:R-:W-:Y:S01]  /*0be0*/  USHF.R.U32.HI UR8, URZ, 0x4, UR12 ;  /* 0x000000043f087899 */ /* 0x000fe2000801160c */
[----:B------:R-:W-:Y:S02]  /*0bf0*/  ISETP.GE.AND P1, PT, R10, RZ, PT ;  /* 0x000000ff0a00720c */ /* 0x000fe40003f26270 */
[----:B------:R-:W-:Y:S01]  /*0c00*/  IABS R16, R25 ;  /* 0x0000001900107213 */ /* 0x000fe20000000000 */
[----:B------:R-:W1:Y:S01]  /*0c10*/  I2F.RP R7, R3 ;  /* 0x0000000300077306 */ /* 0x000e620000209400 */
[----:B------:R-:W-:Y:S01]  /*0c20*/  ISETP.NE.AND P5, PT, R44, RZ, PT ;  /* 0x000000ff2c00720c */ /* 0x000fe20003fa5270 */
[----:B------:R-:W-:Y:S01]  /*0c30*/  USGXT.U32 UR8, UR8, 0xe ;  /* 0x0000000e0808789a */ /* 0x000fe20008000000 */
[----:B------:R-:W-:-:S02]  /*0c40*/  ISETP.GE.AND P4, PT, R38, RZ, PT ;  /* 0x000000ff2600720c */ /* 0x000fc40003f86270 */
[----:B------:R-:W-:Y:S02]  /*0c50*/  IABS R40, R70 ;  /* 0x0000004600287213 */ /* 0x000fe40000000000 */
[----:B------:R-:W-:Y:S01]  /*0c60*/  IABS R39, R66 ;  /* 0x0000004200277213 */ /* 0x000fe20000000000 */
[----:B0-----:R-:W0:Y:S01]  /*0c70*/  MUFU.RCP R6, R6 ;  /* 0x0000000600067308 */ /* 0x001e220000001000 */
[----:B------:R-:W-:Y:S02]  /*0c80*/  IABS R81, R61 ;  /* 0x0000003d00517213 */ /* 0x000fe40000000000 */
[----:B------:R-:W-:Y:S02]  /*0c90*/  IABS R83, R63 ;  /* 0x0000003f00537213 */ /* 0x000fe40000000000 */
[----:B------:R-:W-:Y:S02]  /*0ca0*/  IABS R86, R67 ;  /* 0x0000004300567213 */ /* 0x000fe40000000000 */
[----:B------:R-:W-:Y:S01]  /*0cb0*/  IABS R90, R59 ;  /* 0x0000003b005a7213 */ /* 0x000fe20000000000 */
[----:B-1----:R-:W1:Y:S01]  /*0cc0*/  MUFU.RCP R7, R7 ;  /* 0x0000000700077308 */ /* 0x002e620000001000 */
[----:B------:R-:W-:Y:S01]  /*0cd0*/  IABS R92, R0 ;  /* 0x00000000005c7213 */ /* 0x000fe20000000000 */
[----:B0-----:R-:W-:Y:S01]  /*0ce0*/  VIADD R4, R6, 0xffffffe ;  /* 0x0ffffffe06047836 */ /* 0x001fe20000000000 */
[----:B------:R-:W-:-:S05]  /*0cf0*/  IABS R6, R88 ;  /* 0x0000005800067213 */ /* 0x000fca0000000000 */
[----:B------:R0:W2:Y:S01]  /*0d00*/  F2I.FTZ.U32.TRUNC.NTZ R5, R4 ;  /* 0x0000000400057305 */ /* 0x0000a2000021f000 */
[----:B-1----:R-:W-:-:S07]  /*0d10*/  VIADD R8, R7, 0xffffffe ;  /* 0x0ffffffe07087836 */ /* 0x002fce0000000000 */
[----:B------:R1:W3:Y:S01]  /*0d20*/  F2I.FTZ.U32.TRUNC.NTZ R9, R8 ;  /* 0x0000000800097305 */ /* 0x0002e2000021f000 */
[----:B0-----:R-:W-:Y:S02]  /*0d30*/  IMAD.MOV.U32 R4, RZ, RZ, RZ ;  /* 0x000000ffff047224 */ /* 0x001fe400078e00ff */
[----:B--2---:R-:W-:Y:S02]  /*0d40*/  IMAD.MOV R14, RZ, RZ, -R5 ;  /* 0x000000ffff0e7224 */ /* 0x004fe400078e0a05 */
[----:B-1----:R-:W-:Y:S02]  /*0d50*/  IMAD.MOV.U32 R8, RZ, RZ, RZ ;  /* 0x000000ffff087224 */ /* 0x002fe400078e00ff */
[----:B------:R-:W-:-:S04]  /*0d60*/  IMAD R13, R14, R11, RZ ;  /* 0x0000000b0e0d7224 */ /* 0x000fc800078e02ff */
[----:B------:R-:W-:Y:S01]  /*0d70*/  IMAD.HI.U32 R5, R5, R13, R4 ;  /* 0x0000000d05057227 */ /* 0x000fe200078e0004 */
[----:B------:R-:W-:Y:S02]  /*0d80*/  IABS R13, R38 ;  /* 0x00000026000d7213 */ /* 0x000fe40000000000 */
[----:B------:R-:W-:Y:S01]  /*0d90*/  IABS R38, R72 ;  /* 0x0000004800267213 */ /* 0x000fe20000000000 */
[----:B---3--:R-:W-:Y:S02]  /*0da0*/  IMAD.MOV R4, RZ, RZ, -R9 ;  /* 0x000000ffff047224 */ /* 0x008fe400078e0a09 */
[----:B------:R-:W-:-:S04]  /*0db0*/  IMAD.HI.U32 R5, R5, R6, RZ ;  /* 0x0000000605057227 */ /* 0x000fc800078e00ff */
[----:B------:R-:W-:-:S04]  /*0dc0*/  IMAD.MOV R5, RZ, RZ, -R5 ;  /* 0x000000ffff057224 */ /* 0x000fc800078e0a05 */
[C---:B------:R-:W-:Y:S02]  /*0dd0*/  IMAD R6, R11.reuse, R5, R6 ;  /* 0x000000050b067224 */ /* 0x040fe400078e0206 */
[----:B------:R-:W-:Y:S01]  /*0de0*/  IMAD R5, R4, R3, RZ ;  /* 0x0000000304057224 */ /* 0x000fe200078e02ff */
[----:B------:R-:W-:Y:S01]  /*0df0*/  IABS R4, R10 ;  /* 0x0000000a00047213 */ /* 0x000fe20000000000 */
[----:B------:R-:W-:Y:S01]  /*0e00*/  IMAD.MOV.U32 R10, RZ, RZ, R12 ;  /* 0x000000ffff0a7224 */ /* 0x000fe200078e000c */
[----:B------:R-:W-:Y:S01]  /*0e10*/  ISETP.GT.U32.AND P2, PT, R11, R6, PT ;  /* 0x000000060b00720c */ /* 0x000fe20003f44070 */
[----:B------:R-:W-:-:S04]  /*0e20*/  IMAD.HI.U32 R8, R9, R5, R8 ;  /* 0x0000000509087227 */ /* 0x000fc800078e0008 */
[----:B------:R-:W-:Y:S02]  /*0e30*/  IMAD.MOV.U32 R12, RZ, RZ, R4 ;  /* 0x000000ffff0c7224 */ /* 0x000fe400078e0004 */
[----:B------:R-:W-:-:S04]  /*0e40*/  IMAD.HI.U32 R4, R8, R10, RZ ;  /* 0x0000000a08047227 */ /* 0x000fc800078e00ff */
[----:B------:R-:W-:Y:S02]  /*0e50*/  IMAD.MOV R4, RZ, RZ, -R4 ;  /* 0x000000ffff047224 */ /* 0x000fe400078e0a04 */
[----:B------:R-:W-:Y:S01]  /*0e60*/  @!P2 IMAD.IADD R6, R6, 0x1, -R11 ;  /* 0x000000010606a824 */ /* 0x000fe200078e0a0b */
[----:B------:R-:W-:Y:S01]  /*0e70*/  ISETP.GE.AND P2, PT, R88, RZ, PT ;  /* 0x000000ff5800720c */ /* 0x000fe20003f46270 */
[----:B------:R-:W-:Y:S01]  /*0e80*/  IMAD R4, R3, R4, R10 ;  /* 0x0000000403047224 */ /* 0x000fe200078e020a */
[----:B------:R-:W-:Y:S01]  /*0e90*/  IABS R88, R57 ;  /* 0x0000003900587213 */ /* 0x000fe20000000000 */
[----:B------:R-:W-:Y:S01]  /*0ea0*/  IMAD.HI.U32 R7, R8, R13, RZ ;  /* 0x0000000d08077227 */ /* 0x000fe200078e00ff */
[----:B------:R-:W-:Y:S02]  /*0eb0*/  ISETP.GT.U32.AND P3, PT, R11, R6, PT ;  /* 0x000000060b00720c */ /* 0x000fe40003f64070 */
[----:B------:R-:W-:Y:S01]  /*0ec0*/  ISETP.GT.U32.AND P6, PT, R3, R4, PT ;  /* 0x000000040300720c */ /* 0x000fe20003fc4070 */
[----:B------:R-:W-:-:S02]  /*0ed0*/  IMAD.MOV R14, RZ, RZ, -R7 ;  /* 0x000000ffff0e7224 */ /* 0x000fc400078e0a07 */
[----:B------:R-:W-:-:S04]  /*0ee0*/  IMAD.HI.U32 R5, R8, R12, RZ ;  /* 0x0000000c08057227 */ /* 0x000fc800078e00ff */
[C---:B------:R-:W-:Y:S01]  /*0ef0*/  IMAD R7, R3.reuse, R14, R13 ;  /* 0x0000000e03077224 */ /* 0x040fe200078e020d */
[----:B------:R-:W-:Y:S01]  /*0f00*/  IABS R13, R21 ;  /* 0x00000015000d7213 */ /* 0x000fe20000000000 */
[----:B------:R-:W-:Y:S01]  /*0f10*/  IMAD.MOV R5, RZ, RZ, -R5 ;  /* 0x000000ffff057224 */ /* 0x000fe200078e0a05 */
[----:B------:R-:W-:Y:S01]  /*0f20*/  IABS R14, R19 ;  /* 0x00000013000e7213 */ /* 0x000fe20000000000 */
[----:B------:R-:W-:Y:S02]  /*0f30*/  @!P3 IMAD.IADD R6, R6, 0x1, -R11 ;  /* 0x000000010606b824 */ /* 0x000fe400078e0a0b */
[----:B------:R-:W-:Y:S02]  /*0f40*/  @!P6 IMAD.IADD R4, R4, 0x1, -R3 ;  /* 0x000000010404e824 */ /* 0x000fe400078e0a03 */
[----:B------:R-:W-:Y:S01]  /*0f50*/  @!P2 IMAD.MOV R6, RZ, RZ, -R6 ;  /* 0x000000ffff06a224 */ /* 0x000fe200078e0a06 */
[C---:B------:R-:W-:Y:S01]  /*0f60*/  ISETP.GT.U32.AND P2, PT, R3.reuse, R7, PT ;  /* 0x000000070300720c */ /* 0x040fe20003f44070 */
[----:B------:R-:W-:Y:S01]  /*0f70*/  IMAD.HI.U32 R9, R8, R16, RZ ;  /* 0x0000001008097227 */ /* 0x000fe200078e00ff */
[----:B------:R-:W-:-:S02]  /*0f80*/  ISETP.GT.U32.AND P6, PT, R3, R4, PT ;  /* 0x000000040300720c */ /* 0x000fc40003fc4070 */
[----:B------:R-:W-:Y:S01]  /*0f90*/  @!P5 LOP3.LUT R6, RZ, R44, RZ, 0x33, !PT ;  /* 0x0000002cff06d212 */ /* 0x000fe200078e33ff */
[C---:B------:R-:W-:Y:S01]  /*0fa0*/  IMAD R5, R3.reuse, R5, R12 ;  /* 0x0000000503057224 */ /* 0x040fe200078e020c */
[----:B------:R-:W-:Y:S01]  /*0fb0*/  IABS R44, R50 ;  /* 0x00000032002c7213 */ /* 0x000fe20000000000 */
[----:B------:R-:W-:Y:S02]  /*0fc0*/  IMAD.MOV R9, RZ, RZ, -R9 ;  /* 0x000000ffff097224 */ /* 0x000fe400078e0a09 */
[----:B------:R-:W-:Y:S01]  /*0fd0*/  IMAD.HI.U32 R10, R8, R13, RZ ;  /* 0x0000000d080a7227 */ /* 0x000fe200078e00ff */
[----:B------:R-:W-:-:S03]  /*0fe0*/  ISETP.GT.U32.AND P3, PT, R3, R5, PT ;  /* 0x000000050300720c */ /* 0x000fc60003f64070 */
[----:B------:R-:W-:Y:S01]  /*0ff0*/  IMAD R9, R3, R9, R16 ;  /* 0x0000000903097224 */ /* 0x000fe200078e0210 */
[----:B------:R-:W-:Y:S01]  /*1000*/  IABS R16, R18 ;  /* 0x0000001200107213 */ /* 0x000fe20000000000 */
[--C-:B------:R-:W-:Y:S01]  /*1010*/  @!P2 IMAD.IADD R7, R7, 0x1, -R3.reuse ;  /* 0x000000010707a824 */ /* 0x100fe200078e0a03 */
[----:B------:R-:W-:Y:S01]  /*1020*/  ISETP.GE.AND P2, PT, R25, RZ, PT ;  /* 0x000000ff1900720c */ /* 0x000fe20003f46270 */
[----:B------:R-:W-:Y:S01]  /*1030*/  @!P6 IMAD.IADD R4, R4, 0x1, -R3 ;  /* 0x000000010404e824 */ /* 0x000fe200078e0a03 */
[C---:B------:R-:W-:Y:S01]  /*1040*/  ISETP.GT.U32.AND P5, PT, R3.reuse, R9, PT ;  /* 0x000000090300720c */ /* 0x040fe20003fa4070 */
[C---:B------:R-:W-:Y:S01]  /*1050*/  IMAD.HI.U32 R11, R8.reuse, R14, RZ ;  /* 0x0000000e080b7227 */ /* 0x040fe200078e00ff */
[----:B------:R-:W-:Y:S02]  /*1060*/  ISETP.GT.U32.AND P6, PT, R3, R7, PT ;  /* 0x000000070300720c */ /* 0x000fe40003fc4070 */
[----:B------:R-:W-:Y:S01]  /*1070*/  IABS R25, R32 ;  /* 0x0000002000197213 */ /* 0x000fe20000000000 */
[----:B------:R-:W-:-:S04]  /*1080*/  IMAD.HI.U32 R12, R8, R16, RZ ;  /* 0x00000010080c7227 */ /* 0x000fc800078e00ff */
[----:B------:R-:W-:Y:S02]  /*1090*/  IMAD.MOV R10, RZ, RZ, -R10 ;  /* 0x000000ffff0a7224 */ /* 0x000fe400078e0a0a */
[----:B------:R-:W-:Y:S02]  /*10a0*/  @!P3 IMAD.IADD R5, R5, 0x1, -R3 ;  /* 0x000000010505b824 */ /* 0x000fe400078e0a03 */
[----:B------:R-:W-:Y:S02]  /*10b0*/  IMAD.MOV R11, RZ, RZ, -R11 ;  /* 0x000000ffff0b7224 */ /* 0x000fe400078e0a0b */
[----:B------:R-:W-:Y:S01]  /*10c0*/  IMAD.MOV R12, RZ, RZ, -R12 ;  /* 0x000000ffff0c7224 */ /* 0x000fe200078e0a0c */
[C---:B------:R-:W-:Y:S01]  /*10d0*/  ISETP.GT.U32.AND P3, PT, R3.reuse, R5, PT ;  /* 0x000000050300720c */ /* 0x040fe20003f64070 */
[C---:B------:R-:W-:Y:S02]  /*10e0*/  IMAD R10, R3.reuse, R10, R13 ;  /* 0x0000000a030a7224 */ /* 0x040fe400078e020d */
[C---:B------:R-:W-:Y:S01]  /*10f0*/  IMAD R11, R3.reuse, R11, R14 ;  /* 0x0000000b030b7224 */ /* 0x040fe200078e020e */
[----:B------:R-:W-:Y:S01]  /*1100*/  IABS R14, R17 ;  /* 0x00000011000e7213 */ /* 0x000fe20000000000 */
[----:B------:R-:W-:Y:S01]  /*1110*/  IMAD R12, R3, R12, R16 ;  /* 0x0000000c030c7224 */ /* 0x000fe200078e0210 */
[----:B------:R-:W-:Y:S01]  /*1120*/  IABS R16, R20 ;  /* 0x0000001400107213 */ /* 0x000fe20000000000 */
[--C-:B------:R-:W-:Y:S01]  /*1130*/  @!P5 IMAD.IADD R9, R9, 0x1, -R3.reuse ;  /* 0x000000010909d824 */ /* 0x100fe200078e0a03 */
[C---:B------:R-:W-:Y:S01]  /*1140*/  ISETP.GT.U32.AND P5, PT, R3.reuse, R10, PT ;  /* 0x0000000a0300720c */ /* 0x040fe20003fa4070 */
[----:B------:R-:W-:Y:S01]  /*1150*/  @!P0 IMAD.MOV R4, RZ, RZ, -R4 ;  /* 0x000000ffff048224 */ /* 0x000fe200078e0a04 */
[----:B------:R-:W-:Y:S01]  /*1160*/  ISETP.GT.U32.AND P0, PT, R3, R11, PT ;  /* 0x0000000b0300720c */ /* 0x000fe20003f04070 */
[--C-:B------:R-:W-:Y:S01]  /*1170*/  @!P6 IMAD.IADD R7, R7, 0x1, -R3.reuse ;  /* 0x000000010707e824 */ /* 0x100fe200078e0a03 */
[----:B------:R-:W-:Y:S01]  /*1180*/  ISETP.GT.U32.AND P6, PT, R3, R12, PT ;  /* 0x0000000c0300720c */ /* 0x000fe20003fc4070 */
[----:B------:R-:W-:Y:S01]  /*1190*/  @!P3 IMAD.IADD R5, R5, 0x1, -R3 ;  /* 0x000000010505b824 */ /* 0x000fe200078e0a03 */
[----:B------:R-:W-:Y:S01]  /*11a0*/  ISETP.GT.U32.AND P3, PT, R3, R9, PT ;  /* 0x000000090300720c */ /* 0x000fe20003f64070 */
[----:B------:R-:W-:-:S04]  /*11b0*/  IMAD.HI.U32 R13, R8, R14, RZ ;  /* 0x0000000e080d7227 */ /* 0x000fc800078e00ff */
[----:B------:R-:W-:Y:S02]  /*11c0*/  IMAD.MOV R13, RZ, RZ, -R13 ;  /* 0x000000ffff0d7224 */ /* 0x000fe400078e0a0d */
[--C-:B------:R-:W-:Y:S01]  /*11d0*/  @!P5 IMAD.IADD R10, R10, 0x1, -R3.reuse ;  /* 0x000000010a0ad824 */ /* 0x100fe200078e0a03 */
[----:B------:R-:W-:Y:S01]  /*11e0*/  ISETP.GE.AND P5, PT, R18, RZ, PT ;  /* 0x000000ff1200720c */ /* 0x000fe20003fa6270 */
[--C-:B------:R-:W-:Y:S01]  /*11f0*/  @!P0 IMAD.IADD R11, R11, 0x1, -R3.reuse ;  /* 0x000000010b0b8824 */ /* 0x100fe200078e0a03 */
[----:B------:R-:W-:Y:S01]  /*1200*/  IABS R18, R22 ;  /* 0x0000001600127213 */ /* 0x000fe20000000000 */
[--C-:B------:R-:W-:Y:S01]  /*1210*/  @!P6 IMAD.IADD R12, R12, 0x1, -R3.reuse ;  /* 0x000000010c0ce824 */ /* 0x100fe200078e0a03 */
[----:B------:R-:W-:Y:S01]  /*1220*/  ISETP.GT.U32.AND P0, PT, R3, R10, PT ;  /* 0x0000000a0300720c */ /* 0x000fe20003f04070 */
[----:B------:R-:W-:Y:S01]  /*1230*/  @!P3 IMAD.IADD R9, R9, 0x1, -R3 ;  /* 0x000000010909b824 */ /* 0x000fe200078e0a03 */
[----:B------:R-:W-:Y:S01]  /*1240*/  ISETP.GE.AND P3, PT, R19, RZ, PT ;  /* 0x000000ff1300720c */ /* 0x000fe20003f66270 */
[----:B------:R-:W-:Y:S01]  /*1250*/  @!P4 IMAD.MOV R7, RZ, RZ, -R7 ;  /* 0x000000ffff07c224 */ /* 0x000fe200078e0a07 */
[C---:B------:R-:W-:Y:S01]  /*1260*/  ISETP.GT.U32.AND P6, PT, R3.reuse, R12, PT ;  /* 0x0000000c0300720c */ /* 0x040fe20003fc4070 */
[C---:B------:R-:W-:Y:S01]  /*1270*/  IMAD R13, R3.reuse, R13, R14 ;  /* 0x0000000d030d7224 */ /* 0x040fe200078e020e */
[----:B------:R-:W-:Y:S01]  /*1280*/  ISETP.GT.U32.AND P4, PT, R3, R11, PT ;  /* 0x0000000b0300720c */ /* 0x000fe20003f84070 */
[----:B------:R-:W-:Y:S01]  /*1290*/  IMAD.HI.U32 R14, R8, R16, RZ ;  /* 0x00000010080e7227 */ /* 0x000fe200078e00ff */
[----:B------:R-:W-:-:S03]  /*12a0*/  IABS R19, R24 ;  /* 0x0000001800137213 */ /* 0x000fc60000000000 */
[----:B------:R-:W-:Y:S02]  /*12b0*/  IMAD.MOV R14, RZ, RZ, -R14 ;  /* 0x000000ffff0e7224 */ /* 0x000fe400078e0a0e */
[----:B------:R-:W-:Y:S01]  /*12c0*/  @!P0 IMAD.IADD R10, R10, 0x1, -R3 ;  /* 0x000000010a0a8824 */ /* 0x000fe200078e0a03 */
[----:B------:R-:W-:Y:S01]  /*12d0*/  ISETP.GE.AND P0, PT, R17, RZ, PT ;  /* 0x000000ff1100720c */ /* 0x000fe20003f06270 */
[----:B------:R-:W-:-:S04]  /*12e0*/  IMAD.HI.U32 R17, R8, R19, RZ ;  /* 0x0000001308117227 */ /* 0x000fc800078e00ff */
[----:B------:R-:W-:Y:S01]  /*12f0*/  @!P6 IMAD.IADD R12, R12, 0x1, -R3 ;  /* 0x000000010c0ce824 */ /* 0x000fe200078e0a03 */
[----:B------:R-:W-:Y:S01]  /*1300*/  ISETP.GE.AND P6, PT, R20, RZ, PT ;  /* 0x000000ff1400720c */ /* 0x000fe20003fc6270 */
[C---:B------:R-:W-:Y:S02]  /*1310*/  IMAD R14, R3.reuse, R14, R16 ;  /* 0x0000000e030e7224 */ /* 0x040fe400078e0210 */
[----:B------:R-:W-:Y:S02]  /*1320*/  IMAD.MOV R20, RZ, RZ, -R17 ;  /* 0x000000ffff147224 */ /* 0x000fe400078e0a11 */
[----:B------:R-:W-:Y:S01]  /*1330*/  @!P2 IMAD.MOV R9, RZ, RZ, -R9 ;  /* 0x000000ffff09a224 */ /* 0x000fe200078e0a09 */
[----:B------:R-:W-:Y:S01]  /*1340*/  ISETP.GT.U32.AND P2, PT, R3, R13, PT ;  /* 0x0000000d0300720c */ /* 0x000fe20003f44070 */
[----:B------:R-:W-:Y:S01]  /*1350*/  @!P4 IMAD.IADD R11, R11, 0x1, -R3 ;  /* 0x000000010b0bc824 */ /* 0x000fe200078e0a03 */
[C---:B------:R-:W-:Y:S01]  /*1360*/  ISETP.GT.U32.AND P4, PT, R3.reuse, R14, PT ;  /* 0x0000000e0300720c */ /* 0x040fe20003f84070 */
[----:B------:R-:W-:Y:S01]  /*1370*/  IMAD R17, R3, R20, R19 ;  /* 0x0000001403117224 */ /* 0x000fe200078e0213 */
[----:B------:R-:W-:Y:S01]  /*1380*/  IABS R20, R35 ;  /* 0x0000002300147213 */ /* 0x000fe20000000000 */
[----:B------:R-:W-:Y:S01]  /*1390*/  @!P1 IMAD.MOV R5, RZ, RZ, -R5 ;  /* 0x000000ffff059224 */ /* 0x000fe200078e0a05 */
[----:B------:R-:W-:Y:S01]  /*13a0*/  ISETP.GE.AND P1, PT, R21, RZ, PT ;  /* 0x000000ff1500720c */ /* 0x000fe20003f26270 */
[----:B------:R-:W-:Y:S01]  /*13b0*/  @!P5 IMAD.MOV R12, RZ, RZ, -R12 ;  /* 0x000000ffff0cd224 */ /* 0x000fe200078e0a0c */
[----:B------:R-:W-:Y:S01]  /*13c0*/  ISETP.GT.U32.AND P5, PT, R3, R17, PT ;  /* 0x000000110300720c */ /* 0x000fe20003fa4070 */
[----:B------:R-:W-:Y:S01]  /*13d0*/  IMAD.HI.U32 R16, R8, R18, RZ ;  /* 0x0000001208107227 */ /* 0x000fe200078e00ff */
[----:B------:R-:W-:-:S03]  /*13e0*/  IABS R21, R23 ;  /* 0x0000001700157213 */ /* 0x000fc60000000000 */
[----:B------:R-:W-:Y:S02]  /*13f0*/  IMAD.MOV R16, RZ, RZ, -R16 ;  /* 0x000000ffff107224 */ /* 0x000fe400078e0a10 */
[--C-:B------:R-:W-:Y:S01]  /*1400*/  @!P2 IMAD.IADD R13, R13, 0x1, -R3.reuse ;  /* 0x000000010d0da824 */ /* 0x100fe200078e0a03 */
[----:B------:R-:W-:Y:S01]  /*1410*/  ISETP.GE.AND P2, PT, R22, RZ, PT ;  /* 0x000000ff1600720c */ /* 0x000fe20003f46270 */
[C---:B------:R-:W-:Y:S01]  /*1420*/  IMAD R16, R3.reuse, R16, R18 ;  /* 0x0000001003107224 */ /* 0x040fe200078e0212 */
[----:B------:R-:W-:Y:S01]  /*1430*/  IABS R22, R34 ;  /* 0x0000002200167213 */ /* 0x000fe20000000000 */
[----:B------:R-:W-:Y:S02]  /*1440*/  @!P4 IMAD.IADD R14, R14, 0x1, -R3 ;  /* 0x000000010e0ec824 */ /* 0x000fe400078e0a03 */
[----:B------:R-:W-:Y:S01]  /*1450*/  IMAD.HI.U32 R19, R8, R20, RZ ;  /* 0x0000001408137227 */ /* 0x000fe200078e00ff */
[----:B------:R-:W-:-:S03]  /*1460*/  ISETP.GT.U32.AND P4, PT, R3, R16, PT ;  /* 0x000000100300720c */ /* 0x000fc60003f84070 */
[----:B------:R-:W-:Y:S01]  /*1470*/  @!P1 IMAD.MOV R10, RZ, RZ, -R10 ;  /* 0x000000ffff0a9224 */ /* 0x000fe200078e0a0a */
[C---:B------:R-:W-:Y:S01]  /*1480*/  ISETP.GT.U32.AND P1, PT, R3.reuse, R13, PT ;  /* 0x0000000d0300720c */ /* 0x040fe20003f24070 */
[----:B------:R-:W-:Y:S01]  /*1490*/  @!P3 IMAD.MOV R11, RZ, RZ, -R11 ;  /* 0x000000ffff0bb224 */ /* 0x000fe200078e0a0b */
[----:B------:R-:W-:Y:S01]  /*14a0*/  ISETP.GT.U32.AND P3, PT, R3, R14, PT ;  /* 0x0000000e0300720c */ /* 0x000fe20003f64070 */
[----:B------:R-:W-:Y:S02]  /*14b0*/  @!P5 IMAD.IADD R17, R17, 0x1, -R3 ;  /* 0x000000011111d824 */ /* 0x000fe400078e0a03 */
[----:B------:R-:W-:Y:S02]  /*14c0*/  IMAD.MOV R19, RZ, RZ, -R19 ;  /* 0x000000ffff137224 */ /* 0x000fe400078e0a13 */
[----:B------:R-:W-:Y:S01]  /*14d0*/  IMAD.HI.U32 R18, R8, R21, RZ ;  /* 0x0000001508127227 */ /* 0x000fe200078e00ff */
[----:B------:R-:W-:-:S03]  /*14e0*/  ISETP.GT.U32.AND P5, PT, R3, R17, PT ;  /* 0x000000110300720c */ /* 0x000fc60003fa4070 */
[----:B------:R-:W-:Y:S02]  /*14f0*/  IMAD R19, R3, R19, R20 ;  /* 0x0000001303137224 */ /* 0x000fe400078e0214 */
[----:B------:R-:W-:-:S04]  /*1500*/  IMAD.HI.U32 R20, R8, R22, RZ ;  /* 0x0000001608147227 */ /* 0x000fc800078e00ff */
[----:B------:R-:W-:Y:S02]  /*1510*/  IMAD.MOV R20, RZ, RZ, -R20 ;  /* 0x000000ffff147224 */ /* 0x000fe400078e0a14 */
[--C-:B------:R-:W-:Y:S01]  /*1520*/  @!P1 IMAD.IADD R13, R13, 0x1, -R3.reuse ;  /* 0x000000010d0d9824 */ /* 0x100fe200078e0a03 */
[----:B------:R-:W-:Y:S01]  /*1530*/  ISETP.GE.AND P1, PT, R24, RZ, PT ;  /* 0x000000ff1800720c */ /* 0x000fe20003f26270 */
[--C-:B------:R-:W-:Y:S02]  /*1540*/  @!P3 IMAD.IADD R14, R14, 0x1, -R3.reuse ;  /* 0x000000010e0eb824 */ /* 0x100fe400078e0a03 */
[----:B------:R-:W-:Y:S01]  /*1550*/  @!P4 IMAD.IADD R16, R16, 0x1, -R3 ;  /* 0x000000011010c824 */ /* 0x000fe200078e0a03 */
[----:B------:R-:W-:Y:S01]  /*1560*/  ISETP.GE.AND P4, PT, R23, RZ, PT ;  /* 0x000000ff1700720c */ /* 0x000fe20003f86270 */
[----:B------:R-:W-:Y:S01]  /*1570*/  IMAD.MOV R18, RZ, RZ, -R18 ;  /* 0x000000ffff127224 */ /* 0x000fe200078e0a12 */
[----:B------:R-:W-:Y:S01]  /*1580*/  IABS R23, R33 ;  /* 0x0000002100177213 */ /* 0x000fe20000000000 */
[----:B------:R-:W-:-:S02]  /*1590*/  IMAD R20, R3, R20, R22 ;  /* 0x0000001403147224 */ /* 0x000fc400078e0216 */
[----:B------:R-:W-:Y:S01]  /*15a0*/  @!P0 IMAD.MOV R13, RZ, RZ, -R13 ;  /* 0x000000ffff0d8224 */ /* 0x000fe200078e0a0d */
[C---:B------:R-:W-:Y:S01]  /*15b0*/  ISETP.GT.U32.AND P0, PT, R3.reuse, R16, PT ;  /* 0x000000100300720c */ /* 0x040fe20003f04070 */
[----:B------:R-:W-:Y:S01]  /*15c0*/  @!P6 IMAD.MOV R14, RZ, RZ, -R14 ;  /* 0x000000ffff0ee224 */ /* 0x000fe200078e0a0e */
[C---:B------:R-:W-:Y:S01]  /*15d0*/  ISETP.GT.U32.AND P6, PT, R3.reuse, R19, PT ;  /* 0x000000130300720c */ /* 0x040fe20003fc4070 */
[----:B------:R-:W-:Y:S02]  /*15e0*/  IMAD R18, R3, R18, R21 ;  /* 0x0000001203127224 */ /* 0x000fe400078e0215 */
[----:B------:R-:W-:Y:S01]  /*15f0*/  @!P5 IMAD.IADD R17, R17, 0x1, -R3 ;  /* 0x000000011111d824 */ /* 0x000fe200078e0a03 */
[C---:B------:R-:W-:Y:S01]  /*1600*/  ISETP.GT.U32.AND P5, PT, R3.reuse, R20, PT ;  /* 0x000000140300720c */ /* 0x040fe20003fa4070 */
[----:B------:R-:W-:Y:S01]  /*1610*/  IMAD.HI.U32 R22, R8, R25, RZ ;  /* 0x0000001908167227 */ /* 0x000fe200078e00ff */
[----:B------:R-:W-:-:S03]  /*1620*/  ISETP.GT.U32.AND P3, PT, R3, R18, PT ;  /* 0x000000120300720c */ /* 0x000fc60003f64070 */
[----:B------:R-:W-:-:S04]  /*1630*/  IMAD.HI.U32 R21, R8, R23, RZ ;  /* 0x0000001708157227 */ /* 0x000fc800078e00ff */
[----:B------:R-:W-:Y:S02]  /*1640*/  IMAD.MOV R22, RZ, RZ, -R22 ;  /* 0x000000ffff167224 */ /* 0x000fe400078e0a16 */
[----:B------:R-:W-:Y:S02]  /*1650*/  IMAD.MOV R24, RZ, RZ, -R21 ;  /* 0x000000ffff187224 */ /* 0x000fe400078e0a15 */
[--C-:B------:R-:W-:Y:S01]  /*1660*/  @!P0 IMAD.IADD R16, R16, 0x1, -R3.reuse ;  /* 0x0000000110108824 */ /* 0x100fe200078e0a03 */
[----:B------:R-:W-:Y:S01]  /*1670*/  ISETP.GE.AND P0, PT, R35, RZ, PT ;  /* 0x000000ff2300720c */ /* 0x000fe20003f06270 */
[----:B------:R-:W-:Y:S01]  /*1680*/  @!P6 IMAD.IADD R19, R19, 0x1, -R3 ;  /* 0x000000011313e824 */ /* 0x000fe200078e0a03 */
[----:B------:R-:W-:Y:S01]  /*1690*/  IABS R35, R41 ;  /* 0x0000002900237213 */ /* 0x000fe20000000000 */
[C---:B------:R-:W-:Y:S01]  /*16a0*/  IMAD R22, R3.reuse, R22, R25 ;  /* 0x0000001603167224 */ /* 0x040fe200078e0219 */
[----:B------:R-:W-:Y:S01]  /*16b0*/  IABS R25, R31 ;  /* 0x0000001f00197213 */ /* 0x000fe20000000000 */
[----:B------:R-:W-:Y:S01]  /*16c0*/  IMAD R21, R3, R24, R23 ;  /* 0x0000001803157224 */ /* 0x000fe200078e0217 */
[----:B------:R-:W-:Y:S01]  /*16d0*/  IABS R24, R26 ;  /* 0x0000001a00187213 */ /* 0x000fe20000000000 */
[----:B------:R-:W-:-:S02]  /*16e0*/  @!P5 IMAD.IADD R20, R20, 0x1, -R3 ;  /* 0x000000011414d824 */ /* 0x000fc400078e0a03 */
[----:B------:R-:W-:Y:S01]  /*16f0*/  @!P2 IMAD.MOV R16, RZ, RZ, -R16 ;  /* 0x000000ffff10a224 */ /* 0x000fe200078e0a10 */
[C---:B------:R-:W-:Y:S01]  /*1700*/  ISETP.GT.U32.AND P2, PT, R3.reuse, R19, PT ;  /* 0x000000130300720c */ /* 0x040fe20003f44070 */
[----:B------:R-:W-:Y:S01]  /*1710*/  @!P1 IMAD.MOV R17, RZ, RZ, -R17 ;  /* 0x000000ffff119224 */ /* 0x000fe200078e0a11 */
[C---:B------:R-:W-:Y:S01]  /*1720*/  ISETP.GT.U32.AND P1, PT, R3.reuse, R22, PT ;  /* 0x000000160300720c */ /* 0x040fe20003f24070 */
[----:B------:R-:W-:Y:S01]  /*1730*/  @!P3 IMAD.IADD R18, R18, 0x1, -R3 ;  /* 0x000000011212b824 */ /* 0x000fe200078e0a03 */
[C---:B------:R-:W-:Y:S01]  /*1740*/  ISETP.GT.U32.AND P5, PT, R3.reuse, R20, PT ;  /* 0x000000140300720c */ /* 0x040fe20003fa4070 */
[----:B------:R-:W-:Y:S01]  /*1750*/  IMAD.HI.U32 R23, R8, R24, RZ ;  /* 0x0000001808177227 */ /* 0x000fe200078e00ff */
[C---:B------:R-:W-:Y:S02]  /*1760*/  ISETP.GT.U32.AND P6, PT, R3.reuse, R21, PT ;  /* 0x000000150300720c */ /* 0x040fe40003fc4070 */
[----:B------:R-:W-:Y:S01]  /*1770*/  ISETP.GT.U32.AND P3, PT, R3, R18, PT ;  /* 0x000000120300720c */ /* 0x000fe20003f64070 */
[----:B------:R-:W-:-:S04]  /*1780*/  IMAD.MOV R23, RZ, RZ, -R23 ;  /* 0x000000ffff177224 */ /* 0x000fc800078e0a17 */
[----:B------:R-:W-:Y:S02]  /*1790*/  IMAD R23, R3, R23, R24 ;  /* 0x0000001703177224 */ /* 0x000fe400078e0218 */
[--C-:B------:R-:W-:Y:S01]  /*17a0*/  @!P2 IMAD.IADD R19, R19, 0x1, -R3.reuse ;  /* 0x000000011313a824 */ /* 0x100fe200078e0a03 */
[----:B------:R-:W-:Y:S01]  /*17b0*/  ISETP.GE.AND P2, PT, R32, RZ, PT ;  /* 0x000000ff2000720c */ /* 0x000fe20003f46270 */
[--C-:B------:R-:W-:Y:S01]  /*17c0*/  @!P1 IMAD.IADD R22, R22, 0x1, -R3.reuse ;  /* 0x0000000116169824 */ /* 0x100fe200078e0a03 */
[----:B------:R-:W-:Y:S01]  /*17d0*/  ISETP.GE.AND P1, PT, R26, RZ, PT ;  /* 0x000000ff1a00720c */ /* 0x000fe20003f26270 */
[----:B------:R-:W-:Y:S01]  /*17e0*/  @!P5 IMAD.IADD R20, R20, 0x1, -R3 ;  /* 0x000000011414d824 */ /* 0x000fe200078e0a03 */
[C---:B------:R-:W-:Y:S01]  /*17f0*/  ISETP.GT.U32.AND P5, PT, R3.reuse, R23, PT ;  /* 0x000000170300720c */ /* 0x040fe20003fa4070 */
[----:B------:R-:W-:Y:S01]  /*1800*/  @!P0 IMAD.MOV R19, RZ, RZ, -R19 ;  /* 0x000000ffff138224 */ /* 0x000fe200078e0a13 */
[----:B------:R-:W-:Y:S01]  /*1810*/  ISETP.GT.U32.AND P0, PT, R3, R22, PT ;  /* 0x000000160300720c */ /* 0x000fe20003f04070 */
[----:B------:R-:W-:Y:S01]  /*1820*/  @!P3 IMAD.IADD R18, R18, 0x1, -R3 ;  /* 0x000000011212b824 */ /* 0x000fe200078e0a03 */
[----:B------:R-:W-:Y:S01]  /*1830*/  ISETP.GE.AND P3, PT, R34, RZ, PT ;  /* 0x000000ff2200720c */ /* 0x000fe20003f66270 */
[----:B------:R-:W-:Y:S01]  /*1840*/  IMAD.HI.U32 R24, R8, R25, RZ ;  /* 0x0000001908187227 */ /* 0x000fe200078e00ff */
[----:B------:R-:W-:-:S02]  /*1850*/  IABS R26, R27 ;  /* 0x0000001b001a7213 */ /* 0x000fc40000000000 */
[----:B------:R-:W-:Y:S01]  /*1860*/  IABS R32, R37 ;  /* 0x0000002500207213 */ /* 0x000fe20000000000 */
[----:B------:R-:W-:Y:S02]  /*1870*/  IMAD.MOV R24, RZ, RZ, -R24 ;  /* 0x000000ffff187224 */ /* 0x000fe400078e0a18 */
[----:B------:R-:W-:Y:S01]  /*1880*/  @!P6 IMAD.IADD R21, R21, 0x1, -R3 ;  /* 0x000000011515e824 */ /* 0x000fe200078e0a03 */
[----:B------:R-:W-:Y:S01]  /*1890*/  ISETP.GE.AND P6, PT, R33, RZ, PT ;  /* 0x000000ff2100720c */ /* 0x000fe20003fc6270 */
[----:B------:R-:W-:Y:S01]  /*18a0*/  IMAD R24, R3, R24, R25 ;  /* 0x0000001803187224 */ /* 0x000fe200078e0219 */
[----:B------:R-:W-:Y:S01]  /*18b0*/  IABS R33, R36 ;  /* 0x0000002400217213 */ /* 0x000fe20000000000 */
[--C-:B------:R-:W-:Y:S01]  /*18c0*/  @!P5 IMAD.IADD R23, R23, 0x1, -R3.reuse ;  /* 0x000000011717d824 */ /* 0x100fe200078e0a03 */
[----:B------:R-:W-:Y:S01]  /*18d0*/  ISETP.GE.AND P5, PT, R27, RZ, PT ;  /* 0x000000ff1b00720c */ /* 0x000fe20003fa6270 */
[----:B------:R-:W-:Y:S01]  /*18e0*/  @!P0 IMAD.IADD R22, R22, 0x1, -R3 ;  /* 0x0000000116168824 */ /* 0x000fe200078e0a03 */
[C---:B------:R-:W-:Y:S01]  /*18f0*/  ISETP.GT.U32.AND P0, PT, R3.reuse, R24, PT ;  /* 0x000000180300720c */ /* 0x040fe20003f04070 */
[----:B------:R-:W-:Y:S01]  /*1900*/  @!P3 IMAD.MOV R20, RZ, RZ, -R20 ;  /* 0x000000ffff14b224 */ /* 0x000fe200078e0a14 */
[----:B------:R-:W-:Y:S01]  /*1910*/  ISETP.GT.U32.AND P3, PT, R3, R23, PT ;  /* 0x000000170300720c */ /* 0x000fe20003f64070 */
[----:B------:R-:W-:Y:S01]  /*1920*/  IMAD.HI.U32 R25, R8, R26, RZ ;  /* 0x0000001a08197227 */ /* 0x000fe200078e00ff */
[----:B------:R-:W-:-:S03]  /*1930*/  IABS R27, R29 ;  /* 0x0000001d001b7213 */ /* 0x000fc60000000000 */
[----:B------:R-:W-:Y:S02]  /*1940*/  IMAD.MOV R25, RZ, RZ, -R25 ;  /* 0x000000ffff197224 */ /* 0x000fe400078e0a19 */
[----:B------:R-:W-:Y:S01]  /*1950*/  @!P4 IMAD.MOV R18, RZ, RZ, -R18 ;  /* 0x000000ffff12c224 */ /* 0x000fe200078e0a12 */
[C---:B------:R-:W-:Y:S01]  /*1960*/  ISETP.GT.U32.AND P4, PT, R3.reuse, R21, PT ;  /* 0x000000150300720c */ /* 0x040fe20003f84070 */
[----:B------:R-:W-:Y:S02]  /*1970*/  IMAD R25, R3, R25, R26 ;  /* 0x0000001903197224 */ /* 0x000fe400078e021a */
[--C-:B------:R-:W-:Y:S02]  /*1980*/  @!P0 IMAD.IADD R24, R24, 0x1, -R3.reuse ;  /* 0x0000000118188824 */ /* 0x100fe400078e0a03 */
[----:B------:R-:W-:Y:S01]  /*1990*/  @!P3 IMAD.IADD R23, R23, 0x1, -R3 ;  /* 0x000000011717b824 */ /* 0x000fe200078e0a03 */
[C---:B------:R-:W-:Y:S01]  /*19a0*/  ISETP.GT.U32.AND P3, PT, R3.reuse, R25, PT ;  /* 0x000000190300720c */ /* 0x040fe20003f64070 */
[----:B------:R-:W-:Y:S01]  /*19b0*/  IMAD.HI.U32 R26, R8, R27, RZ ;  /* 0x0000001b081a7227 */ /* 0x000fe200078e00ff */
[----:B------:R-:W-:-:S03]  /*19c0*/  ISETP.GT.U32.AND P0, PT, R3, R24, PT ;  /* 0x000000180300720c */ /* 0x000fc60003f04070 */
[----:B------:R-:W-:Y:S02]  /*19d0*/  IMAD.MOV R26, RZ, RZ, -R26 ;  /* 0x000000ffff1a7224 */ /* 0x000fe400078e0a1a */
[----:B------:R-:W-:Y:S01]  /*19e0*/  @!P4 IMAD.IADD R21, R21, 0x1, -R3 ;  /* 0x000000011515c824 */ /* 0x000fe200078e0a03 */
[----:B------:R-:W-:Y:S01]  /*19f0*/  ISETP.GE.AND P4, PT, R31, RZ, PT ;  /* 0x000000ff1f00720c */ /* 0x000fe20003f86270 */
[----:B------:R-:W-:Y:S01]  /*1a00*/  IMAD R26, R3, R26, R27 ;  /* 0x0000001a031a7224 */ /* 0x000fe200078e021b */
[----:B------:R-:W-:Y:S01]  /*1a10*/  IABS R31, R30 ;  /* 0x0000001e001f7213 */ /* 0x000fe20000000000 */
[----:B------:R-:W-:Y:S01]  /*1a20*/  @!P6 IMAD.MOV R21, RZ, RZ, -R21 ;  /* 0x000000ffff15e224 */ /* 0x000fe200078e0a15 */
[----:B------:R-:W-:Y:S01]  /*1a30*/  ISETP.GE.AND P6, PT, R29, RZ, PT ;  /* 0x000000ff1d00720c */ /* 0x000fe20003fc6270 */
[--C-:B------:R-:W-:Y:S01]  /*1a40*/  @!P3 IMAD.IADD R25, R25, 0x1, -R3.reuse ;  /* 0x000000011919b824 */ /* 0x100fe200078e0a03 */
[----:B------:R-:W-:Y:S01]  /*1a50*/  IABS R29, R28 ;  /* 0x0000001c001d7213 */ /* 0x000fe20000000000 */
[----:B------:R-:W-:Y:S01]  /*1a60*/  @!P0 IMAD.IADD R24, R24, 0x1, -R3 ;  /* 0x0000000118188824 */ /* 0x000fe200078e0a03 */
[C---:B------:R-:W-:Y:S01]  /*1a70*/  ISETP.GT.U32.AND P0, PT, R3.reuse, R26, PT ;  /* 0x0000001a0300720c */ /* 0x040fe20003f04070 */
[----:B------:R-:W-:Y:S01]  /*1a80*/  @!P1 IMAD.MOV R23, RZ, RZ, -R23 ;  /* 0x000000ffff179224 */ /* 0x000fe200078e0a17 */
[----:B------:R-:W-:Y:S01]  /*1a90*/  ISETP.GT.U32.AND P3, PT, R3, R25, PT ;  /* 0x000000190300720c */ /* 0x000fe20003f64070 */
[----:B------:R-:W-:Y:S01]  /*1aa0*/  IMAD.HI.U32 R27, R8, R29, RZ ;  /* 0x0000001d081b7227 */ /* 0x000fe200078e00ff */
[----:B------:R-:W-:-:S03]  /*1ab0*/  ISETP.GE.AND P1, PT, R30, RZ, PT ;  /* 0x000000ff1e00720c */ /* 0x000fc60003f26270 */
[----:B------:R-:W-:Y:S02]  /*1ac0*/  IMAD.MOV R30, RZ, RZ, -R27 ;  /* 0x000000ffff1e7224 */ /* 0x000fe400078e0a1b */
[----:B------:R-:W-:Y:S01]  /*1ad0*/  @!P2 IMAD.MOV R22, RZ, RZ, -R22 ;  /* 0x000000ffff16a224 */ /* 0x000fe200078e0a16 */
[----:B------:R-:W-:Y:S01]  /*1ae0*/  ISETP.GE.AND P2, PT, R28, RZ, PT ;  /* 0x000000ff1c00720c */ /* 0x000fe20003f46270 */
[----:B------:R-:W-:Y:S02]  /*1af0*/  IMAD R27, R3, R30, R29 ;  /* 0x0000001e031b7224 */ /* 0x000fe400078e021d */
[----:B------:R-:W-:-:S04]  /*1b00*/  IMAD.HI.U32 R28, R8, R31, RZ ;  /* 0x0000001f081c7227 */ /* 0x000fc800078e00ff */
[--C-:B------:R-:W-:Y:S02]  /*1b10*/  @!P0 IMAD.IADD R26, R26, 0x1, -R3.reuse ;  /* 0x000000011a1a8824 */ /* 0x100fe400078e0a03 */
[----:B------:R-:W-:Y:S01]  /*1b20*/  @!P3 IMAD.IADD R25, R25, 0x1, -R3 ;  /* 0x000000011919b824 */ /* 0x000fe200078e0a03 */
[C---:B------:R-:W-:Y:S01]  /*1b30*/  ISETP.GT.U32.AND P3, PT, R3.reuse, R27, PT ;  /* 0x0000001b0300720c */ /* 0x040fe20003f64070 */
[----:B------:R-:W-:Y:S01]  /*1b40*/  IMAD.MOV R28, RZ, RZ, -R28 ;  /* 0x000000ffff1c7224 */ /* 0x000fe200078e0a1c */
[----:B------:R-:W-:Y:S01]  /*1b50*/  ISETP.GT.U32.AND P0, PT, R3, R26, PT ;  /* 0x0000001a0300720c */ /* 0x000fe20003f04070 */
[----:B------:R-:W-:-:S04]  /*1b60*/  IMAD.HI.U32 R29, R8, R33, RZ ;  /* 0x00000021081d7227 */ /* 0x000fc800078e00ff */
[C---:B------:R-:W-:Y:S02]  /*1b70*/  IMAD R31, R3.reuse, R28, R31 ;  /* 0x0000001c031f7224 */ /* 0x040fe400078e021f */
[----:B------:R-:W-:Y:S02]  /*1b80*/  @!P4 IMAD.MOV R24, RZ, RZ, -R24 ;  /* 0x000000ffff18c224 */ /* 0x000fe400078e0a18 */
[----:B------:R-:W-:Y:S01]  /*1b90*/  IMAD.MOV R34, RZ, RZ, -R29 ;  /* 0x000000ffff227224 */ /* 0x000fe200078e0a1d */
[----:B------:R-:W-:Y:S01]  /*1ba0*/  ISETP.GT.U32.AND P4, PT, R3, R31, PT ;  /* 0x0000001f0300720c */ /* 0x000fe20003f84070 */
[----:B------:R-:W-:Y:S02]  /*1bb0*/  @!P3 IMAD.IADD R27, R27, 0x1, -R3 ;  /* 0x000000011b1bb824 */ /* 0x000fe400078e0a03 */
[C---:B------:R-:W-:Y:S01]  /*1bc0*/  IMAD R29, R3.reuse, R34, R33 ;  /* 0x00000022031d7224 */ /* 0x040fe200078e0221 */
[----:B------:R-:W-:Y:S01]  /*1bd0*/  IABS R33, R80 ;  /* 0x0000005000217213 */ /* 0x000fe20000000000 */
[----:B------:R-:W-:Y:S01]  /*1be0*/  @!P0 IMAD.IADD R26, R26, 0x1, -R3 ;  /* 0x000000011a1a8824 */ /* 0x000fe200078e0a03 */
[----:B------:R-:W-:Y:S01]  /*1bf0*/  ISETP.GT.U32.AND P3, PT, R3, R27, PT ;  /* 0x0000001b0300720c */ /* 0x000fe20003f64070 */
[----:B------:R-:W-:-:S04]  /*1c00*/  IMAD.HI.U32 R28, R8, R32, RZ ;  /* 0x00000020081c7227 */ /* 0x000fc800078e00ff */
[----:B------:R-:W-:-:S04]  /*1c10*/  IMAD.HI.U32 R30, R8, R35, RZ ;  /* 0x00000023081e7227 */ /* 0x000fc800078e00ff */
[----:B------:R-:W-:Y:S01]  /*1c20*/  @!P6 IMAD.MOV R26, RZ, RZ, -R26 ;  /* 0x000000ffff1ae224 */ /* 0x000fe200078e0a1a */
[----:B------:R-:W-:Y:S01]  /*1c30*/  ISETP.GT.U32.AND P6, PT, R3, R29, PT ;  /* 0x0000001d0300720c */ /* 0x000fe20003fc4070 */
[----:B------:R-:W-:Y:S02]  /*1c40*/  IMAD.MOV R28, RZ, RZ, -R28 ;  /* 0x000000ffff1c7224 */ /* 0x000fe400078e0a1c */
[----:B------:R-:W-:Y:S02]  /*1c50*/  IMAD.MOV R30, RZ, RZ, -R30 ;  /* 0x000000ffff1e7224 */ /* 0x000fe400078e0a1e */
[----:B------:R-:W-:Y:S02]  /*1c60*/  @!P4 IMAD.IADD R31, R31, 0x1, -R3 ;  /* 0x000000011f1fc824 */ /* 0x000fe400078e0a03 */
[C---:B------:R-:W-:Y:S02]  /*1c70*/  IMAD R28, R3.reuse, R28, R32 ;  /* 0x0000001c031c7224 */ /* 0x040fe400078e0220 */
[C---:B------:R-:W-:Y:S01]  /*1c80*/  IMAD R30, R3.reuse, R30, R35 ;  /* 0x0000001e031e7224 */ /* 0x040fe200078e0223 */
[C---:B------:R-:W-:Y:S01]  /*1c90*/  ISETP.GT.U32.AND P4, PT, R3.reuse, R31, PT ;  /* 0x0000001f0300720c */ /* 0x040fe20003f84070 */
[----:B------:R-:W-:Y:S01]  /*1ca0*/  IMAD.HI.U32 R32, R8, R33, RZ ;  /* 0x0000002108207227 */ /* 0x000fe200078e00ff */
[----:B------:R-:W-:-:S02]  /*1cb0*/  ISETP.GT.U32.AND P0, PT, R3, R28, PT ;  /* 0x0000001c0300720c */ /* 0x000fc40003f04070 */
[----:B------:R-:W-:Y:S01]  /*1cc0*/  IABS R35, R76 ;  /* 0x0000004c00237213 */ /* 0x000fe20000000000 */
[--C-:B------:R-:W-:Y:S01]  /*1cd0*/  @!P3 IMAD.IADD R27, R27, 0x1, -R3.reuse ;  /* 0x000000011b1bb824 */ /* 0x100fe200078e0a03 */
[----:B------:R-:W-:Y:S01]  /*1ce0*/  ISETP.GT.U32.AND P3, PT, R3, R30, PT ;  /* 0x0000001e0300720c */ /* 0x000fe20003f64070 */
[----:B------:R-:W-:Y:S02]  /*1cf0*/  @!P6 IMAD.IADD R29, R29, 0x1, -R3 ;  /* 0x000000011d1de824 */ /* 0x000fe400078e0a03 */
[----:B------:R-:W-:Y:S02]  /*1d00*/  IMAD.MOV R32, RZ, RZ, -R32 ;  /* 0x000000ffff207224 */ /* 0x000fe400078e0a20 */
[----:B------:R-:W-:Y:S01]  /*1d10*/  @!P5 IMAD.MOV R25, RZ, RZ, -R25 ;  /* 0x000000ffff19d224 */ /* 0x000fe200078e0a19 */
[C---:B------:R-:W-:Y:S01]  /*1d20*/  ISETP.GT.U32.AND P6, PT, R3.reuse, R29, PT ;  /* 0x0000001d0300720c */ /* 0x040fe20003fc4070 */
[----:B------:R-:W-:Y:S01]  /*1d30*/  IMAD R32, R3, R32, R33 ;  /* 0x0000002003207224 */ /* 0x000fe200078e0221 */
[----:B------:R-:W-:Y:S01]  /*1d40*/  ISETP.GE.AND P5, PT, R37, RZ, PT ;  /* 0x000000ff2500720c */ /* 0x000fe20003fa6270 */
[----:B------:R-:W-:Y:S01]  /*1d50*/  IMAD.HI.U32 R33, R8, R35, RZ ;  /* 0x0000002308217227 */ /* 0x000fe200078e00ff */
[----:B------:R-:W-:-:S03]  /*1d60*/  IABS R37, R74 ;  /* 0x0000004a00257213 */ /* 0x000fc60000000000 */
[--C-:B------:R-:W-:Y:S01]  /*1d70*/  @!P4 IMAD.IADD R31, R31, 0x1, -R3.reuse ;  /* 0x000000011f1fc824 */ /* 0x100fe200078e0a03 */
[----:B------:R-:W-:Y:S01]  /*1d80*/  ISETP.GE.AND P4, PT, R36, RZ, PT ;  /* 0x000000ff2400720c */ /* 0x000fe20003f86270 */
[----:B------:R-:W-:Y:S02]  /*1d90*/  @!P0 IMAD.IADD R28, R28, 0x1, -R3 ;  /* 0x000000011c1c8824 */ /* 0x000fe400078e0a03 */
[----:B------:R-:W-:Y:S02]  /*1da0*/  IMAD.MOV R36, RZ, RZ, -R33 ;  /* 0x000000ffff247224 */ /* 0x000fe400078e0a21 */
[----:B------:R-:W-:Y:S01]  /*1db0*/  @!P3 IMAD.IADD R30, R30, 0x1, -R3 ;  /* 0x000000011e1eb824 */ /* 0x000fe200078e0a03 */
[C---:B------:R-:W-:Y:S01]  /*1dc0*/  ISETP.GT.U32.AND P0, PT, R3.reuse, R28, PT ;  /* 0x0000001c0300720c */ /* 0x040fe20003f04070 */
[C---:B------:R-:W-:Y:S02]  /*1dd0*/  IMAD R33, R3.reuse, R36, R35 ;  /* 0x0000002403217224 */ /* 0x040fe400078e0223 */
[----:B------:R-:W-:Y:S01]  /*1de0*/  IMAD.HI.U32 R34, R8, R37, RZ ;  /* 0x0000002508227227 */ /* 0x000fe200078e00ff */
[----:B------:R-:W-:-:S03]  /*1df0*/  ISETP.GT.U32.AND P3, PT, R3, R30, PT ;  /* 0x0000001e0300720c */ /* 0x000fc60003f64070 */
[----:B------:R-:W-:Y:S01]  /*1e00*/  @!P6 IMAD.IADD R29, R29, 0x1, -R3 ;  /* 0x000000011d1de824 */ /* 0x000fe200078e0a03 */
[----:B------:R-:W-:Y:S01]  /*1e10*/  ISETP.GT.U32.AND P6, PT, R3, R33, PT ;  /* 0x000000210300720c */ /* 0x000fe20003fc4070 */
[----:B------:R-:W-:-:S04]  /*1e20*/  IMAD.HI.U32 R35, R8, R38, RZ ;  /* 0x0000002608237227 */ /* 0x000fc800078e00ff */
[----:B------:R-:W-:Y:S02]  /*1e30*/  IMAD.MOV R34, RZ, RZ, -R34 ;  /* 0x000000ffff227224 */ /* 0x000fe400078e0a22 */
[----:B------:R-:W-:Y:S02]  /*1e40*/  IMAD.MOV R35, RZ, RZ, -R35 ;  /* 0x000000ffff237224 */ /* 0x000fe400078e0a23 */
[C---:B------:R-:W-:Y:S02]  /*1e50*/  IMAD R34, R3.reuse, R34, R37 ;  /* 0x0000002203227224 */ /* 0x040fe400078e0225 */
[--C-:B------:R-:W-:Y:S01]  /*1e60*/  @!P0 IMAD.IADD R28, R28, 0x1, -R3.reuse ;  /* 0x000000011c1c8824 */ /* 0x100fe200078e0a03 */
[C---:B------:R-:W-:Y:S01]  /*1e70*/  ISETP.GT.U32.AND P0, PT, R3.reuse, R32, PT ;  /* 0x000000200300720c */ /* 0x040fe20003f04070 */
[C---:B------:R-:W-:Y:S02]  /*1e80*/  IMAD R35, R3.reuse, R35, R38 ;  /* 0x0000002303237224 */ /* 0x040fe400078e0226 */
[--C-:B------:R-:W-:Y:S01]  /*1e90*/  @!P3 IMAD.IADD R30, R30, 0x1, -R3.reuse ;  /* 0x000000011e1eb824 */ /* 0x100fe200078e0a03 */
[----:B------:R-:W-:Y:S01]  /*1ea0*/  ISETP.GT.U32.AND P3, PT, R3, R34, PT ;  /* 0x000000220300720c */ /* 0x000fe20003f64070 */
[----:B------:R-:W-:Y:S01]  /*1eb0*/  @!P6 IMAD.IADD R33, R33, 0x1, -R3 ;  /* 0x000000012121e824 */ /* 0x000fe200078e0a03 */
[----:B------:R-:W-:Y:S01]  /*1ec0*/  ISETP.GT.U32.AND P6, PT, R3, R35, PT ;  /* 0x000000230300720c */ /* 0x000fe20003fc4070 */
[----:B------:R-:W-:-:S02]  /*1ed0*/  @!P5 IMAD.MOV R28, RZ, RZ, -R28 ;  /* 0x000000ffff1cd224 */ /* 0x000fc400078e0a1c */
[----:B------:R-:W-:Y:S01]  /*1ee0*/  @!P1 IMAD.MOV R31, RZ, RZ, -R31 ;  /* 0x000000ffff1f9224 */ /* 0x000fe200078e0a1f */
[----:B------:R-:W-:Y:S01]  /*1ef0*/  ISETP.GT.U32.AND P1, PT, R3, R33, PT ;  /* 0x000000210300720c */ /* 0x000fe20003f24070 */
[----:B------:R-:W-:-:S04]  /*1f00*/  IMAD.HI.U32 R37, R8, R40, RZ ;  /* 0x0000002808257227 */ /* 0x000fc800078e00ff */
[--C-:B------:R-:W-:Y:S01]  /*1f10*/  @!P0 IMAD.IADD R32, R32, 0x1, -R3.reuse ;  /* 0x0000000120208824 */ /* 0x100fe200078e0a03 */
[----:B------:R-:W-:Y:S01]  /*1f20*/  ISETP.GE.AND P0, PT, R41, RZ, PT ;  /* 0x000000ff2900720c */ /* 0x000fe20003f06270 */
[--C-:B------:R-:W-:Y:S01]  /*1f30*/  @!P3 IMAD.IADD R34, R34, 0x1, -R3.reuse ;  /* 0x000000012222b824 */ /* 0x100fe200078e0a03 */
[----:B------:R-:W-:Y:S01]  /*1f40*/  IABS R41, R42 ;  /* 0x0000002a00297213 */ /* 0x000fe20000000000 */
[----:B------:R-:W-:Y:S01]  /*1f50*/  @!P6 IMAD.IADD R35, R35, 0x1, -R3 ;  /* 0x000000012323e824 */ /* 0x000fe200078e0a03 */
[----:B------:R-:W-:Y:S01]  /*1f60*/  ISETP.GE.AND P3, PT, R80, RZ, PT ;  /* 0x000000ff5000720c */ /* 0x000fe20003f66270 */
[C---:B------:R-:W-:Y:S01]  /*1f70*/  IMAD.HI.U32 R36, R8.reuse, R39, RZ ;  /* 0x0000002708247227 */ /* 0x040fe200078e00ff */
[C---:B------:R-:W-:Y:S02]  /*1f80*/  ISETP.GT.U32.AND P5, PT, R3.reuse, R34, PT ;  /* 0x000000220300720c */ /* 0x040fe40003fa4070 */
[----:B------:R-:W-:Y:S01]  /*1f90*/  ISETP.GT.U32.AND P6, PT, R3, R35, PT ;  /* 0x000000230300720c */ /* 0x000fe20003fc4070 */
[----:B------:R-:W-:Y:S01]  /*1fa0*/  IMAD.HI.U32 R38, R8, R41, RZ ;  /* 0x0000002908267227 */ /* 0x000fe200078e00ff */
[----:B------:R-:W-:-:S03]  /*1fb0*/  IABS R80, R69 ;  /* 0x0000004500507213 */ /* 0x000fc60000000000 */
[----:B------:R-:W-:Y:S02]  /*1fc0*/  IMAD.MOV R38, RZ, RZ, -R38 ;  /* 0x000000ffff267224 */ /* 0x000fe400078e0a26 */
[----:B------:R-:W-:Y:S02]  /*1fd0*/  IMAD.MOV R37, RZ, RZ, -R37 ;  /* 0x000000ffff257224 */ /* 0x000fe400078e0a25 */
[C---:B------:R-:W-:Y:S01]  /*1fe0*/  IMAD R38, R3.reuse, R38, R41 ;  /* 0x0000002603267224 */ /* 0x040fe200078e0229 */
[----:B------:R-:W-:Y:S01]  /*1ff0*/  IABS R41, R46 ;  /* 0x0000002e00297213 */ /* 0x000fe20000000000 */
[----:B------:R-:W-:Y:S02]  /*2000*/  IMAD.MOV R36, RZ, RZ, -R36 ;  /* 0x000000ffff247224 */ /* 0x000fe400078e0a24 */
[C---:B------:R-:W-:Y:S02]  /*2010*/  IMAD R37, R3.reuse, R37, R40 ;  /* 0x0000002503257224 */ /* 0x040fe400078e0228 */
[----:B------:R-:W-:Y:S01]  /*2020*/  @!P2 IMAD.MOV R27, RZ, RZ, -R27 ;  /* 0x000000ffff1ba224 */ /* 0x000fe200078e0a1b */
[C---:B------:R-:W-:Y:S01]  /*2030*/  ISETP.GT.U32.AND P2, PT, R3.reuse, R32, PT ;  /* 0x000000200300720c */ /* 0x040fe20003f44070 */
[--C-:B------:R-:W-:Y:S01]  /*2040*/  @!P5 IMAD.IADD R34, R34, 0x1, -R3.reuse ;  /* 0x000000012222d824 */ /* 0x100fe200078e0a03 */
[----:B------:R-:W-:Y:S01]  /*2050*/  ISETP.GT.U32.AND P5, PT, R3, R38, PT ;  /* 0x000000260300720c */ /* 0x000fe20003fa4070 */
[----:B------:R-:W-:Y:S01]  /*2060*/  IMAD.MOV.U32 R40, RZ, RZ, R44 ;  /* 0x000000ffff287224 */ /* 0x000fe200078e002c */
[----:B------:R-:W-:Y:S01]  /*2070*/  IABS R44, R43 ;  /* 0x0000002b002c7213 */ /* 0x000fe20000000000 */
[----:B------:R-:W-:Y:S01]  /*2080*/  @!P6 IMAD.IADD R35, R35, 0x1, -R3 ;  /* 0x000000012323e824 */ /* 0x000fe200078e0a03 */
[----:B------:R-:W-:Y:S01]  /*2090*/  ISETP.GE.AND P6, PT, R72, RZ, PT ;  /* 0x000000ff4800720c */ /* 0x000fe20003fc6270 */
[----:B------:R-:W-:Y:S01]  /*20a0*/  IMAD R36, R3, R36, R39 ;  /* 0x0000002403247224 */ /* 0x000fe200078e0227 */
[----:B------:R-:W-:Y:S01]  /*20b0*/  IABS R72, R71 ;  /* 0x0000004700487213 */ /* 0x000fe20000000000 */
[----:B------:R-:W-:Y:S01]  /*20c0*/  @!P1 IMAD.IADD R33, R33, 0x1, -R3 ;  /* 0x0000000121219824 */ /* 0x000fe200078e0a03 */
[----:B------:R-:W-:Y:S01]  /*20d0*/  ISETP.GE.AND P1, PT, R74, RZ, PT ;  /* 0x000000ff4a00720c */ /* 0x000fe20003f26270 */
[----:B------:R-:W-:Y:S01]  /*20e0*/  IMAD.HI.U32 R39, R8, R40, RZ ;  /* 0x0000002808277227 */ /* 0x000fe200078e00ff */
[----:B------:R-:W-:-:S03]  /*20f0*/  IABS R74, R73 ;  /* 0x00000049004a7213 */ /* 0x000fc60000000000 */
[----:B------:R-:W-:Y:S02]  /*2100*/  IMAD.MOV R39, RZ, RZ, -R39 ;  /* 0x000000ffff277224 */ /* 0x000fe400078e0a27 */
[--C-:B------:R-:W-:Y:S01]  /*2110*/  @!P2 IMAD.IADD R32, R32, 0x1, -R3.reuse ;  /* 0x000000012020a824 */ /* 0x100fe200078e0a03 */
[----:B------:R-:W-:Y:S01]  /*2120*/  ISETP.GE.AND P2, PT, R76, RZ, PT ;  /* 0x000000ff4c00720c */ /* 0x000fe20003f46270 */
[----:B------:R-:W-:Y:S01]  /*2130*/  IMAD R39, R3, R39, R40 ;  /* 0x0000002703277224 */ /* 0x000fe200078e0228 */
[----:B------:R-:W-:Y:S01]  /*2140*/  IABS R76, R77 ;  /* 0x0000004d004c7213 */ /* 0x000fe20000000000 */
[----:B------:R-:W-:Y:S02]  /*2150*/  @!P5 IMAD.IADD R38, R38, 0x1, -R3 ;  /* 0x000000012626d824 */ /* 0x000fe400078e0a03 */
[----:B------:R-:W-:-:S04]  /*2160*/  IMAD.HI.U32 R40, R8, R41, RZ ;  /* 0x0000002908287227 */ /* 0x000fc800078e00ff */
[----:B------:R-:W-:Y:S01]  /*2170*/  @!P0 IMAD.MOV R30, RZ, RZ, -R30 ;  /* 0x000000ffff1e8224 */ /* 0x000fe200078e0a1e */
[C---:B------:R-:W-:Y:S01]  /*2180*/  ISETP.GT.U32.AND P0, PT, R3.reuse, R37, PT ;  /* 0x000000250300720c */ /* 0x040fe20003f04070 */
[----:B------:R-:W-:Y:S01]  /*2190*/  @!P6 IMAD.MOV R35, RZ, RZ, -R35 ;  /* 0x000000ffff23e224 */ /* 0x000fe200078e0a23 */
[C---:B------:R-:W-:Y:S01]  /*21a0*/  ISETP.GT.U32.AND P6, PT, R3.reuse, R39, PT ;  /* 0x000000270300720c */ /* 0x040fe20003fc4070 */
[----:B------:R-:W-:Y:S01]  /*21b0*/  @!P3 IMAD.MOV R32, RZ, RZ, -R32 ;  /* 0x000000ffff20b224 */ /* 0x000fe200078e0a20 */
[C---:B------:R-:W-:Y:S01]  /*21c0*/  ISETP.GT.U32.AND P3, PT, R3.reuse, R38, PT ;  /* 0x000000260300720c */ /* 0x040fe20003f64070 */
[----:B------:R-:W-:Y:S01]  /*21d0*/  @!P1 IMAD.MOV R34, RZ, RZ, -R34 ;  /* 0x000000ffff229224 */ /* 0x000fe200078e0a22 */
[----:B------:R-:W-:Y:S01]  /*21e0*/  ISETP.GE.AND P1, PT, R42, RZ, PT ;  /* 0x000000ff2a00720c */ /* 0x000fe20003f26270 */
[----:B------:R-:W-:Y:S02]  /*21f0*/  IMAD.MOV R40, RZ, RZ, -R40 ;  /* 0x000000ffff287224 */ /* 0x000fe400078e0a28 */
[----:B------:R-:W-:Y:S01]  /*2200*/  IMAD.MOV.U32 R42, RZ, RZ, R44 ;  /* 0x000000ffff2a7224 */ /* 0x000fe200078e002c */
[----:B------:R-:W-:Y:S01]  /*2210*/  IABS R44, R48 ;  /* 0x00000030002c7213 */ /* 0x000fe20000000000 */
[----:B------:R-:W-:Y:S01]  /*2220*/  @!P4 IMAD.MOV R29, RZ, RZ, -R29 ;  /* 0x000000ffff1dc224 */ /* 0x000fe200078e0a1d */
[C---:B------:R-:W-:Y:S01]  /*2230*/  ISETP.GT.U32.AND P4, PT, R3.reuse, R36, PT ;  /* 0x000000240300720c */ /* 0x040fe20003f84070 */
[----:B------:R-:W-:-:S02]  /*2240*/  IMAD R40, R3, R40, R41 ;  /* 0x0000002803287224 */ /* 0x000fc400078e0229 */
[----:B------:R-:W-:-:S04]  /*2250*/  IMAD.HI.U32 R41, R8, R42, RZ ;  /* 0x0000002a08297227 */ /* 0x000fc800078e00ff */
[----:B------:R-:W-:Y:S02]  /*2260*/  IMAD.MOV R41, RZ, RZ, -R41 ;  /* 0x000000ffff297224 */ /* 0x000fe400078e0a29 */
[--C-:B------:R-:W-:Y:S01]  /*2270*/  @!P0 IMAD.IADD R37, R37, 0x1, -R3.reuse ;  /* 0x0000000125258824 */ /* 0x100fe200078e0a03 */
[----:B------:R-:W-:Y:S01]  /*2280*/  ISETP.GE.AND P0, PT, R70, RZ, PT ;  /* 0x000000ff4600720c */ /* 0x000fe20003f06270 */
[--C-:B------:R-:W-:Y:S01]  /*2290*/  @!P6 IMAD.IADD R39, R39, 0x1, -R3.reuse ;  /* 0x000000012727e824 */ /* 0x100fe200078e0a03 */
[----:B------:R-:W-:Y:S01]  /*22a0*/  IABS R70, R55 ;  /* 0x0000003700467213 */ /* 0x000fe20000000000 */
[----:B------:R-:W-:Y:S01]  /*22b0*/  @!P3 IMAD.IADD R38, R38, 0x1, -R3 ;  /* 0x000000012626b824 */ /* 0x000fe200078e0a03 */
[C---:B------:R-:W-:Y:S01]  /*22c0*/  ISETP.GT.U32.AND P3, PT, R3.reuse, R40, PT ;  /* 0x000000280300720c */ /* 0x040fe20003f64070 */
[C---:B------:R-:W-:Y:S01]  /*22d0*/  IMAD R41, R3.reuse, R41, R42 ;  /* 0x0000002903297224 */ /* 0x040fe200078e022a */
[C---:B------:R-:W-:Y:S01]  /*22e0*/  ISETP.GT.U32.AND P6, PT, R3.reuse, R39, PT ;  /* 0x000000270300720c */ /* 0x040fe20003fc4070 */
[----:B------:R-:W-:Y:S01]  /*22f0*/  @!P2 IMAD.MOV R33, RZ, RZ, -R33 ;  /* 0x000000ffff21a224 */ /* 0x000fe200078e0a21 */
[C---:B------:R-:W-:Y:S01]  /*2300*/  ISETP.GT.U32.AND P2, PT, R3.reuse, R37, PT ;  /* 0x000000250300720c */ /* 0x040fe20003f44070 */
[----:B------:R-:W-:Y:S01]  /*2310*/  @!P4 IMAD.IADD R36, R36, 0x1, -R3 ;  /* 0x000000012424c824 */ /* 0x000fe200078e0a03 */
[----:B------:R-:W-:Y:S01]  /*2320*/  ISETP.GE.AND P4, PT, R66, RZ, PT ;  /* 0x000000ff4200720c */ /* 0x000fe20003f86270 */
[----:B------:R-:W-:Y:S01]  /*2330*/  @!P1 IMAD.MOV R38, RZ, RZ, -R38 ;  /* 0x000000ffff269224 */ /* 0x000fe200078e0a26 */
[C---:B------:R-:W-:Y:S01]  /*2340*/  ISETP.GT.U32.AND P1, PT, R3.reuse, R41, PT ;  /* 0x000000290300720c */ /* 0x040fe20003f24070 */
[----:B------:R-:W-:Y:S01]  /*2350*/  IMAD.HI.U32 R42, R8, R44, RZ ;  /* 0x0000002c082a7227 */ /* 0x000fe200078e00ff */
[----:B------:R-:W-:-:S02]  /*2360*/  ISETP.GT.U32.AND P5, PT, R3, R36, PT ;  /* 0x000000240300720c */ /* 0x000fc40003fa4070 */
[----:B------:R-:W-:Y:S01]  /*2370*/  IABS R66, R58 ;  /* 0x0000003a00427213 */ /* 0x000fe20000000000 */
[--C-:B------:R-:W-:Y:S02]  /*2380*/  @!P3 IMAD.IADD R40, R40, 0x1, -R3.reuse ;  /* 0x000000012828b824 */ /* 0x100fe400078e0a03 */
[--C-:B------:R-:W-:Y:S01]  /*2390*/  @!P6 IMAD.IADD R39, R39, 0x1, -R3.reuse ;  /* 0x000000012727e824 */ /* 0x100fe200078e0a03 */
[----:B------:R-:W-:Y:S01]  /*23a0*/  ISETP.GE.AND P6, PT, R47, RZ, PT ;  /* 0x000000ff2f00720c */ /* 0x000fe20003fc6270 */
[--C-:B------:R-:W-:Y:S01]  /*23b0*/  @!P2 IMAD.IADD R37, R37, 0x1, -R3.reuse ;  /* 0x000000012525a824 */ /* 0x100fe200078e0a03 */
[----:B------:R-:W-:Y:S01]  /*23c0*/  ISETP.GE.AND P2, PT, R46, RZ, PT ;  /* 0x000000ff2e00720c */ /* 0x000fe20003f46270 */
[----:B------:R-:W-:Y:S01]  /*23d0*/  IMAD.MOV R42, RZ, RZ, -R42 ;  /* 0x000000ffff2a7224 */ /* 0x000fe200078e0a2a */
[----:B------:R-:W-:Y:S01]  /*23e0*/  IABS R46, R47 ;  /* 0x0000002f002e7213 */ /* 0x000fe20000000000 */
[--C-:B------:R-:W-:Y:S01]  /*23f0*/  @!P1 IMAD.IADD R41, R41, 0x1, -R3.reuse ;  /* 0x0000000129299824 */ /* 0x100fe200078e0a03 */
[----:B------:R-:W-:Y:S01]  /*2400*/  IABS R47, R49 ;  /* 0x00000031002f7213 */ /* 0x000fe20000000000 */
[----:B------:R-:W-:Y:S01]  /*2410*/  @!P5 IMAD.IADD R36, R36, 0x1, -R3 ;  /* 0x000000012424d824 */ /* 0x000fe200078e0a03 */
[C---:B------:R-:W-:Y:S01]  /*2420*/  ISETP.GT.U32.AND P3, PT, R3.reuse, R40, PT ;  /* 0x000000280300720c */ /* 0x040fe20003f64070 */
[C---:B------:R-:W-:Y:S01]  /*2430*/  IMAD R42, R3.reuse, R42, R44 ;  /* 0x0000002a032a7224 */ /* 0x040fe200078e022c */
[----:B------:R-:W-:Y:S01]  /*2440*/  ISETP.GT.U32.AND P1, PT, R3, R41, PT ;  /* 0x000000290300720c */ /* 0x000fe20003f24070 */
[----:B------:R-:W-:Y:S01]  /*2450*/  IMAD.HI.U32 R44, R8, R47, RZ ;  /* 0x0000002f082c7227 */ /* 0x000fe200078e00ff */
[----:B------:R-:W-:-:S02]  /*2460*/  ISETP.GE.AND P5, PT, R50, RZ, PT ;  /* 0x000000ff3200720c */ /* 0x000fc40003fa6270 */
[----:B------:R-:W-:Y:S01]  /*2470*/  IABS R50, R60 ;  /* 0x0000003c00327213 */ /* 0x000fe20000000000 */
[----:B------:R-:W-:Y:S01]  /*2480*/  @!P4 IMAD.MOV R36, RZ, RZ, -R36 ;  /* 0x000000ffff24c224 */ /* 0x000fe200078e0a24 */
[----:B------:R-:W-:Y:S01]  /*2490*/  ISETP.GE.AND P4, PT, R43, RZ, PT ;  /* 0x000000ff2b00720c */ /* 0x000fe20003f86270 */
[----:B------:R-:W-:-:S04]  /*24a0*/  IMAD.HI.U32 R43, R8, R46, RZ ;  /* 0x0000002e082b7227 */ /* 0x000fc800078e00ff */
[----:B------:R-:W-:Y:S02]  /*24b0*/  IMAD.MOV R44, RZ, RZ, -R44 ;  /* 0x000000ffff2c7224 */ /* 0x000fe400078e0a2c */
[----:B------:R-:W-:Y:S02]  /*24c0*/  IMAD.MOV R43, RZ, RZ, -R43 ;  /* 0x000000ffff2b7224 */ /* 0x000fe400078e0a2b */
[C---:B------:R-:W-:Y:S02]  /*24d0*/  IMAD R44, R3.reuse, R44, R47 ;  /* 0x0000002c032c7224 */ /* 0x040fe400078e022f */
[----:B------:R-:W-:Y:S01]  /*24e0*/  @!P0 IMAD.MOV R37, RZ, RZ, -R37 ;  /* 0x000000ffff258224 */ /* 0x000fe200078e0a25 */
[----:B------:R-:W-:Y:S01]  /*24f0*/  ISETP.GE.AND P0, PT, R48, RZ, PT ;  /* 0x000000ff3000720c */ /* 0x000fe20003f06270 */
[C---:B------:R-:W-:Y:S01]  /*2500*/  IMAD R43, R3.reuse, R43, R46 ;  /* 0x0000002b032b7224 */ /* 0x040fe200078e022e */
[----:B------:R-:W-:Y:S01]  /*2510*/  IABS R48, R62 ;  /* 0x0000003e00307213 */ /* 0x000fe20000000000 */
[--C-:B------:R-:W-:Y:S01]  /*2520*/  @!P3 IMAD.IADD R40, R40, 0x1, -R3.reuse ;  /* 0x000000012828b824 */ /* 0x100fe200078e0a03 */
[----:B------:R-:W-:Y:S01]  /*2530*/  ISETP.GT.U32.AND P3, PT, R3, R42, PT ;  /* 0x0000002a0300720c */ /* 0x000fe20003f64070 */
[----:B------:R-:W-:Y:S01]  /*2540*/  @!P1 IMAD.IADD R41, R41, 0x1, -R3 ;  /* 0x0000000129299824 */ /* 0x000fe200078e0a03 */
[C---:B------:R-:W-:Y:S01]  /*2550*/  ISETP.GT.U32.AND P1, PT, R3.reuse, R44, PT ;  /* 0x0000002c0300720c */ /* 0x040fe20003f24070 */
[----:B------:R-:W-:Y:S01]  /*2560*/  @!P5 IMAD.MOV R39, RZ, RZ, -R39 ;  /* 0x000000ffff27d224 */ /* 0x000fe200078e0a27 */
[----:B------:R-:W-:Y:S01]  /*2570*/  ISETP.GT.U32.AND P5, PT, R3, R43, PT ;  /* 0x0000002b0300720c */ /* 0x000fe20003fa4070 */
[----:B------:R-:W-:-:S04]  /*2580*/  IMAD.HI.U32 R46, R8, R48, RZ ;  /* 0x00000030082e7227 */ /* 0x000fc800078e00ff */
[----:B------:R-:W-:Y:S01]  /*2590*/  @!P2 IMAD.MOV R40, RZ, RZ, -R40 ;  /* 0x000000ffff28a224 */ /* 0x000fe200078e0a28 */
[----:B------:R-:W-:Y:S01]  /*25a0*/  ISETP.GE.AND P2, PT, R49, RZ, PT ;  /* 0x000000ff3100720c */ /* 0x000fe20003f46270 */
[----:B------:R-:W-:Y:S02]  /*25b0*/  IMAD.MOV R46, RZ, RZ, -R46 ;  /* 0x000000ffff2e7224 */ /* 0x000fe400078e0a2e */
[----:B------:R-:W-:Y:S01]  /*25c0*/  IMAD.MOV.U32 R49, RZ, RZ, R50 ;  /* 0x000000ffff317224 */ /* 0x000fe200078e0032 */
[----:B------:R-:W-:Y:S01]  /*25d0*/  IABS R50, R52 ;  /* 0x0000003400327213 */ /* 0x000fe20000000000 */
[--C-:B------:R-:W-:Y:S02]  /*25e0*/  @!P3 IMAD.IADD R42, R42, 0x1, -R3.reuse ;  /* 0x000000012a2ab824 */ /* 0x100fe400078e0a03 */
[C---:B------:R-:W-:Y:S02]  /*25f0*/  IMAD R46, R3.reuse, R46, R48 ;  /* 0x0000002e032e7224 */ /* 0x040fe400078e0230 */
[----:B------:R-:W-:Y:S01]  /*2600*/  @!P1 IMAD.IADD R44, R44, 0x1, -R3 ;  /* 0x000000012c2c9824 */ /* 0x000fe200078e0a03 */
[----:B------:R-:W-:Y:S01]  /*2610*/  ISETP.GT.U32.AND P3, PT, R3, R42, PT ;  /* 0x0000002a0300720c */ /* 0x000fe20003f64070 */
[----:B------:R-:W-:-:S03]  /*2620*/  IMAD.HI.U32 R47, R8, R49, RZ ;  /* 0x00000031082f7227 */ /* 0x000fc600078e00ff */
[----:B------:R-:W-:Y:S01]  /*2630*/  ISETP.GT.U32.AND P1, PT, R3, R44, PT ;  /* 0x0000002c0300720c */ /* 0x000fe20003f24070 */
[----:B------:R-:W-:Y:S02]  /*2640*/  @!P5 IMAD.IADD R43, R43, 0x1, -R3 ;  /* 0x000000012b2bd824 */ /* 0x000fe400078e0a03 */
[----:B------:R-:W-:Y:S01]  /*2650*/  @!P4 IMAD.MOV R41, RZ, RZ, -R41 ;  /* 0x000000ffff29c224 */ /* 0x000fe200078e0a29 */
[C---:B------:R-:W-:Y:S01]  /*2660*/  ISETP.GT.U32.AND P4, PT, R3.reuse, R46, PT ;  /* 0x0000002e0300720c */ /* 0x040fe20003f84070 */
[----:B------:R-:W-:Y:S01]  /*2670*/  IMAD.MOV R48, RZ, RZ, -R47 ;  /* 0x000000ffff307224 */ /* 0x000fe200078e0a2f */
[----:B------:R-:W-:Y:S01]  /*2680*/  ISETP.GT.U32.AND P5, PT, R3, R43, PT ;  /* 0x0000002b0300720c */ /* 0x000fe20003fa4070 */
[----:B------:R-:W-:-:S04]  /*2690*/  IMAD.HI.U32 R47, R8, R50, RZ ;  /* 0x00000032082f7227 */ /* 0x000fc800078e00ff */
[C---:B------:R-:W-:Y:S02]  /*26a0*/  IMAD R48, R3.reuse, R48, R49 ;  /* 0x0000003003307224 */ /* 0x040fe400078e0231 */
[----:B------:R-:W-:Y:S02]  /*26b0*/  IMAD.MOV R49, RZ, RZ, -R47 ;  /* 0x000000ffff317224 */ /* 0x000fe400078e0a2f */
[--C-:B------:R-:W-:Y:S01]  /*26c0*/  @!P3 IMAD.IADD R42, R42, 0x1, -R3.reuse ;  /* 0x000000012a2ab824 */ /* 0x100fe200078e0a03 */
[----:B------:R-:W-:Y:S01]  /*26d0*/  ISETP.GE.AND P3, PT, R62, RZ, PT ;  /* 0x000000ff3e00720c */ /* 0x000fe20003f66270 */
[C---:B------:R-:W-:Y:S02]  /*26e0*/  IMAD R50, R3.reuse, R49, R50 ;  /* 0x0000003103327224 */ /* 0x040fe400078e0232 */
[--C-:B------:R-:W-:Y:S02]  /*26f0*/  @!P4 IMAD.IADD R46, R46, 0x1, -R3.reuse ;  /* 0x000000012e2ec824 */ /* 0x100fe400078e0a03 */
[--C-:B------:R-:W-:Y:S01]  /*2700*/  @!P1 IMAD.IADD R44, R44, 0x1, -R3.reuse ;  /* 0x000000012c2c9824 */ /* 0x100fe200078e0a03 */
[C---:B------:R-:W-:Y:S01]  /*2710*/  ISETP.GT.U32.AND P1, PT, R3.reuse, R50, PT ;  /* 0x000000320300720c */ /* 0x040fe20003f24070 */
[----:B------:R-:W-:Y:S01]  /*2720*/  IMAD.MOV.U32 R62, RZ, RZ, R66 ;  /* 0x000000ffff3e7224 */ /* 0x000fe200078e0042 */
[----:B------:R-:W-:Y:S01]  /*2730*/  ISETP.GT.U32.AND P4, PT, R3, R46, PT ;  /* 0x0000002e0300720c */ /* 0x000fe20003f84070 */
[----:B------:R-:W-:Y:S01]  /*2740*/  @!P5 IMAD.IADD R43, R43, 0x1, -R3 ;  /* 0x000000012b2bd824 */ /* 0x000fe200078e0a03 */
[----:B------:R-:W-:Y:S01]  /*2750*/  ISETP.GT.U32.AND P5, PT, R3, R48, PT ;  /* 0x000000300300720c */ /* 0x000fe20003fa4070 */
[----:B------:R-:W-:Y:S01]  /*2760*/  IMAD.HI.U32 R47, R8, R62, RZ ;  /* 0x0000003e082f7227 */ /* 0x000fe200078e00ff */
[----:B------:R-:W-:-:S03]  /*2770*/  IABS R66, R78 ;  /* 0x0000004e00427213 */ /* 0x000fc60000000000 */
[----:B------:R-:W-:Y:S02]  /*2780*/  IMAD.MOV R47, RZ, RZ, -R47 ;  /* 0x000000ffff2f7224 */ /* 0x000fe400078e0a2f */
[----:B------:R-:W-:Y:S01]  /*2790*/  @!P6 IMAD.MOV R43, RZ, RZ, -R43 ;  /* 0x000000ffff2be224 */ /* 0x000fe200078e0a2b */
[----:B------:R-:W-:Y:S01]  /*27a0*/  ISETP.GE.AND P6, PT, R52, RZ, PT ;  /* 0x000000ff3400720c */ /* 0x000fe20003fc6270 */
[C---:B------:R-:W-:Y:S01]  /*27b0*/  IMAD R52, R3.reuse, R47, R62 ;  /* 0x0000002f03347224 */ /* 0x040fe200078e023e */
[----:B------:R-:W-:Y:S01]  /*27c0*/  IABS R62, R54 ;  /* 0x00000036003e7213 */ /* 0x000fe20000000000 */
[--C-:B------:R-:W-:Y:S02]  /*27d0*/  @!P1 IMAD.IADD R50, R50, 0x1, -R3.reuse ;  /* 0x0000000132329824 */ /* 0x100fe400078e0a03 */
[--C-:B------:R-:W-:Y:S02]  /*27e0*/  @!P5 IMAD.IADD R48, R48, 0x1, -R3.reuse ;  /* 0x000000013030d824 */ /* 0x100fe400078e0a03 */
[----:B------:R-:W-:Y:S01]  /*27f0*/  @!P4 IMAD.IADD R46, R46, 0x1, -R3 ;  /* 0x000000012e2ec824 */ /* 0x000fe200078e0a03 */
[C---:B------:R-:W-:Y:S01]  /*2800*/  ISETP.GT.U32.AND P4, PT, R3.reuse, R52, PT ;  /* 0x000000340300720c */ /* 0x040fe20003f84070 */
[----:B------:R-:W-:Y:S01]  /*2810*/  @!P0 IMAD.MOV R42, RZ, RZ, -R42 ;  /* 0x000000ffff2a8224 */ /* 0x000fe200078e0a2a */
[----:B------:R-:W-:Y:S01]  /*2820*/  ISETP.GT.U32.AND P1, PT, R3, R50, PT ;  /* 0x000000320300720c */ /* 0x000fe20003f24070 */
[----:B------:R-:W-:Y:S01]  /*2830*/  IMAD.HI.U32 R49, R8, R62, RZ ;  /* 0x0000003e08317227 */ /* 0x000fe200078e00ff */
[----:B------:R-:W-:-:S02]  /*2840*/  ISETP.GE.AND P0, PT, R60, RZ, PT ;  /* 0x000000ff3c00720c */ /* 0x000fc40003f06270 */
[----:B------:R-:W-:Y:S01]  /*2850*/  ISETP.GT.U32.AND P5, PT, R3, R48, PT ;  /* 0x000000300300720c */ /* 0x000fe20003fa4070 */
[----:B------:R-:W-:Y:S01]  /*2860*/  IMAD.MOV.U32 R47, RZ, RZ, R44 ;  /* 0x000000ffff2f7224 */ /* 0x000fe200078e002c */
[----:B------:R-:W-:Y:S01]  /*2870*/  IABS R60, R56 ;  /* 0x00000038003c7213 */ /* 0x000fe20000000000 */
[----:B------:R-:W-:Y:S02]  /*2880*/  IMAD.MOV R49, RZ, RZ, -R49 ;  /* 0x000000ffff317224 */ /* 0x000fe400078e0a31 */
[----:B------:R-:W-:Y:S01]  /*2890*/  @!P3 IMAD.MOV R46, RZ, RZ, -R46 ;  /* 0x000000ffff2eb224 */ /* 0x000fe200078e0a2e */
[----:B------:R-:W-:Y:S01]  /*28a0*/  ISETP.GE.AND P3, PT, R54, RZ, PT ;  /* 0x000000ff3600720c */ /* 0x000fe20003f66270 */
[----:B------:R-:W-:-:S04]  /*28b0*/  IMAD.HI.U32 R44, R8, R60, RZ ;  /* 0x0000003c082c7227 */ /* 0x000fc800078e00ff */
[----:B------:R-:W-:Y:S02]  /*28c0*/  IMAD.MOV R44, RZ, RZ, -R44 ;  /* 0x000000ffff2c7224 */ /* 0x000fe400078e0a2c */
[--C-:B------:R-:W-:Y:S02]  /*28d0*/  @!P4 IMAD.IADD R52, R52, 0x1, -R3.reuse ;  /* 0x000000013434c824 */ /* 0x100fe400078e0a03 */
[C---:B------:R-:W-:Y:S01]  /*28e0*/  IMAD R54, R3.reuse, R49, R62 ;  /* 0x0000003103367224 */ /* 0x040fe200078e023e */
[----:B------:R-:W-:Y:S01]  /*28f0*/  IABS R62, R64 ;  /* 0x00000040003e7213 */ /* 0x000fe20000000000 */
[--C-:B------:R-:W-:Y:S01]  /*2900*/  @!P1 IMAD.IADD R50, R50, 0x1, -R3.reuse ;  /* 0x0000000132329824 */ /* 0x100fe200078e0a03 */
[C---:B------:R-:W-:Y:S01]  /*2910*/  ISETP.GT.U32.AND P4, PT, R3.reuse, R52, PT ;  /* 0x000000340300720c */ /* 0x040fe20003f84070 */
[----:B------:R-:W-:Y:S01]  /*2920*/  @!P5 IMAD.IADD R48, R48, 0x1, -R3 ;  /* 0x000000013030d824 */ /* 0x000fe200078e0a03 */
[----:B------:R-:W-:Y:S01]  /*2930*/  ISETP.GE.AND P5, PT, R56, RZ, PT ;  /* 0x000000ff3800720c */ /* 0x000fe20003fa6270 */
[C---:B------:R-:W-:Y:S01]  /*2940*/  IMAD R44, R3.reuse, R44, R60 ;  /* 0x0000002c032c7224 */ /* 0x040fe200078e023c */
[----:B------:R-:W-:Y:S01]  /*2950*/  IABS R56, R51 ;  /* 0x0000003300387213 */ /* 0x000fe20000000000 */
[----:B------:R-:W-:Y:S01]  /*2960*/  @!P6 IMAD.MOV R50, RZ, RZ, -R50 ;  /* 0x000000ffff32e224 */ /* 0x000fe200078e0a32 */
[C---:B------:R-:W-:Y:S01]  /*2970*/  ISETP.GT.U32.AND P6, PT, R3.reuse, R54, PT ;  /* 0x000000360300720c */ /* 0x040fe20003fc4070 */
[----:B------:R-:W-:Y:S01]  /*2980*/  @!P2 IMAD.MOV R47, RZ, RZ, -R47 ;  /* 0x000000ffff2fa224 */ /* 0x000fe200078e0a2f */
[----:B------:R-:W-:Y:S01]  /*2990*/  ISETP.GE.AND P2, PT, R58, RZ, PT ;  /* 0x000000ff3a00720c */ /* 0x000fe20003f46270 */
[----:B------:R-:W-:Y:S01]  /*29a0*/  IMAD.HI.U32 R49, R8, R56, RZ ;  /* 0x0000003808317227 */ /* 0x000fe200078e00ff */
[----:B------:R-:W-:-:S02]  /*29b0*/  ISETP.GT.U32.AND P1, PT, R3, R44, PT ;  /* 0x0000002c0300720c */ /* 0x000fc40003f24070 */
[----:B------:R-:W-:Y:S01]  /*29c0*/  IABS R60, R53 ;  /* 0x00000035003c7213 */ /* 0x000fe20000000000 */
[----:B------:R-:W-:Y:S01]  /*29d0*/  IMAD.MOV R49, RZ, RZ, -R49 ;  /* 0x000000ffff317224 */ /* 0x000fe200078e0a31 */
[----:B------:R-:W-:Y:S01]  /*29e0*/  IABS R58, R15 ;  /* 0x0000000f003a7213 */ /* 0x000fe20000000000 */
[--C-:B------:R-:W-:Y:S01]  /*29f0*/  @!P4 IMAD.IADD R52, R52, 0x1, -R3.reuse ;  /* 0x000000013434c824 */ /* 0x100fe200078e0a03 */
[----:B------:R-:W-:Y:S01]  /*2a00*/  ISETP.GE.AND P4, PT, R15, RZ, PT ;  /* 0x000000ff0f00720c */ /* 0x000fe20003f86270 */
[C---:B------:R-:W-:Y:S02]  /*2a10*/  IMAD R56, R3.reuse, R49, R56 ;  /* 0x0000003103387224 */ /* 0x040fe400078e0238 */
[--C-:B------:R-:W-:Y:S02]  /*2a20*/  @!P6 IMAD.IADD R54, R54, 0x1, -R3.reuse ;  /* 0x000000013636e824 */ /* 0x100fe400078e0a03 */
[----:B------:R-:W-:Y:S01]  /*2a30*/  @!P2 IMAD.MOV R52, RZ, RZ, -R52 ;  /* 0x000000ffff34a224 */ /* 0x000fe200078e0a34 */
[C---:B------:R-:W-:Y:S01]  /*2a40*/  ISETP.GT.U32.AND P2, PT, R3.reuse, R56, PT ;  /* 0x000000380300720c */ /* 0x040fe20003f44070 */
[----:B------:R-:W-:Y:S01]  /*2a50*/  @!P1 IMAD.IADD R44, R44, 0x1, -R3 ;  /* 0x000000012c2c9824 */ /* 0x000fe200078e0a03 */
[----:B------:R-:W-:Y:S01]  /*2a60*/  ISETP.GT.U32.AND P6, PT, R3, R54, PT ;  /* 0x000000360300720c */ /* 0x000fe20003fc4070 */
[----:B------:R-:W-:-:S03]  /*2a70*/  IMAD.HI.U32 R49, R8, R60, RZ ;  /* 0x0000003c08317227 */ /* 0x000fc600078e00ff */
[----:B------:R-:W-:Y:S01]  /*2a80*/  ISETP.GT.U32.AND P1, PT, R3, R44, PT ;  /* 0x0000002c0300720c */ /* 0x000fe20003f24070 */
[----:B------:R-:W-:Y:S01]  /*2a90*/  @!P0 IMAD.MOV R48, RZ, RZ, -R48 ;  /* 0x000000ffff308224 */ /* 0x000fe200078e0a30 */
[----:B------:R-:W-:Y:S01]  /*2aa0*/  ISETP.GE.AND P0, PT, R51, RZ, PT ;  /* 0x000000ff3300720c */ /* 0x000fe20003f06270 */
[----:B------:R-:W-:-:S04]  /*2ab0*/  IMAD.HI.U32 R15, R8, R58, RZ ;  /* 0x0000003a080f7227 */ /* 0x000fc800078e00ff */
[----:B------:R-:W-:-:S04]  /*2ac0*/  IMAD.HI.U32 R51, R8, R62, RZ ;  /* 0x0000003e08337227 */ /* 0x000fc800078e00ff */
[----:B------:R-:W-:Y:S02]  /*2ad0*/  IMAD.MOV R49, RZ, RZ, -R49 ;  /* 0x000000ffff317224 */ /* 0x000fe400078e0a31 */
[----:B------:R-:W-:Y:S02]  /*2ae0*/  IMAD.MOV R15, RZ, RZ, -R15 ;  /* 0x000000ffff0f7224 */ /* 0x000fe400078e0a0f */
[----:B------:R-:W-:Y:S02]  /*2af0*/  IMAD.MOV R51, RZ, RZ, -R51 ;  /* 0x000000ffff337224 */ /* 0x000fe400078e0a33 */
[C---:B------:R-:W-:Y:S02]  /*2b00*/  IMAD R60, R3.reuse, R49, R60 ;  /* 0x00000031033c7224 */ /* 0x040fe400078e023c */
[C---:B------:R-:W-:Y:S01]  /*2b10*/  IMAD R58, R3.reuse, R15, R58 ;  /* 0x0000000f033a7224 */ /* 0x040fe200078e023a */
[----:B------:R-:W-:Y:S01]  /*2b20*/  IABS R15, R68 ;  /* 0x00000044000f7213 */ /* 0x000fe20000000000 */
[----:B------:R-:W-:-:S02]  /*2b30*/  IMAD R62, R3, R51, R62 ;  /* 0x00000033033e7224 */ /* 0x000fc400078e023e */
[--C-:B------:R-:W-:Y:S01]  /*2b40*/  @!P6 IMAD.IADD R54, R54, 0x1, -R3.reuse ;  /* 0x000000013636e824 */ /* 0x100fe200078e0a03 */
[C---:B------:R-:W-:Y:S01]  /*2b50*/  ISETP.GT.U32.AND P6, PT, R3.reuse, R58, PT ;  /* 0x0000003a0300720c */ /* 0x040fe20003fc4070 */
[--C-:B------:R-:W-:Y:S01]  /*2b60*/  @!P2 IMAD.IADD R56, R56, 0x1, -R3.reuse ;  /* 0x000000013838a824 */ /* 0x100fe200078e0a03 */
[----:B------:R-:W-:Y:S01]  /*2b70*/  ISETP.GT.U32.AND P2, PT, R3, R60, PT ;  /* 0x0000003c0300720c */ /* 0x000fe20003f44070 */
[----:B------:R-:W-:Y:S01]  /*2b80*/  @!P1 IMAD.IADD R44, R44, 0x1, -R3 ;  /* 0x000000012c2c9824 */ /* 0x000fe200078e0a03 */
[----:B------:R-:W-:Y:S01]  /*2b90*/  ISETP.GE.AND P1, PT, R53, RZ, PT ;  /* 0x000000ff3500720c */ /* 0x000fe20003f26270 */
[----:B------:R-:W-:Y:S01]  /*2ba0*/  @!P3 IMAD.MOV R54, RZ, RZ, -R54 ;  /* 0x000000ffff36b224 */ /* 0x000fe200078e0a36 */
[----:B------:R-:W-:Y:S01]  /*2bb0*/  ISETP.GT.U32.AND P3, PT, R3, R62, PT ;  /* 0x0000003e0300720c */ /* 0x000fe20003f64070 */
[----:B------:R-:W-:Y:S02]  /*2bc0*/  IMAD.MOV.U32 R49, RZ, RZ, R44 ;  /* 0x000000ffff317224 */ /* 0x000fe400078e002c */
[----:B------:R-:W-:-:S02]  /*2bd0*/  IMAD.MOV.U32 R44, RZ, RZ, R15 ;  /* 0x000000ffff2c7224 */ /* 0x000fc400078e000f */
[----:B------:R-:W-:Y:S01]  /*2be0*/  @!P5 IMAD.MOV R49, RZ, RZ, -R49 ;  /* 0x000000ffff31d224 */ /* 0x000fe200078e0a31 */
[C---:B------:R-:W-:Y:S01]  /*2bf0*/  ISETP.GT.U32.AND P5, PT, R3.reuse, R56, PT ;  /* 0x000000380300720c */ /* 0x040fe20003fa4070 */
[--C-:B------:R-:W-:Y:S02]  /*2c00*/  @!P6 IMAD.IADD R58, R58, 0x1, -R3.reuse ;  /* 0x000000013a3ae824 */ /* 0x100fe400078e0a03 */
[--C-:B------:R-:W-:Y:S02]  /*2c10*/  @!P2 IMAD.IADD R60, R60, 0x1, -R3.reuse ;  /* 0x000000013c3ca824 */ /* 0x100fe400078e0a03 */
[----:B------:R-:W-:Y:S01]  /*2c20*/  IMAD.HI.U32 R51, R8, R66, RZ ;  /* 0x0000004208337227 */ /* 0x000fe200078e00ff */
[C---:B------:R-:W-:Y:S02]  /*2c30*/  ISETP.GT.U32.AND P6, PT, R3.reuse, R58, PT ;  /* 0x0000003a0300720c */ /* 0x040fe40003fc4070 */
[----:B------:R-:W-:Y:S01]  /*2c40*/  ISETP.GT.U32.AND P2, PT, R3, R60, PT ;  /* 0x0000003c0300720c */ /* 0x000fe20003f44070 */
[----:B------:R-:W-:-:S02]  /*2c50*/  @!P3 IMAD.IADD R62, R62, 0x1, -R3 ;  /* 0x000000013e3eb824 */ /* 0x000fc400078e0a03 */
[----:B------:R-:W-:-:S03]  /*2c60*/  IMAD.HI.U32 R15, R8, R44, RZ ;  /* 0x0000002c080f7227 */ /* 0x000fc600078e00ff */
[----:B------:R-:W-:Y:S01]  /*2c70*/  ISETP.GT.U32.AND P3, PT, R3, R62, PT ;  /* 0x0000003e0300720c */ /* 0x000fe20003f64070 */
[----:B------:R-:W-:-:S04]  /*2c80*/  IMAD.HI.U32 R53, R8, R70, RZ ;  /* 0x0000004608357227 */ /* 0x000fc800078e00ff */
[----:B------:R-:W-:Y:S02]  /*2c90*/  IMAD.MOV R51, RZ, RZ, -R51 ;  /* 0x000000ffff337224 */ /* 0x000fe400078e0a33 */
[----:B------:R-:W-:Y:S01]  /*2ca0*/  @!P5 IMAD.IADD R56, R56, 0x1, -R3 ;  /* 0x000000013838d824 */ /* 0x000fe200078e0a03 */
[----:B------:R-:W-:Y:S01]  /*2cb0*/  ISETP.GE.AND P5, PT, R64, RZ, PT ;  /* 0x000000ff4000720c */ /* 0x000fe20003fa6270 */
        /* <DEDUP_REMOVED lines=9> */
[C---:B------:R-:W-:Y:S01]  /*2d50*/  ISETP.GT.U32.AND P6, PT, R3.reuse, R44, PT ;  /* 0x0000002c0300720c */ /* 0x040fe20003fc4070 */
[----:B------:R-:W-:Y:S01]  /*2d60*/  @!P3 IMAD.IADD R62, R62, 0x1, -R3 ;  /* 0x000000013e3eb824 */ /* 0x000fe200078e0a03 */
[----:B------:R-:W-:Y:S01]  /*2d70*/  ISETP.GT.U32.AND P3, PT, R3, R66, PT ;  /* 0x000000420300720c */ /* 0x000fe20003f64070 */
[----:B------:R-:W-:Y:S02]  /*2d80*/  IMAD.MOV.U32 R51, RZ, RZ, R15 ;  /* 0x000000ffff337224 */ /* 0x000fe400078e000f */
[----:B------:R-:W-:Y:S02]  /*2d90*/  @!P0 IMAD.MOV R56, RZ, RZ, -R56 ;  /* 0x000000ffff388224 */ /* 0x000fe400078e0a38 */
[----:B------:R-:W-:-:S04]  /*2da0*/  IMAD.HI.U32 R15, R8, R51, RZ ;  /* 0x00000033080f7227 */ /* 0x000fc800078e00ff */
[----:B------:R-:W-:Y:S02]  /*2db0*/  @!P2 IMAD.IADD R64, R64, 0x1, -R3 ;  /* 0x000000014040a824 */ /* 0x000fe400078e0a03 */
[----:B------:R-:W-:Y:S02]  /*2dc0*/  IMAD.MOV R70, RZ, RZ, -R15 ;  /* 0x000000ffff467224 */ /* 0x000fe400078e0a0f */
[----:B------:R-:W-:-:S04]  /*2dd0*/  IMAD.HI.U32 R15, R8, R72, RZ ;  /* 0x00000048080f7227 */ /* 0x000fc800078e00ff */
[--C-:B------:R-:W-:Y:S01]  /*2de0*/  @!P6 IMAD.IADD R44, R44, 0x1, -R3.reuse ;  /* 0x000000012c2ce824 */ /* 0x100fe200078e0a03 */
[----:B------:R-:W-:Y:S01]  /*2df0*/  ISETP.GE.AND P6, PT, R68, RZ, PT ;  /* 0x000000ff4400720c */ /* 0x000fe20003fc6270 */
[----:B------:R-:W-:Y:S01]  /*2e00*/  @!P3 IMAD.IADD R66, R66, 0x1, -R3 ;  /* 0x000000014242b824 */ /* 0x000fe200078e0a03 */
[C---:B------:R-:W-:Y:S01]  /*2e10*/  ISETP.GT.U32.AND P3, PT, R3.reuse, R64, PT ;  /* 0x000000400300720c */ /* 0x040fe20003f64070 */
[C---:B------:R-:W-:Y:S01]  /*2e20*/  IMAD R68, R3.reuse, R70, R51 ;  /* 0x0000004603447224 */ /* 0x040fe200078e0233 */
[C---:B------:R-:W-:Y:S01]  /*2e30*/  ISETP.GT.U32.AND P2, PT, R3.reuse, R44, PT ;  /* 0x0000002c0300720c */ /* 0x040fe20003f44070 */
[----:B------:R-:W-:Y:S01]  /*2e40*/  IMAD.MOV R15, RZ, RZ, -R15 ;  /* 0x000000ffff0f7224 */ /* 0x000fe200078e0a0f */
[----:B------:R-:W-:Y:S01]  /*2e50*/  ISETP.GT.U32.AND P0, PT, R3, R66, PT ;  /* 0x000000420300720c */ /* 0x000fe20003f04070 */
[----:B------:R-:W-:-:S04]  /*2e60*/  IMAD.HI.U32 R51, R8, R74, RZ ;  /* 0x0000004a08337227 */ /* 0x000fc800078e00ff */
[----:B------:R-:W-:Y:S01]  /*2e70*/  IMAD R70, R3, R15, R72 ;  /* 0x0000000f03467224 */ /* 0x000fe200078e0248 */
[----:B------:R-:W-:Y:S01]  /*2e80*/  IABS R15, R79 ;  /* 0x0000004f000f7213 */ /* 0x000fe20000000000 */
[----:B------:R-:W-:Y:S02]  /*2e90*/  IMAD.MOV R51, RZ, RZ, -R51 ;  /* 0x000000ffff337224 */ /* 0x000fe400078e0a33 */
[----:B------:R-:W-:-:S04]  /*2ea0*/  IMAD.HI.U32 R53, R8, R76, RZ ;  /* 0x0000004c08357227 */ /* 0x000fc800078e00ff */
[C---:B------:R-:W-:Y:S02]  /*2eb0*/  IMAD R72, R3.reuse, R51, R74 ;  /* 0x0000003303487224 */ /* 0x040fe400078e024a */
[----:B------:R-:W-:Y:S02]  /*2ec0*/  IMAD.MOV.U32 R51, RZ, RZ, R15 ;  /* 0x000000ffff337224 */ /* 0x000fe400078e000f */
[----:B------:R-:W-:Y:S01]  /*2ed0*/  @!P3 IMAD.IADD R64, R64, 0x1, -R3 ;  /* 0x000000014040b824 */ /* 0x000fe200078e0a03 */
[----:B------:R-:W-:Y:S01]  /*2ee0*/  ISETP.GT.U32.AND P3, PT, R3, R70, PT ;  /* 0x000000460300720c */ /* 0x000fe20003f64070 */
[----:B------:R-:W-:Y:S02]  /*2ef0*/  IMAD.MOV R53, RZ, RZ, -R53 ;  /* 0x000000ffff357224 */ /* 0x000fe400078e0a35 */
[----:B------:R-:W-:-:S04]  /*2f00*/  IMAD.HI.U32 R15, R8, R51, RZ ;  /* 0x00000033080f7227 */ /* 0x000fc800078e00ff */
[C---:B------:R-:W-:Y:S02]  /*2f10*/  IMAD R74, R3.reuse, R53, R76 ;  /* 0x00000035034a7224 */ /* 0x040fe400078e024c */
[----:B------:R-:W-:Y:S02]  /*2f20*/  IMAD.MOV R76, RZ, RZ, -R15 ;  /* 0x000000ffff4c7224 */ /* 0x000fe400078e0a0f */
[----:B------:R-:W-:Y:S01]  /*2f30*/  @!P0 IMAD.IADD R66, R66, 0x1, -R3 ;  /* 0x0000000142428824 */ /* 0x000fe200078e0a03 */
[C---:B------:R-:W-:Y:S01]  /*2f40*/  ISETP.GT.U32.AND P0, PT, R3.reuse, R72, PT ;  /* 0x000000480300720c */ /* 0x040fe20003f04070 */
[C---:B------:R-:W-:Y:S02]  /*2f50*/  IMAD R76, R3.reuse, R76, R51 ;  /* 0x0000004c034c7224 */ /* 0x040fe400078e0233 */
[----:B------:R-:W-:Y:S02]  /*2f60*/  @!P3 IMAD.IADD R70, R70, 0x1, -R3 ;  /* 0x000000014646b824 */ /* 0x000fe400078e0a03 */
[----:B------:R-:W-:Y:S01]  /*2f70*/  IMAD.HI.U32 R15, R8, R80, RZ ;  /* 0x00000050080f7227 */ /* 0x000fe200078e00ff */
[----:B------:R-:W-:-:S03]  /*2f80*/  ISETP.GT.U32.AND P3, PT, R3, R76, PT ;  /* 0x0000004c0300720c */ /* 0x000fc60003f64070 */
[----:B------:R-:W-:Y:S01]  /*2f90*/  @!P2 IMAD.IADD R44, R44, 0x1, -R3 ;  /* 0x000000012c2ca824 */ /* 0x000fe200078e0a03 */
[C---:B------:R-:W-:Y:S01]  /*2fa0*/  ISETP.GT.U32.AND P2, PT, R3.reuse, R68, PT ;  /* 0x000000440300720c */ /* 0x040fe20003f44070 */
[----:B------:R-:W-:Y:S02]  /*2fb0*/  IMAD.MOV R15, RZ, RZ, -R15 ;  /* 0x000000ffff0f7224 */ /* 0x000fe400078e0a0f */
[----:B------:R-:W-:Y:S01]  /*2fc0*/  @!P0 IMAD.IADD R72, R72, 0x1, -R3 ;  /* 0x0000000148488824 */ /* 0x000fe200078e0a03 */
[----:B------:R-:W-:Y:S01]  /*2fd0*/  ISETP.GE.AND P0, PT, R78, RZ, PT ;  /* 0x000000ff4e00720c */ /* 0x000fe20003f06270 */
[----:B------:R-:W-:Y:S02]  /*2fe0*/  IMAD R78, R3, R15, R80 ;  /* 0x0000000f034e7224 */ /* 0x000fe400078e0250 */
[----:B------:R-:W-:-:S04]  /*2ff0*/  IMAD.HI.U32 R51, R8, R81, RZ ;  /* 0x0000005108337227 */ /* 0x000fc800078e00ff */
[--C-:B------:R-:W-:Y:S01]  /*3000*/  @!P3 IMAD.IADD R76, R76, 0x1, -R3.reuse ;  /* 0x000000014c4cb824 */ /* 0x100fe200078e0a03 */
[C---:B------:R-:W-:Y:S01]  /*3010*/  ISETP.GT.U32.AND P3, PT, R3.reuse, R78, PT ;  /* 0x0000004e0300720c */ /* 0x040fe20003f64070 */
[----:B------:R-:W-:Y:S01]  /*3020*/  @!P2 IMAD.IADD R68, R68, 0x1, -R3 ;  /* 0x000000014444a824 */ /* 0x000fe200078e0a03 */
[----:B------:R-:W-:Y:S01]  /*3030*/  ISETP.GT.U32.AND P2, PT, R3, R74, PT ;  /* 0x0000004a0300720c */ /* 0x000fe20003f44070 */
[----:B------:R-:W-:Y:S02]  /*3040*/  IMAD.MOV R82, RZ, RZ, -R51 ;  /* 0x000000ffff527224 */ /* 0x000fe400078e0a33 */
[----:B------:R-:W-:-:S04]  /*3050*/  IMAD.HI.U32 R53, R8, R83, RZ ;  /* 0x0000005308357227 */ /* 0x000fc800078e00ff */
[C---:B------:R-:W-:Y:S02]  /*3060*/  IMAD R80, R3.reuse, R82, R81 ;  /* 0x0000005203507224 */ /* 0x040fe400078e0251 */
[----:B------:R-:W-:Y:S02]  /*3070*/  IMAD.MOV R84, RZ, RZ, -R53 ;  /* 0x000000ffff547224 */ /* 0x000fe400078e0a35 */
[--C-:B------:R-:W-:Y:S01]  /*3080*/  @!P3 IMAD.IADD R78, R78, 0x1, -R3.reuse ;  /* 0x000000014e4eb824 */ /* 0x100fe200078e0a03 */
[----:B------:R-:W-:Y:S01]  /*3090*/  ISETP.GT.U32.AND P3, PT, R3, R80, PT ;  /* 0x000000500300720c */ /* 0x000fe20003f64070 */
[----:B------:R-:W-:Y:S01]  /*30a0*/  @!P2 IMAD.IADD R74, R74, 0x1, -R3 ;  /* 0x000000014a4aa824 */ /* 0x000fe200078e0a03 */
[----:B------:R-:W-:Y:S01]  /*30b0*/  ISETP.GE.AND P2, PT, R55, RZ, PT ;  /* 0x000000ff3700720c */ /* 0x000fe20003f46270 */
[C---:B------:R-:W-:Y:S01]  /*30c0*/  IMAD R82, R3.reuse, R84, R83 ;  /* 0x0000005403527224 */ /* 0x040fe200078e0253 */
[----:B------:R-:W-:Y:S01]  /*30d0*/  IABS R84, R65 ;  /* 0x0000004100547213 */ /* 0x000fe20000000000 */
[----:B------:R-:W-:Y:S01]  /*30e0*/  @!P4 IMAD.MOV R58, RZ, RZ, -R58 ;  /* 0x000000ffff3ac224 */ /* 0x000fe200078e0a3a */
[----:B------:R-:W-:Y:S01]  /*30f0*/  ISETP.GT.U32.AND P4, PT, R3, R72, PT ;  /* 0x000000480300720c */ /* 0x000fe20003f84070 */
[----:B------:R-:W-:-:S04]  /*3100*/  IMAD.HI.U32 R51, R8, R86, RZ ;  /* 0x0000005608337227 */ /* 0x000fc800078e00ff */
[----:B------:R-:W-:-:S04]  /*3110*/  IMAD.HI.U32 R15, R8, R84, RZ ;  /* 0x00000054080f7227 */ /* 0x000fc800078e00ff */
[----:B------:R-:W-:Y:S01]  /*3120*/  @!P3 IMAD.IADD R80, R80, 0x1, -R3 ;  /* 0x000000015050b824 */ /* 0x000fe200078e0a03 */
[C---:B------:R-:W-:Y:S01]  /*3130*/  ISETP.GT.U32.AND P3, PT, R3.reuse, R68, PT ;  /* 0x000000440300720c */ /* 0x040fe20003f64070 */
[----:B------:R-:W-:Y:S01]  /*3140*/  @!P2 IMAD.MOV R66, RZ, RZ, -R66 ;  /* 0x000000ffff42a224 */ /* 0x000fe200078e0a42 */
[----:B------:R-:W-:Y:S01]  /*3150*/  ISETP.GT.U32.AND P2, PT, R3, R78, PT ;  /* 0x0000004e0300720c */ /* 0x000fe20003f44070 */
[----:B------:R-:W-:-:S04]  /*3160*/  IMAD.HI.U32 R53, R8, R88, RZ ;  /* 0x0000005808357227 */ /* 0x000fc800078e00ff */
[----:B------:R-:W-:-:S04]  /*3170*/  IMAD.HI.U32 R55, R8, R90, RZ ;  /* 0x0000005a08377227 */ /* 0x000fc800078e00ff */
[----:B------:R-:W-:-:S04]  /*3180*/  IMAD.HI.U32 R8, R8, R92, RZ ;  /* 0x0000005c08087227 */ /* 0x000fc800078e00ff */
[----:B------:R-:W-:Y:S01]  /*3190*/  @!P1 IMAD.MOV R60, RZ, RZ, -R60 ;  /* 0x000000ffff3c9224 */ /* 0x000fe200078e0a3c */
[C---:B------:R-:W-:Y:S01]  /*31a0*/  ISETP.GT.U32.AND P1, PT, R3.reuse, R70, PT ;  /* 0x000000460300720c */ /* 0x040fe20003f24070 */
[----:B------:R-:W-:Y:S01]  /*31b0*/  @!P5 IMAD.MOV R62, RZ, RZ, -R62 ;  /* 0x000000ffff3ed224 */ /* 0x000fe200078e0a3e */
[C---:B------:R-:W-:Y:S01]  /*31c0*/  ISETP.GT.U32.AND P5, PT, R3.reuse, R74, PT ;  /* 0x0000004a0300720c */ /* 0x040fe20003fa4070 */
[----:B------:R-:W-:Y:S01]  /*31d0*/  @!P0 IMAD.MOV R64, RZ, RZ, -R64 ;  /* 0x000000ffff408224 */ /* 0x000fe200078e0a40 */
[----:B------:R-:W-:Y:S01]  /*31e0*/  ISETP.GT.U32.AND P0, PT, R3, R76, PT ;  /* 0x0000004c0300720c */ /* 0x000fe20003f04070 */
[----:B------:R-:W-:Y:S02]  /*31f0*/  IMAD.MOV R51, RZ, RZ, -R51 ;  /* 0x000000ffff337224 */ /* 0x000fe400078e0a33 */
[----:B------:R-:W-:Y:S02]  /*3200*/  IMAD.MOV R8, RZ, RZ, -R8 ;  /* 0x000000ffff087224 */ /* 0x000fe400078e0a08 */
[----:B------:R-:W-:-:S02]  /*3210*/  IMAD.MOV R15, RZ, RZ, -R15 ;  /* 0x000000ffff0f7224 */ /* 0x000fc400078e0a0f */
[----:B------:R-:W-:Y:S02]  /*3220*/  IMAD.MOV R53, RZ, RZ, -R53 ;  /* 0x000000ffff357224 */ /* 0x000fe400078e0a35 */
[----:B------:R-:W-:Y:S02]  /*3230*/  IMAD.MOV R55, RZ, RZ, -R55 ;  /* 0x000000ffff377224 */ /* 0x000fe400078e0a37 */
[C---:B------:R-:W-:Y:S02]  /*3240*/  IMAD R86, R3.reuse, R51, R86 ;  /* 0x0000003303567224 */ /* 0x040fe400078e0256 */
[C---:B------:R-:W-:Y:S02]  /*3250*/  IMAD R92, R3.reuse, R8, R92 ;  /* 0x00000008035c7224 */ /* 0x040fe400078e025c */
[----:B------:R-:W-:Y:S01]  /*3260*/  @!P3 IMAD.IADD R68, R68, 0x1, -R3 ;  /* 0x000000014444b824 */ /* 0x000fe200078e0a03 */
[C---:B------:R-:W-:Y:S01]  /*3270*/  ISETP.GT.U32.AND P3, PT, R3.reuse, R82, PT ;  /* 0x000000520300720c */ /* 0x040fe20003f64070 */
[C---:B------:R-:W-:Y:S01]  /*3280*/  IMAD R84, R3.reuse, R15, R84 ;  /* 0x0000000f03547224 */ /* 0x040fe200078e0254 */
[----:B------:R-:W-:Y:S01]  /*3290*/  SHF.R.S32.HI R15, RZ, 0x1f, R114 ;  /* 0x0000001fff0f7819 */ /* 0x000fe20000011472 */
[----:B------:R-:W-:-:S02]  /*32a0*/  IMAD R88, R3, R53, R88 ;  /* 0x0000003503587224 */ /* 0x000fc400078e0258 */
[----:B------:R-:W-:Y:S01]  /*32b0*/  IMAD R90, R3, R55, R90 ;  /* 0x00000037035a7224 */ /* 0x000fe200078e025a */
[----:B------:R-:W-:Y:S01]  /*32c0*/  LEA.HI R114, R15, R114, RZ, 0x7 ;  /* 0x000000720f727211 */ /* 0x000fe200078f38ff */
[----:B------:R-:W-:Y:S01]  /*32d0*/  IMAD.MOV.U32 R51, RZ, RZ, R44 ;  /* 0x000000ffff337224 */ /* 0x000fe200078e002c */
[----:B------:R-:W-:Y:S01]  /*32e0*/  LOP3.LUT R44, RZ, R45, RZ, 0x33, !PT ;  /* 0x0000002dff2c7212 */ /* 0x000fe200078e33ff */
[--C-:B------:R-:W-:Y:S01]  /*32f0*/  @!P4 IMAD.IADD R72, R72, 0x1, -R3.reuse ;  /* 0x000000014848c824 */ /* 0x100fe200078e0a03 */
[C---:B------:R-:W-:Y:S01]  /*3300*/  ISETP.GT.U32.AND P4, PT, R3.reuse, R86, PT ;  /* 0x000000560300720c */ /* 0x040fe20003f84070 */
[----:B------:R-:W-:Y:S01]  /*3310*/  @!P2 IMAD.IADD R78, R78, 0x1, -R3 ;  /* 0x000000014e4ea824 */ /* 0x000fe200078e0a03 */
[C---:B------:R-:W-:Y:S01]  /*3320*/  ISETP.GT.U32.AND P2, PT, R3.reuse, R92, PT ;  /* 0x0000005c0300720c */ /* 0x040fe20003f44070 */
[----:B------:R-:W-:Y:S01]  /*3330*/  @!P6 IMAD.MOV R51, RZ, RZ, -R51 ;  /* 0x000000ffff33e224 */ /* 0x000fe200078e0a33 */
[C---:B------:R-:W-:Y:S01]  /*3340*/  ISETP.GT.U32.AND P6, PT, R3.reuse, R80, PT ;  /* 0x000000500300720c */ /* 0x040fe20003fc4070 */
[--C-:B------:R-:W-:Y:S01]  /*3350*/  @!P1 IMAD.IADD R70, R70, 0x1, -R3.reuse ;  /* 0x0000000146469824 */ /* 0x100fe200078e0a03 */
[C---:B------:R-:W-:Y:S01]  /*3360*/  ISETP.GT.U32.AND P1, PT, R3.reuse, R84, PT ;  /* 0x000000540300720c */ /* 0x040fe20003f24070 */
[--C-:B------:R-:W-:Y:S01]  /*3370*/  @!P5 IMAD.IADD R74, R74, 0x1, -R3.reuse ;  /* 0x000000014a4ad824 */ /* 0x100fe200078e0a03 */
[C---:B------:R-:W-:Y:S01]  /*3380*/  ISETP.GT.U32.AND P5, PT, R3.reuse, R88, PT ;  /* 0x000000580300720c */ /* 0x040fe20003fa4070 */
[--C-:B------:R-:W-:Y:S01]  /*3390*/  @!P0 IMAD.IADD R76, R76, 0x1, -R3.reuse ;  /* 0x000000014c4c8824 */ /* 0x100fe200078e0a03 */
[----:B------:R-:W-:Y:S01]  /*33a0*/  ISETP.GT.U32.AND P0, PT, R3, R90, PT ;  /* 0x0000005a0300720c */ /* 0x000fe20003f04070 */
[--C-:B------:R-:W-:Y:S01]  /*33b0*/  @!P3 IMAD.IADD R82, R82, 0x1, -R3.reuse ;  /* 0x000000015252b824 */ /* 0x100fe200078e0a03 */
[----:B------:R-:W-:Y:S01]  /*33c0*/  ISETP.GE.AND P3, PT, R71, RZ, PT ;  /* 0x000000ff4700720c */ /* 0x000fe20003f66270 */
[--C-:B------:R-:W-:Y:S01]  /*33d0*/  @!P4 IMAD.IADD R86, R86, 0x1, -R3.reuse ;  /* 0x000000015656c824 */ /* 0x100fe200078e0a03 */
[----:B------:R-:W-:Y:S01]  /*33e0*/  ISETP.GE.AND P4, PT, R77, RZ, PT ;  /* 0x000000ff4d00720c */ /* 0x000fe20003f86270 */
[--C-:B------:R-:W-:Y:S01]  /*33f0*/  @!P2 IMAD.IADD R92, R92, 0x1, -R3.reuse ;  /* 0x000000015c5ca824 */ /* 0x100fe200078e0a03 */
[----:B------:R-:W-:Y:S01]  /*3400*/  ISETP.GT.U32.AND P2, PT, R3, R82, PT ;  /* 0x000000520300720c */ /* 0x000fe20003f44070 */
[--C-:B------:R-:W-:Y:S01]  /*3410*/  @!P6 IMAD.IADD R80, R80, 0x1, -R3.reuse ;  /* 0x000000015050e824 */ /* 0x100fe200078e0a03 */
[----:B------:R-:W-:Y:S01]  /*3420*/  ISETP.GE.AND P6, PT, R75, RZ, PT ;  /* 0x000000ff4b00720c */ /* 0x000fe20003fc6270 */
[--C-:B------:R-:W-:Y:S01]  /*3430*/  @!P1 IMAD.IADD R84, R84, 0x1, -R3.reuse ;  /* 0x0000000154549824 */ /* 0x100fe200078e0a03 */
[----:B------:R-:W-:Y:S01]  /*3440*/  ISETP.GE.AND P1, PT, R73, RZ, PT ;  /* 0x000000ff4900720c */ /* 0x000fe20003f26270 */
[--C-:B------:R-:W-:Y:S01]  /*3450*/  @!P5 IMAD.IADD R88, R88, 0x1, -R3.reuse ;  /* 0x000000015858d824 */ /* 0x100fe200078e0a03 */
[----:B------:R-:W-:Y:S01]  /*3460*/  ISETP.GE.AND P5, PT, R79, RZ, PT ;  /* 0x000000ff4f00720c */ /* 0x000fe20003fa6270 */
[--C-:B------:R-:W-:Y:S01]  /*3470*/  @!P0 IMAD.IADD R90, R90, 0x1, -R3.reuse ;  /* 0x000000015a5a8824 */ /* 0x100fe200078e0a03 */
[----:B------:R-:W-:Y:S01]  /*3480*/  ISETP.GE.AND P0, PT, R69, RZ, PT ;  /* 0x000000ff4500720c */ /* 0x000fe20003f06270 */
[----:B------:R-:W-:Y:S01]  /*3490*/  @!P3 IMAD.MOV R70, RZ, RZ, -R70 ;  /* 0x000000ffff46b224 */ /* 0x000fe200078e0a46 */
[C---:B------:R-:W-:Y:S01]  /*34a0*/  ISETP.GT.U32.AND P3, PT, R3.reuse, R84, PT ;  /* 0x000000540300720c */ /* 0x040fe20003f64070 */
[----:B------:R-:W-:Y:S01]  /*34b0*/  @!P4 IMAD.MOV R74, RZ, RZ, -R74 ;  /* 0x000000ffff4ac224 */ /* 0x000fe200078e0a4a */
[----:B------:R-:W-:Y:S01]  /*34c0*/  ISETP.GT.U32.AND P4, PT, R3, R88, PT ;  /* 0x000000580300720c */ /* 0x000fe20003f84070 */
[--C-:B------:R-:W-:Y:S01]  /*34d0*/  @!P2 IMAD.IADD R82, R82, 0x1, -R3.reuse ;  /* 0x000000015252a824 */ /* 0x100fe200078e0a03 */
[----:B------:R-:W-:Y:S01]  /*34e0*/  ISETP.GE.AND P2, PT, R63, RZ, PT ;  /* 0x000000ff3f00720c */ /* 0x000fe20003f46270 */
[----:B------:R-:W-:Y:S01]  /*34f0*/  @!P6 IMAD.MOV R68, RZ, RZ, -R68 ;  /* 0x000000ffff44e224 */ /* 0x000fe200078e0a44 */
[----:B------:R-:W-:Y:S01]  /*3500*/  ISETP.GE.AND P6, PT, R61, RZ, PT ;  /* 0x000000ff3d00720c */ /* 0x000fe20003fc6270 */
[----:B------:R-:W-:Y:S01]  /*3510*/  @!P1 IMAD.MOV R72, RZ, RZ, -R72 ;  /* 0x000000ffff489224 */ /* 0x000fe200078e0a48 */
[C---:B------:R-:W-:Y:S01]  /*3520*/  ISETP.GT.U32.AND P1, PT, R3.reuse, R86, PT ;  /* 0x000000560300720c */ /* 0x040fe20003f24070 */
[----:B------:R-:W-:Y:S01]  /*3530*/  @!P5 IMAD.MOV R76, RZ, RZ, -R76 ;  /* 0x000000ffff4cd224 */ /* 0x000fe200078e0a4c */
[C---:B------:R-:W-:Y:S01]  /*3540*/  ISETP.GT.U32.AND P5, PT, R3.reuse, R90, PT ;  /* 0x0000005a0300720c */ /* 0x040fe20003fa4070 */
[----:B------:R-:W-:Y:S01]  /*3550*/  @!P0 IMAD.MOV R78, RZ, RZ, -R78 ;  /* 0x000000ffff4e8224 */ /* 0x000fe200078e0a4e */
[----:B------:R-:W-:Y:S01]  /*3560*/  ISETP.GT.U32.AND P0, PT, R3, R92, PT ;  /* 0x0000005c0300720c */ /* 0x000fe20003f04070 */
[----:B------:R-:W-:Y:S01]  /*3570*/  IMAD R8, R177, UR13, RZ ;  /* 0x0000000db1087c24 */ /* 0x000fe2000f8e02ff */
[----:B------:R-:W-:Y:S01]  /*3580*/  SHF.R.S32.HI R114, RZ, 0x7, R114 ;  /* 0x00000007ff727819 */ /* 0x000fe20000011472 */
[--C-:B------:R-:W-:Y:S01]  /*3590*/  @!P4 IMAD.IADD R88, R88, 0x1, -R3.reuse ;  /* 0x000000015858c824 */ /* 0x100fe200078e0a03 */
[----:B------:R-:W-:Y:S01]  /*35a0*/  ISETP.GE.AND P4, PT, R57, RZ, PT ;  /* 0x000000ff3900720c */ /* 0x000fe20003f86270 */
[----:B------:R-:W-:Y:S01]  /*35b0*/  @!P2 IMAD.MOV R82, RZ, RZ, -R82 ;  /* 0x000000ffff52a224 */ /* 0x000fe200078e0a52 */
[----:B------:R-:W-:Y:S01]  /*35c0*/  ISETP.NE.AND P2, PT, R45, RZ, PT ;  /* 0x000000ff2d00720c */ /* 0x000fe20003f45270 */
[--C-:B------:R-:W-:Y:S01]  /*35d0*/  @!P3 IMAD.IADD R84, R84, 0x1, -R3.reuse ;  /* 0x000000015454b824 */ /* 0x100fe200078e0a03 */
[----:B------:R-:W-:Y:S01]  /*35e0*/  ISETP.GE.AND P3, PT, R65, RZ, PT ;  /* 0x000000ff4100720c */ /* 0x000fe20003f66270 */
[--C-:B------:R-:W-:Y:S01]  /*35f0*/  @!P1 IMAD.IADD R86, R86, 0x1, -R3.reuse ;  /* 0x0000000156569824 */ /* 0x100fe200078e0a03 */
[----:B------:R-:W-:Y:S01]  /*3600*/  SEL R15, R44, R4, !P2 ;  /* 0x000000042c0f7207 */ /* 0x000fe20005000000 */
[--C-:B------:R-:W-:Y:S01]  /*3610*/  @!P5 IMAD.IADD R90, R90, 0x1, -R3.reuse ;  /* 0x000000015a5ad824 */ /* 0x100fe200078e0a03 */
[----:B------:R-:W-:Y:S01]  /*3620*/  ISETP.GE.AND P1, PT, R67, RZ, PT ;  /* 0x000000ff4300720c */ /* 0x000fe20003f26270 */
[----:B------:R-:W-:Y:S01]  /*3630*/  @!P0 IMAD.IADD R92, R92, 0x1, -R3 ;  /* 0x000000015c5c8824 */ /* 0x000fe200078e0a03 */
[----:B------:R-:W-:Y:S01]  /*3640*/  ISETP.GE.AND P5, PT, R59, RZ, PT ;  /* 0x000000ff3b00720c */ /* 0x000fe20003fa6270 */
[----:B------:R-:W-:Y:S01]  /*3650*/  @!P6 IMAD.MOV R80, RZ, RZ, -R80 ;  /* 0x000000ffff50e224 */ /* 0x000fe200078e0a50 */
[----:B------:R-:W-:Y:S01]  /*3660*/  IADD3 R3, P6, R8, UR4, RZ ;  /* 0x0000000408037c10 */ /* 0x000fe2000ffde0ff */
[----:B------:R-:W-:Y:S01]  /*3670*/  @!P4 IMAD.MOV R88, RZ, RZ, -R88 ;  /* 0x000000ffff58c224 */ /* 0x000fe200078e0a58 */
[----:B------:R-:W-:Y:S01]  /*3680*/  SEL R5, R44, R5, !P2 ;  /* 0x000000052c057207 */ /* 0x000fe20005000000 */
[----:B------:R-:W-:Y:S01]  /*3690*/  ULDC UR4, c[0x0][0x234] ;  /* 0x00008d0000047ab9 */ /* 0x000fe20000000800 */
[----:B------:R-:W-:Y:S01]  /*36a0*/  LEA.HI.X.SX32 R4, R8, UR5, 0x1, P6 ;  /* 0x0000000508047c11 */ /* 0x000fe2000b0f0eff */
[----:B------:R-:W-:Y:S01]  /*36b0*/  ULDC UR5, c[0x0][0x240] ;  /* 0x0000900000057ab9 */ /* 0x000fe20000000800 */
[----:B------:R-:W-:Y:S01]  /*36c0*/  ISETP.GE.AND P0, PT, R0, RZ, PT ;  /* 0x000000ff0000720c */ /* 0x000fe20003f06270 */
[----:B------:R-:W-:Y:S01]  /*36d0*/  IMAD R15, R15, UR5, RZ ;  /* 0x000000050f0f7c24 */ /* 0x000fe2000f8e02ff */
[C---:B------:R-:W-:Y:S01]  /*36e0*/  SEL R13, R44.reuse, R13, !P2 ;  /* 0x0000000d2c0d7207 */ /* 0x040fe20005000000 */
[----:B------:R-:W-:Y:S01]  /*36f0*/  IMAD R5, R5, UR5, RZ ;  /* 0x0000000505057c24 */ /* 0x000fe2000f8e02ff */
[C---:B------:R-:W-:Y:S01]  /*3700*/  SEL R7, R44.reuse, R7, !P2 ;  /* 0x000000072c077207 */ /* 0x040fe20005000000 */
[----:B------:R-:W-:Y:S01]  /*3710*/  @!P3 IMAD.MOV R84, RZ, RZ, -R84 ;  /* 0x000000ffff54b224 */ /* 0x000fe200078e0a54 */
[C---:B------:R-:W-:Y:S01]  /*3720*/  SEL R14, R44.reuse, R14, !P2 ;  /* 0x0000000e2c0e7207 */ /* 0x040fe20005000000 */
[----:B------:R-:W-:Y:S01]  /*3730*/  IMAD R13, R13, UR5, RZ ;  /* 0x000000050d0d7c24 */ /* 0x000fe2000f8e02ff */
[C---:B------:R-:W-:Y:S01]  /*3740*/  SEL R9, R44.reuse, R9, !P2 ;  /* 0x000000092c097207 */ /* 0x040fe20005000000 */
[----:B------:R-:W-:Y:S01]  /*3750*/  IMAD R7, R7, UR5, RZ ;  /* 0x0000000507077c24 */ /* 0x000fe2000f8e02ff */
[----:B------:R-:W-:Y:S01]  /*3760*/  SEL R21, R44, R21, !P2 ;  /* 0x000000152c157207 */ /* 0x000fe20005000000 */
[----:B------:R-:W-:Y:S01]  /*3770*/  IMAD R14, R14, UR5, RZ ;  /* 0x000000050e0e7c24 */ /* 0x000fe2000f8e02ff */
[-C--:B------:R-:W-:Y:S01]  /*3780*/  IADD3 R198, P4, R15, R3.reuse, RZ ;  /* 0x000000030fc67210 */ /* 0x080fe20007f9e0ff */
[----:B------:R-:W-:Y:S01]  /*3790*/  IMAD R9, R9, UR5, RZ ;  /* 0x0000000509097c24 */ /* 0x000fe2000f8e02ff */
[C---:B------:R-:W-:Y:S01]  /*37a0*/  SEL R16, R44.reuse, R16, !P2 ;  /* 0x000000102c107207 */ /* 0x040fe20005000000 */
[----:B------:R-:W-:Y:S01]  /*37b0*/  @!P1 IMAD.MOV R86, RZ, RZ, -R86 ;  /* 0x000000ffff569224 */ /* 0x000fe200078e0a56 */
[C---:B------:R-:W-:Y:S01]  /*37c0*/  SEL R10, R44.reuse, R10, !P2 ;  /* 0x0000000a2c0a7207 */ /* 0x040fe20005000000 */
[----:B------:R-:W-:Y:S01]  /*37d0*/  @!P5 IMAD.MOV R90, RZ, RZ, -R90 ;  /* 0x000000ffff5ad224 */ /* 0x000fe200078e0a5a */
[C---:B------:R-:W-:Y:S01]  /*37e0*/  SEL R22, R44.reuse, R22, !P2 ;  /* 0x000000162c167207 */ /* 0x040fe20005000000 */
[----:B------:R-:W-:Y:S01]  /*37f0*/  IMAD R21, R21, UR5, RZ ;  /* 0x0000000515157c24 */ /* 0x000fe2000f8e02ff */
[----:B------:R-:W-:Y:S01]  /*3800*/  IADD3 R200, P6, R5, R3, RZ ;  /* 0x0000000305c87210 */ /* 0x000fe20007fde0ff */
[----:B------:R-:W-:Y:S01]  /*3810*/  @!P0 IMAD.MOV R92, RZ, RZ, -R92 ;  /* 0x000000ffff5c8224 */ /* 0x000fe200078e0a5c */
[----:B------:R-:W-:Y:S01]  /*3820*/  SEL R17, R44, R17, !P2 ;  /* 0x000000112c117207 */ /* 0x000fe20005000000 */
[----:B------:R-:W-:Y:S01]  /*3830*/  IMAD R16, R16, UR5, RZ ;  /* 0x0000000510107c24 */ /* 0x000fe2000f8e02ff */
[----:B------:R-:W-:Y:S01]  /*3840*/  SEL R11, R44, R11, !P2 ;  /* 0x0000000b2c0b7207 */ /* 0x000fe20005000000 */
[----:B------:R-:W-:Y:S01]  /*3850*/  IMAD R10, R10, UR5, RZ ;  /* 0x000000050a0a7c24 */ /* 0x000fe2000f8e02ff */
[-C--:B------:R-:W-:Y:S01]  /*3860*/  LEA.HI.X.SX32 R197, R15, R4.reuse, 0x1, P4 ;  /* 0x000000040fc57211 */ /* 0x080fe200020f0eff */
[----:B------:R-:W-:Y:S01]  /*3870*/  IMAD R22, R22, UR5, RZ ;  /* 0x0000000516167c24 */ /* 0x000fe2000f8e02ff */
[C---:B------:R-:W-:Y:S01]  /*3880*/  SEL R31, R44.reuse, R31, !P2 ;  /* 0x0000001f2c1f7207 */ /* 0x040fe20005000000 */
[----:B------:R-:W-:Y:S01]  /*3890*/  IMAD R17, R17, UR5, RZ ;  /* 0x0000000511117c24 */ /* 0x000fe2000f8e02ff */
[----:B------:R-:W-:Y:S01]  /*38a0*/  IADD3 R212, P4, R13, R3, RZ ;  /* 0x000000030dd47210 */ /* 0x000fe20007f9e0ff */
[----:B------:R-:W-:Y:S01]  /*38b0*/  IMAD R11, R11, UR5, RZ ;  /* 0x000000050b0b7c24 */ /* 0x000fe2000f8e02ff */
[----:B------:R-:W-:Y:S01]  /*38c0*/  SEL R23, R44, R23, !P2 ;  /* 0x000000172c177207 */ /* 0x000fe20005000000 */
[----:B------:R-:W-:Y:S01]  /*38d0*/  IMAD R31, R31, UR5, RZ ;  /* 0x000000051f1f7c24 */ /* 0x000fe2000f8e02ff */
[-C--:B------:R-:W-:Y:S01]  /*38e0*/  IADD3 R202, P5, R7, R3.reuse, RZ ;  /* 0x0000000307ca7210 */ /* 0x080fe20007fbe0ff */
[----:B------:R-:W-:Y:S01]  /*38f0*/  IMAD R6, R6, UR4, RZ ;  /* 0x0000000406067c24 */ /* 0x000fe2000f8e02ff */
[----:B------:R-:W-:Y:S01]  /*3900*/  LEA.HI.X.SX32 R199, R5, R4, 0x1, P6 ;  /* 0x0000000405c77211 */ /* 0x000fe200030f0eff */
[----:B------:R-:W-:Y:S01]  /*3910*/  IMAD R23, R23, UR5, RZ ;  /* 0x0000000517177c24 */ /* 0x000fe2000f8e02ff */
[C---:B------:R-:W-:Y:S01]  /*3920*/  SEL R18, R44.reuse, R18, !P2 ;  /* 0x000000122c127207 */ /* 0x040fe20005000000 */
[----:B------:R-:W-:Y:S01]  /*3930*/  UMOV UR4, URZ ;  /* 0x0000003f00047c82 */ /* 0x000fe20008000000 */
[----:B------:R-:W-:Y:S01]  /*3940*/  SEL R28, R44, R28, !P2 ;  /* 0x0000001c2c1c7207 */ /* 0x000fe20005000000 */
[----:B------:R-:W-:Y:S01]  /*3950*/  USHF.L.U32 UR13, UR13, 0x7, URZ ;  /* 0x000000070d0d7899 */ /* 0x000fe2000800063f */
[-C--:B------:R-:W-:Y:S01]  /*3960*/  IADD3 R214, P6, R14, R3.reuse, RZ ;  /* 0x000000030ed67210 */ /* 0x080fe20007fde0ff */
[----:B------:R-:W-:Y:S01]  /*3970*/  IMAD R18, R18, UR5, RZ ;  /* 0x0000000512127c24 */ /* 0x000fe2000f8e02ff */
[----:B------:R-:W-:Y:S01]  /*3980*/  SEL R12, R44, R12, !P2 ;  /* 0x0000000c2c0c7207 */ /* 0x000fe20005000000 */
[----:B------:R-:W-:Y:S01]  /*3990*/  IMAD R28, R28, UR5, RZ ;  /* 0x000000051c1c7c24 */ /* 0x000fe2000f8e02ff */
[----:B------:R-:W-:Y:S01]  /*39a0*/  SEL R24, R44, R24, !P2 ;  /* 0x000000182c187207 */ /* 0x000fe20005000000 */
[----:B------:R-:W-:Y:S01]  /*39b0*/  USHF.R.S32.HI UR40, URZ, 0x1f, UR13 ;  /* 0x0000001f3f287899 */ /* 0x000fe2000801140d */
[----:B------:R-:W-:Y:S01]  /*39c0*/  IADD3 R204, P3, R9, R3, RZ ;  /* 0x0000000309cc7210 */ /* 0x000fe20007f7e0ff */
[----:B------:R-:W-:Y:S01]  /*39d0*/  IMAD R12, R12, UR5, RZ ;  /* 0x000000050c0c7c24 */ /* 0x000fe2000f8e02ff */
[----:B------:R-:W-:Y:S01]  /*39e0*/  SEL R19, R44, R19, !P2 ;  /* 0x000000132c137207 */ /* 0x000fe20005000000 */
[----:B------:R-:W-:Y:S01]  /*39f0*/  IMAD R24, R24, UR5, RZ ;  /* 0x0000000518187c24 */ /* 0x000fe2000f8e02ff */
[----:B------:R-:W-:-:S02]  /*3a00*/  LEA.HI.X.SX32 R211, R13, R4, 0x1, P4 ;  /* 0x000000040dd37211 */ /* 0x000fc400020f0eff */
[C---:B------:R-:W-:Y:S01]  /*3a10*/  SEL R20, R44.reuse, R20, !P2 ;  /* 0x000000142c147207 */ /* 0x040fe20005000000 */
[----:B------:R-:W-:Y:S01]  /*3a20*/  IMAD R19, R19, UR5, RZ ;  /* 0x0000000513137c24 */ /* 0x000fe2000f8e02ff */
[C---:B------:R-:W-:Y:S02]  /*3a30*/  SEL R25, R44.reuse, R25, !P2 ;  /* 0x000000192c197207 */ /* 0x040fe40005000000 */
[----:B------:R-:W-:Y:S01]  /*3a40*/  SEL R26, R44, R26, !P2 ;  /* 0x0000001a2c1a7207 */ /* 0x000fe20005000000 */
[----:B------:R-:W-:Y:S01]  /*3a50*/  IMAD R20, R20, UR5, RZ ;  /* 0x0000000514147c24 */ /* 0x000fe2000f8e02ff */
[C---:B------:R-:W-:Y:S01]  /*3a60*/  SEL R27, R44.reuse, R27, !P2 ;  /* 0x0000001b2c1b7207 */ /* 0x040fe20005000000 */
[----:B------:R-:W-:Y:S01]  /*3a70*/  IMAD R25, R25, UR5, RZ ;  /* 0x0000000519197c24 */ /* 0x000fe2000f8e02ff */
[----:B------:R-:W-:Y:S01]  /*3a80*/  SEL R29, R44, R29, !P2 ;  /* 0x0000001d2c1d7207 */ /* 0x000fe20005000000 */
[----:B------:R-:W-:Y:S01]  /*3a90*/  IMAD R26, R26, UR5, RZ ;  /* 0x000000051a1a7c24 */ /* 0x000fe2000f8e02ff */
[C---:B------:R-:W-:Y:S01]  /*3aa0*/  SEL R30, R44.reuse, R30, !P2 ;  /* 0x0000001e2c1e7207 */ /* 0x040fe20005000000 */
[----:B------:R-:W-:Y:S01]  /*3ab0*/  IMAD R27, R27, UR5, RZ ;  /* 0x000000051b1b7c24 */ /* 0x000fe2000f8e02ff */
[C---:B------:R-:W-:Y:S01]  /*3ac0*/  SEL R32, R44.reuse, R32, !P2 ;  /* 0x000000202c207207 */ /* 0x040fe20005000000 */
[----:B------:R-:W-:Y:S01]  /*3ad0*/  IMAD R29, R29, UR5, RZ ;  /* 0x000000051d1d7c24 */ /* 0x000fe2000f8e02ff */
[----:B------:R-:W-:Y:S01]  /*3ae0*/  SEL R33, R44, R33, !P2 ;  /* 0x000000212c217207 */ /* 0x000fe20005000000 */
[----:B------:R-:W-:Y:S01]  /*3af0*/  IMAD R30, R30, UR5, RZ ;  /* 0x000000051e1e7c24 */ /* 0x000fe2000f8e02ff */
        /* <DEDUP_REMOVED lines=72> */
[----:B------:R-:W-:Y:S01]  /*3f80*/  LEA.HI.X.SX32 R201, R7, R4, 0x1, P5 ;  /* 0x0000000407c97211 */ /* 0x000fe200028f0eff */
[----:B------:R-:W-:Y:S01]  /*3f90*/  IMAD R88, R88, UR5, RZ ;  /* 0x0000000558587c24 */ /* 0x000fe2000f8e02ff */
[----:B------:R-:W-:Y:S01]  /*3fa0*/  IADD3 R226, P4, R21, R3, RZ ;  /* 0x0000000315e27210 */ /* 0x000fe20007f9e0ff */
[----:B------:R-:W-:Y:S01]  /*3fb0*/  IMAD R90, R90, UR5, RZ ;  /* 0x000000055a5a7c24 */ /* 0x000fe2000f8e02ff */
[----:B------:R-:W-:-:S02]  /*3fc0*/  SEL R44, R44, R92, !P2 ;  /* 0x0000005c2c2c7207 */ /* 0x000fc40005000000 */
[-C--:B------:R-:W-:Y:S02]  /*3fd0*/  IADD3 R216, P5, R16, R3.reuse, RZ ;  /* 0x0000000310d87210 */ /* 0x080fe40007fbe0ff */
[-C--:B------:R-:W-:Y:S01]  /*3fe0*/  LEA.HI.X.SX32 R213, R14, R4.reuse, 0x1, P6 ;  /* 0x000000040ed57211 */ /* 0x080fe200030f0eff */
[----:B------:R-:W-:Y:S01]  /*3ff0*/  IMAD R44, R44, UR5, RZ ;  /* 0x000000052c2c7c24 */ /* 0x000fe2000f8e02ff */
[-C--:B------:R-:W-:Y:S01]  /*4000*/  IADD3 R206, P2, R10, R3.reuse, RZ ;  /* 0x000000030ace7210 */ /* 0x080fe20007f5e0ff */
[----:B------:R-:W-:Y:S01]  /*4010*/  UMOV UR5, URZ ;  /* 0x0000003f00057c82 */ /* 0x000fe20008000000 */
[----:B------:R-:W-:Y:S02]  /*4020*/  LEA.HI.X.SX32 R203, R9, R4, 0x1, P3 ;  /* 0x0000000409cb7211 */ /* 0x000fe400018f0eff */
[-C--:B------:R-:W-:Y:S02]  /*4030*/  IADD3 R228, P6, R22, R3.reuse, RZ ;  /* 0x0000000316e47210 */ /* 0x080fe40007fde0ff */
[----:B------:R-:W-:-:S02]  /*4040*/  IADD3 R218, P3, R17, R3, RZ ;  /* 0x0000000311da7210 */ /* 0x000fc40007f7e0ff */
[-C--:B------:R-:W-:Y:S02]  /*4050*/  IADD3 R208, P1, R11, R3.reuse, RZ ;  /* 0x000000030bd07210 */ /* 0x080fe40007f3e0ff */
[-C--:B------:R-:W-:Y:S02]  /*4060*/  LEA.HI.X.SX32 R225, R21, R4.reuse, 0x1, P4 ;  /* 0x0000000415e17211 */ /* 0x080fe400020f0eff */
[-C--:B------:R-:W-:Y:S02]  /*4070*/  LEA.HI.X.SX32 R215, R16, R4.reuse, 0x1, P5 ;  /* 0x0000000410d77211 */ /* 0x080fe400028f0eff */
[-C--:B------:R-:W-:Y:S02]  /*4080*/  IADD3 R240, P4, R31, R3.reuse, RZ ;  /* 0x000000031ff07210 */ /* 0x080fe40007f9e0ff */
[----:B------:R-:W-:Y:S02]  /*4090*/  LEA.HI.X.SX32 R205, R10, R4, 0x1, P2 ;  /* 0x000000040acd7211 */ /* 0x000fe400010f0eff */
[----:B------:R-:W-:-:S02]  /*40a0*/  IADD3 R230, P5, R23, R3, RZ ;  /* 0x0000000317e67210 */ /* 0x000fc40007fbe0ff */
[-C--:B------:R-:W-:Y:S02]  /*40b0*/  LEA.HI.X.SX32 R227, R22, R4.reuse, 0x1, P6 ;  /* 0x0000000416e37211 */ /* 0x080fe400030f0eff */
[-C--:B------:R-:W-:Y:S02]  /*40c0*/  IADD3 R220, P2, R18, R3.reuse, RZ ;  /* 0x0000000312dc7210 */ /* 0x080fe40007f5e0ff */
[-C--:B------:R-:W-:Y:S02]  /*40d0*/  LEA.HI.X.SX32 R217, R17, R4.reuse, 0x1, P3 ;  /* 0x0000000411d97211 */ /* 0x080fe400018f0eff */
[-C--:B------:R-:W-:Y:S02]  /*40e0*/  IADD3 R242, P6, R28, R3.reuse, RZ ;  /* 0x000000031cf27210 */ /* 0x080fe40007fde0ff */
[----:B------:R-:W-:Y:S02]  /*40f0*/  IADD3 R210, P0, R12, R3, RZ ;  /* 0x000000030cd27210 */ /* 0x000fe40007f1e0ff */
[----:B------:R-:W-:-:S02]  /*4100*/  LEA.HI.X.SX32 R207, R11, R4, 0x1, P1 ;  /* 0x000000040bcf7211 */ /* 0x000fc400008f0eff */
[-C--:B------:R-:W-:Y:S02]  /*4110*/  IADD3 R232, P3, R24, R3.reuse, RZ ;  /* 0x0000000318e87210 */ /* 0x080fe40007f7e0ff */
[-C--:B------:R-:W-:Y:S02]  /*4120*/  IADD3 R222, P1, R19, R3.reuse, RZ ;  /* 0x0000000313de7210 */ /* 0x080fe40007f3e0ff */
[-C--:B------:R-:W-:Y:S02]  /*4130*/  LEA.HI.X.SX32 R239, R31, R4.reuse, 0x1, P4 ;  /* 0x000000041fef7211 */ /* 0x080fe400020f0eff */
[-C--:B------:R-:W-:Y:S02]  /*4140*/  LEA.HI.X.SX32 R229, R23, R4.reuse, 0x1, P5 ;  /* 0x0000000417e57211 */ /* 0x080fe400028f0eff */
[----:B------:R-:W-:Y:S02]  /*4150*/  IADD3 R5, P4, R35, R3, RZ ;  /* 0x0000000323057210 */ /* 0x000fe40007f9e0ff */
[----:B------:R-:W-:-:S02]  /*4160*/  LEA.HI.X.SX32 R219, R18, R4, 0x1, P2 ;  /* 0x0000000412db7211 */ /* 0x000fc400010f0eff */
[-C--:B------:R-:W-:Y:S01]  /*4170*/  IADD3 R244, P5, R29, R3.reuse, RZ ;  /* 0x000000031df47210 */ /* 0x080fe20007fbe0ff */
[----:B------:R0:W-:Y:S01]  /*4180*/  STL [R1+0x4], R5 ;  /* 0x0000040501007387 */ /* 0x0001e20000100800 */
[-C--:B------:R-:W-:Y:S02]  /*4190*/  LEA.HI.X.SX32 R241, R28, R4.reuse, 0x1, P6 ;  /* 0x000000041cf17211 */ /* 0x080fe400030f0eff */
[-C--:B------:R-:W-:Y:S02]  /*41a0*/  LEA.HI.X.SX32 R209, R12, R4.reuse, 0x1, P0 ;  /* 0x000000040cd17211 */ /* 0x080fe400000f0eff */
[-C--:B------:R-:W-:Y:S02]  /*41b0*/  IADD3 R234, P2, R25, R3.reuse, RZ ;  /* 0x0000000319ea7210 */ /* 0x080fe40007f5e0ff */
[----:B------:R-:W-:Y:S02]  /*41c0*/  LEA.HI.X.SX32 R231, R24, R4, 0x1, P3 ;  /* 0x0000000418e77211 */ /* 0x000fe400018f0eff */
[----:B------:R-:W-:-:S02]  /*41d0*/  IADD3 R7, P6, R36, R3, RZ ;  /* 0x0000000324077210 */ /* 0x000fc40007fde0ff */
[-C--:B------:R-:W-:Y:S02]  /*41e0*/  IADD3 R224, P0, R20, R3.reuse, RZ ;  /* 0x0000000314e07210 */ /* 0x080fe40007f1e0ff */
[-C--:B------:R-:W-:Y:S01]  /*41f0*/  LEA.HI.X.SX32 R221, R19, R4.reuse, 0x1, P1 ;  /* 0x0000000413dd7211 */ /* 0x080fe200008f0eff */
[----:B------:R1:W-:Y:S01]  /*4200*/  STL [R1+0xc], R7 ;  /* 0x00000c0701007387 */ /* 0x0003e20000100800 */
[-C--:B------:R-:W-:Y:S02]  /*4210*/  IADD3 R246, P3, R30, R3.reuse, RZ ;  /* 0x000000031ef67210 */ /* 0x080fe40007f7e0ff */
[----:B------:R-:W-:Y:S02]  /*4220*/  IADD3 R236, P1, R26, R3, RZ ;  /* 0x000000031aec7210 */ /* 0x000fe40007f3e0ff */
[----:B------:R-:W-:Y:S02]  /*4230*/  LEA.HI.X.SX32 R243, R29, R4, 0x1, P5 ;  /* 0x000000041df37211 */ /* 0x000fe400028f0eff */
[----:B------:R-:W-:-:S02]  /*4240*/  CS2R R28, SRZ ;  /* 0x00000000001c7805 */ /* 0x000fc4000001ff00 */
[-C--:B------:R-:W-:Y:S02]  /*4250*/  LEA.HI.X.SX32 R233, R25, R4.reuse, 0x1, P2 ;  /* 0x0000000419e97211 */ /* 0x080fe400010f0eff */
[----:B------:R-:W-:Y:S02]  /*4260*/  CS2R R24, SRZ ;  /* 0x0000000000187805 */ /* 0x000fe4000001ff00 */
[-C--:B0-----:R-:W-:Y:S02]  /*4270*/  IADD3 R5, P5, R37, R3.reuse, RZ ;  /* 0x0000000325057210 */ /* 0x081fe40007fbe0ff */
[-C--:B------:R-:W-:Y:S02]  /*4280*/  LEA.HI.X.SX32 R223, R20, R4.reuse, 0x1, P0 ;  /* 0x0000000414df7211 */ /* 0x080fe400000f0eff */
[----:B------:R-:W-:Y:S01]  /*4290*/  IADD3 R248, P2, R32, R3, RZ ;  /* 0x0000000320f87210 */ /* 0x000fe20007f5e0ff */
[----:B------:R0:W-:Y:S01]  /*42a0*/  STL [R1+0x14], R5 ;  /* 0x0000140501007387 */ /* 0x0001e20000100800 */
[----:B------:R-:W-:-:S02]  /*42b0*/  LEA.HI.X.SX32 R245, R30, R4, 0x1, P3 ;  /* 0x000000041ef57211 */ /* 0x000fc400018f0eff */
[----:B------:R-:W-:Y:S02]  /*42c0*/  CS2R R30, SRZ ;  /* 0x00000000001e7805 */ /* 0x000fe4000001ff00 */
[-C--:B------:R-:W-:Y:S02]  /*42d0*/  IADD3 R238, P0, R27, R3.reuse, RZ ;  /* 0x000000031bee7210 */ /* 0x080fe40007f1e0ff */
[-C--:B------:R-:W-:Y:S02]  /*42e0*/  LEA.HI.X.SX32 R235, R26, R4.reuse, 0x1, P1 ;  /* 0x000000041aeb7211 */ /* 0x080fe400008f0eff */
[-C--:B-1----:R-:W-:Y:S02]  /*42f0*/  IADD3 R7, P3, R38, R3.reuse, RZ ;  /* 0x0000000326077210 */ /* 0x082fe40007f7e0ff */
[----:B------:R-:W-:Y:S02]  /*4300*/  IADD3 R250, P1, R33, R3, RZ ;  /* 0x0000000321fa7210 */ /* 0x000fe40007f3e0ff */
[-C--:B------:R-:W-:Y:S01]  /*4310*/  LEA.HI.X.SX32 R247, R32, R4.reuse, 0x1, P2 ;  /* 0x0000000420f77211 */ /* 0x080fe200010f0eff */
[----:B------:R1:W-:Y:S01]  /*4320*/  STL [R1+0x1c], R7 ;  /* 0x00001c0701007387 */ /* 0x0003e20000100800 */
[----:B------:R-:W-:-:S02]  /*4330*/  LEA.HI.X.SX32 R237, R27, R4, 0x1, P0 ;  /* 0x000000041bed7211 */ /* 0x000fc400000f0eff */
[----:B------:R-:W-:Y:S02]  /*4340*/  CS2R R26, SRZ ;  /* 0x00000000001a7805 */ /* 0x000fe4000001ff00 */
[-C--:B0-----:R-:W-:Y:S02]  /*4350*/  IADD3 R5, P2, R39, R3.reuse, RZ ;  /* 0x0000000327057210 */ /* 0x081fe40007f5e0ff */
[C---:B------:R-:W-:Y:S02]  /*4360*/  IADD3 R252, P0, R34.reuse, R3, RZ ;  /* 0x0000000322fc7210 */ /* 0x040fe40007f1e0ff */
[-C--:B------:R-:W-:Y:S01]  /*4370*/  LEA.HI.X.SX32 R249, R33, R4.reuse, 0x1, P1 ;  /* 0x0000000421f97211 */ /* 0x080fe200008f0eff */
[----:B------:R0:W-:Y:S01]  /*4380*/  STL [R1+0x24], R5 ;  /* 0x0000240501007387 */ /* 0x0001e20000100800 */
[----:B------:R-:W-:Y:S02]  /*4390*/  LEA.HI.X.SX32 R251, R34, R4, 0x1, P0 ;  /* 0x0000000422fb7211 */ /* 0x000fe400000f0eff */
[----:B------:R-:W-:-:S02]  /*43a0*/  CS2R R32, SRZ ;  /* 0x0000000000207805 */ /* 0x000fc4000001ff00 */
[----:B-1----:R-:W-:Y:S02]  /*43b0*/  IADD3 R7, P1, R40, R3, RZ ;  /* 0x0000000328077210 */ /* 0x002fe40007f3e0ff */
[----:B------:R-:W-:-:S03]  /*43c0*/  LEA.HI.X.SX32 R8, R35, R4, 0x1, P4 ;  /* 0x0000000423087211 */ /* 0x000fc600020f0eff */
[----:B------:R1:W-:Y:S01]  /*43d0*/  STL [R1+0x2c], R7 ;  /* 0x00002c0701007387 */ /* 0x0003e20000100800 */
[----:B0-----:R-:W-:-:S05]  /*43e0*/  IADD3 R5, P0, R41, R3, RZ ;  /* 0x0000000329057210 */ /* 0x001fca0007f1e0ff */
[----:B------:R0:W-:Y:S01]  /*43f0*/  STL [R1+0x34], R5 ;  /* 0x0000340501007387 */ /* 0x0001e20000100800 */
[----:B-1----:R-:W-:-:S03]  /*4400*/  IADD3 R7, P4, R42, R3, RZ ;  /* 0x000000032a077210 */ /* 0x002fc60007f9e0ff */
[----:B------:R1:W-:Y:S04]  /*4410*/  STL [R1], R8 ;  /* 0x0000000801007387 */ /* 0x0003e80000100800 */
[----:B------:R2:W-:Y:S01]  /*4420*/  STL [R1+0x3c], R7 ;  /* 0x00003c0701007387 */ /* 0x0005e20000100800 */
[----:B0-----:R-:W-:Y:S02]  /*4430*/  LEA.HI.X.SX32 R5, R36, R4, 0x1, P6 ;  /* 0x0000000424057211 */ /* 0x001fe400030f0eff */
[----:B-1----:R-:W-:-:S03]  /*4440*/  IADD3 R8, P6, R43, R3, RZ ;  /* 0x000000032b087210 */ /* 0x002fc60007fde0ff */
[----:B------:R0:W-:Y:S01]  /*4450*/  STL [R1+0x8], R5 ;  /* 0x0000080501007387 */ /* 0x0001e20000100800 */
[----:B--2---:R-:W-:-:S03]  /*4460*/  LEA.HI.X.SX32 R7, R37, R4, 0x1, P5 ;  /* 0x0000000425077211 */ /* 0x004fc600028f0eff */
[----:B------:R1:W-:Y:S04]  /*4470*/  STL [R1+0x44], R8 ;  /* 0x0000440801007387 */ /* 0x0003e80000100800 */
[----:B------:R2:W-:Y:S01]  /*4480*/  STL [R1+0x10], R7 ;  /* 0x0000100701007387 */ /* 0x0005e20000100800 */
[----:B0-----:R-:W-:Y:S02]  /*4490*/  IADD3 R5, P5, R47, R3, RZ ;  /* 0x000000032f057210 */ /* 0x001fe40007fbe0ff */
[----:B-1----:R-:W-:-:S03]  /*44a0*/  LEA.HI.X.SX32 R8, R38, R4, 0x1, P3 ;  /* 0x0000000426087211 */ /* 0x002fc600018f0eff */
[----:B------:R0:W-:Y:S01]  /*44b0*/  STL [R1+0x4c], R5 ;  /* 0x00004c0501007387 */ /* 0x0001e20000100800 */
[----:B--2---:R-:W-:-:S03]  /*44c0*/  IADD3 R7, P3, R46, R3, RZ ;  /* 0x000000032e077210 */ /* 0x004fc60007f7e0ff */
[----:B------:R1:W-:Y:S04]  /*44d0*/  STL [R1+0x18], R8 ;  /* 0x0000180801007387 */ /* 0x0003e80000100800 */
        /* <DEDUP_REMOVED lines=49> */
[-C--:B0-----:R-:W-:Y:S02]  /*47f0*/  LEA.HI.X.SX32 R5, R56, R4.reuse, 0x1, P5 ;  /* 0x0000000438057211 */ /* 0x081fe400028f0eff */
[----:B------:R-:W-:Y:S02]  /*4800*/  CS2R R56, SRZ ;  /* 0x0000000000387805 */ /* 0x000fe4000001ff00 */
[----:B-1----:R-:W-:Y:S01]  /*4810*/  IADD3 R8, P5, R68, R3, RZ ;  /* 0x0000000344087210 */ /* 0x002fe20007fbe0ff */
[----:B------:R0:W-:Y:S01]  /*4820*/  STL [R1+0x80], R5 ;  /* 0x0000800501007387 */ /* 0x0001e20000100800 */
[----:B--2---:R-:W-:-:S03]  /*4830*/  LEA.HI.X.SX32 R7, R58, R4, 0x1, P3 ;  /* 0x000000043a077211 */ /* 0x004fc600018f0eff */
[----:B------:R1:W-:Y:S01]  /*4840*/  STL [R1+0xbc], R8 ;  /* 0x0000bc0801007387 */ /* 0x0003e20000100800 */
[----:B------:R-:W-:-:S03]  /*4850*/  CS2R R58, SRZ ;  /* 0x00000000003a7805 */ /* 0x000fc6000001ff00 */
[----:B------:R2:W-:Y:S01]  /*4860*/  STL [R1+0x88], R7 ;  /* 0x0000880701007387 */ /* 0x0005e20000100800 */
[----:B0-----:R-:W-:Y:S02]  /*4870*/  IADD3 R5, P3, R70, R3, RZ ;  /* 0x0000000346057210 */ /* 0x001fe40007f7e0ff */
[----:B-1----:R-:W-:-:S03]  /*4880*/  LEA.HI.X.SX32 R8, R60, R4, 0x1, P2 ;  /* 0x000000043c087211 */ /* 0x002fc600010f0eff */
[----:B------:R0:W-:Y:S01]  /*4890*/  STL [R1+0xc4], R5 ;  /* 0x0000c40501007387 */ /* 0x0001e20000100800 */
[----:B------:R-:W-:Y:S02]  /*48a0*/  CS2R R60, SRZ ;  /* 0x00000000003c7805 */ /* 0x000fe4000001ff00 */
[----:B--2---:R-:W-:Y:S01]  /*48b0*/  IADD3 R7, P2, R72, R3, RZ ;  /* 0x0000000348077210 */ /* 0x004fe20007f5e0ff */
[----:B------:R1:W-:Y:S04]  /*48c0*/  STL [R1+0x90], R8 ;  /* 0x0000900801007387 */ /* 0x0003e80000100800 */
[----:B------:R2:W-:Y:S01]  /*48d0*/  STL [R1+0xcc], R7 ;  /* 0x0000cc0701007387 */ /* 0x0005e20000100800 */
[----:B0-----:R-:W-:Y:S02]  /*48e0*/  LEA.HI.X.SX32 R5, R62, R4, 0x1, P1 ;  /* 0x000000043e057211 */ /* 0x001fe400008f0eff */
[----:B------:R-:W-:-:S02]  /*48f0*/  CS2R R62, SRZ ;  /* 0x00000000003e7805 */ /* 0x000fc4000001ff00 */
[----:B-1----:R-:W-:Y:S01]  /*4900*/  IADD3 R8, P1, R74, R3, RZ ;  /* 0x000000034a087210 */ /* 0x002fe20007f3e0ff */
[----:B------:R0:W-:Y:S01]  /*4910*/  STL [R1+0x98], R5 ;  /* 0x0000980501007387 */ /* 0x0001e20000100800 */
[----:B--2---:R-:W-:-:S03]  /*4920*/  LEA.HI.X.SX32 R7, R51, R4, 0x1, P0 ;  /* 0x0000000433077211 */ /* 0x004fc600000f0eff */
[----:B------:R1:W-:Y:S04]  /*4930*/  STL [R1+0xd4], R8 ;  /* 0x0000d40801007387 */ /* 0x0003e80000100800 */
        /* <DEDUP_REMOVED lines=40> */
[----:B------:R-:W-:Y:S02]  /*4bc0*/  IADD3 R3, P4, R44, R3, RZ ;  /* 0x000000032c037210 */ /* 0x000fe40007f9e0ff */
[-C--:B-1----:R-:W-:Y:S01]  /*4bd0*/  LEA.HI.X.SX32 R8, R86, R4.reuse, 0x1, P2 ;  /* 0x0000000456087211 */ /* 0x082fe200010f0eff */
[----:B------:R0:W-:Y:S01]  /*4be0*/  STL [R1+0xe0], R5 ;  /* 0x0000e00501007387 */ /* 0x0001e20000100800 */
[----:B------:R-:W-:Y:S02]  /*4bf0*/  CS2R R86, SRZ ;  /* 0x0000000000567805 */ /* 0x000fe4000001ff00 */
[----:B--2---:R-:W-:Y:S01]  /*4c00*/  LEA.HI.X.SX32 R7, R80, R4, 0x1, P6 ;  /* 0x0000000450077211 */ /* 0x004fe200030f0eff */
[----:B------:R1:W-:Y:S01]  /*4c10*/  STL [R1+0x11c], R3 ;  /* 0x00011c0301007387 */ /* 0x0003e20000100800 */
[----:B------:R-:W-:-:S03]  /*4c20*/  CS2R R80, SRZ ;  /* 0x0000000000507805 */ /* 0x000fc6000001ff00 */
[----:B------:R2:W-:Y:S01]  /*4c30*/  STL [R1+0xe8], R7 ;  /* 0x0000e80701007387 */ /* 0x0005e20000100800 */
[----:B0-----:R-:W-:Y:S01]  /*4c40*/  IADD3 R5, P6, R6, UR6, RZ ;  /* 0x0000000606057c10 */ /* 0x001fe2000ffde0ff */
[----:B------:R-:W-:Y:S01]  /*4c50*/  UIADD3 UR6, UR12, 0x4000, URZ ;  /* 0x000040000c067890 */ /* 0x000fe2000fffe03f */
[----:B-1----:R-:W-:-:S03]  /*4c60*/  LEA.HI.X.SX32 R3, R82, R4, 0x1, P5 ;  /* 0x0000000452037211 */ /* 0x002fc600028f0eff */
[----:B------:R-:W-:Y:S01]  /*4c70*/  USHF.R.U32.HI UR10, URZ, 0x4, UR6 ;  /* 0x000000043f0a7899 */ /* 0x000fe20008011606 */
[----:B------:R-:W-:Y:S01]  /*4c80*/  CS2R R82, SRZ ;  /* 0x0000000000527805 */ /* 0x000fe2000001ff00 */
[----:B------:R-:W-:Y:S01]  /*4c90*/  UIADD3 UR6, UP0, UR8, 0x2, URZ ;  /* 0x0000000208067890 */ /* 0x000fe2000ff1e03f */
[-C--:B--2---:R-:W-:Y:S01]  /*4ca0*/  LEA.HI.X.SX32 R7, R84, R4.reuse, 0x1, P3 ;  /* 0x0000000454077211 */ /* 0x084fe200018f0eff */
[----:B------:R0:W-:Y:S01]  /*4cb0*/  STL [R1+0xf0], R3 ;  /* 0x0000f00301007387 */ /* 0x0001e20000100800 */
[----:B------:R-:W-:Y:S01]  /*4cc0*/  USGXT.U32 UR10, UR10, 0xe ;  /* 0x0000000e0a0a789a */ /* 0x000fe20008000000 */
[----:B------:R-:W-:Y:S02]  /*4cd0*/  CS2R R84, SRZ ;  /* 0x0000000000547805 */ /* 0x000fe4000001ff00 */
[----:B------:R1:W-:Y:S04]  /*4ce0*/  STL [R1+0xf8], R7 ;  /* 0x0000f80701007387 */ /* 0x0003e80000100800 */
[----:B------:R-:W-:Y:S01]  /*4cf0*/  STL [R1+0x100], R8 ;  /* 0x0001000801007387 */ /* 0x000fe20000100800 */
[----:B0-----:R-:W-:-:S02]  /*4d00*/  LEA.HI.X.SX32 R3, R88, R4, 0x1, P1 ;  /* 0x0000000458037211 */ /* 0x001fc400008f0eff */
[----:B-1----:R-:W-:-:S03]  /*4d10*/  LEA.HI.X.SX32 R7, R90, R4, 0x1, P0 ;  /* 0x000000045a077211 */ /* 0x002fc600000f0eff */
[----:B------:R0:W-:Y:S01]  /*4d20*/  STL [R1+0x108], R3 ;  /* 0x0001080301007387 */ /* 0x0001e20000100800 */
[----:B------:R-:W-:-:S03]  /*4d30*/  LEA.HI.X.SX32 R4, R44, R4, 0x1, P4 ;  /* 0x000000042c047211 */ /* 0x000fc600020f0eff */
[----:B------:R1:W-:Y:S04]  /*4d40*/  STL [R1+0x110], R7 ;  /* 0x0001100701007387 */ /* 0x0003e80000100800 */
[----:B------:R2:W-:Y:S01]  /*4d50*/  STL [R1+0x118], R4 ;  /* 0x0001180401007387 */ /* 0x0005e20000100800 */
[----:B0-----:R-:W-:Y:S01]  /*4d60*/  LEA.HI.X.SX32 R3, R6, UR7, 0x1, P6 ;  /* 0x0000000706037c11 */ /* 0x001fe2000b0f0eff */
[----:B------:R-:W-:Y:S02]  /*4d70*/  UIADD3.X UR7, UR4, 0x40000040, URZ, UP0, !UPT ;  /* 0x4000004004077890 */ /* 0x000fe400087fe43f */
[----:B------:R-:W-:Y:S01]  /*4d80*/  UIADD3 UR9, UP0, UR10, 0x2, URZ ;  /* 0x000000020a097890 */ /* 0x000fe2000ff1e03f */
[----:B-1----:R-:W-:Y:S01]  /*4d90*/  IMAD.SHL.U32 R7, R2, 0x10, RZ ;  /* 0x0000001002077824 */ /* 0x002fe200078e00ff */
[----:B------:R-:W-:Y:S01]  /*4da0*/  UMOV UR4, UR6 ;  /* 0x0000000600047c82 */ /* 0x000fe20008000000 */
[----:B------:R-:W0:Y:S01]  /*4db0*/  LDC R2, c[0x0][0x238] ;  /* 0x00008e00ff027b82 */ /* 0x000e220000000800 */
[----:B------:R-:W-:Y:S01]  /*4dc0*/  UIADD3.X UR11, UR5, 0x40000040, URZ, UP0, !UPT ;  /* 0x40000040050b7890 */ /* 0x000fe200087fe43f */
[----:B--2---:R-:W-:Y:S01]  /*4dd0*/  IMAD.MOV.U32 R4, RZ, RZ, RZ ;  /* 0x000000ffff047224 */ /* 0x004fe200078e00ff */
[----:B------:R-:W-:Y:S01]  /*4de0*/  LOP3.LUT R113, R7, 0x70, RZ, 0xc0, !PT ;  /* 0x0000007007717812 */ /* 0x000fe200078ec0ff */
[----:B------:R-:W-:Y:S01]  /*4df0*/  STL [R1+0x59c], R7 ;  /* 0x00059c0701007387 */ /* 0x000fe20000100800 */
[----:B------:R-:W-:Y:S01]  /*4e00*/  UMOV UR5, UR7 ;  /* 0x0000000700057c82 */ /* 0x000fe20008000000 */
[----:B------:R-:W-:Y:S01]  /*4e10*/  UMOV UR6, UR9 ;  /* 0x0000000900067c82 */ /* 0x000fe20008000000 */
[----:B------:R-:W-:Y:S01]  /*4e20*/  UIADD3.64 UR16, UR4, 0x2, URZ ;  /* 0x0000000204107897 */ /* 0x000fe2000fffe03f */
[----:B------:R-:W-:Y:S01]  /*4e30*/  IMAD R113, R177, 0x80, R113 ;  /* 0x00000080b1717824 */ /* 0x000fe200078e0271 */
[----:B------:R1:W-:Y:S01]  /*4e40*/  STL [R1+0x558], R114 ;  /* 0x0005587201007387 */ /* 0x0003e20000100800 */
[----:B------:R-:W-:Y:S01]  /*4e50*/  UMOV UR7, UR11 ;  /* 0x0000000b00077c82 */ /* 0x000fe20008000000 */
[----:B------:R-:W-:-:S02]  /*4e60*/  UIADD3.64 UR20, UR4, 0x4, URZ ;  /* 0x0000000404147897 */ /* 0x000fc4000fffe03f */
[----:B------:R-:W-:Y:S01]  /*4e70*/  STL [R1+0x554], R113 ;  /* 0x0005547101007387 */ /* 0x000fe20000100800 */
[----:B------:R-:W-:Y:S02]  /*4e80*/  UIADD3.64 UR24, UR4, 0x1fe, URZ ;  /* 0x000001fe04187897 */ /* 0x000fe4000fffe03f */
[----:B------:R-:W-:Y:S02]  /*4e90*/  UIADD3.64 UR28, UR4, 0x200, URZ ;  /* 0x00000200041c7897 */ /* 0x000fe4000fffe03f */
[----:B------:R-:W-:Y:S02]  /*4ea0*/  UIADD3.64 UR32, UR4, 0x202, URZ ;  /* 0x0000020204207897 */ /* 0x000fe4000fffe03f */
[----:B------:R-:W-:Y:S02]  /*4eb0*/  UIADD3.64 UR36, UR4, 0x204, URZ ;  /* 0x0000020404247897 */ /* 0x000fe4000fffe03f */
[----:B------:R-:W-:Y:S01]  /*4ec0*/  UIADD3.64 UR18, UR6, 0x2, URZ ;  /* 0x0000000206127897 */ /* 0x000fe2000fffe03f */
[C---:B0-----:R-:W-:Y:S01]  /*4ed0*/  IMAD R105, R2.reuse, 0x7f, RZ ;  /* 0x0000007f02697824 */ /* 0x041fe200078e02ff */
[----:B------:R-:W-:Y:S01]  /*4ee0*/  UIADD3.64 UR22, UR6, 0x4, URZ ;  /* 0x0000000406167897 */ /* 0x000fe2000fffe03f */
[C---:B------:R-:W-:Y:S01]  /*4ef0*/  IMAD R103, R2.reuse, 0x7e, RZ ;  /* 0x0000007e02677824 */ /* 0x040fe200078e02ff */
[----:B------:R-:W-:Y:S01]  /*4f00*/  UMOV UR11, 0x40000040 ;  /* 0x40000040000b7882 */ /* 0x000fe20000000000 */
[C---:B------:R-:W-:Y:S01]  /*4f10*/  IMAD R101, R2.reuse, 0x7d, RZ ;  /* 0x0000007d02657824 */ /* 0x040fe200078e02ff */
[-C--:B------:R-:W-:Y:S01]  /*4f20*/  IADD3 R177, P3, R105, R5.reuse, RZ ;  /* 0x0000000569b17210 */ /* 0x080fe20007f7e0ff */
[C---:B------:R-:W-:Y:S01]  /*4f30*/  IMAD R99, R2.reuse, 0x7c, RZ ;  /* 0x0000007c02637824 */ /* 0x040fe200078e02ff */
[-C--:B-1----:R-:W-:Y:S01]  /*4f40*/  IADD3 R114, P4, R103, R5.reuse, RZ ;  /* 0x0000000567727210 */ /* 0x082fe20007f9e0ff */
[C---:B------:R-:W-:Y:S01]  /*4f50*/  IMAD R97, R2.reuse, 0x7b, RZ ;  /* 0x0000007b02617824 */ /* 0x040fe200078e02ff */
[----:B------:R-:W-:Y:S01]  /*4f60*/  IADD3 R178, P5, R101, R5, RZ ;  /* 0x0000000565b27210 */ /* 0x000fe20007fbe0ff */
[----:B------:R0:W-:Y:S01]  /*4f70*/  STL [R1+0x124], R177 ;  /* 0x000124b101007387 */ /* 0x0001e20000100800 */
[----:B------:R-:W-:-:S02]  /*4f80*/  IMAD R95, R2, 0x7a, RZ ;  /* 0x0000007a025f7824 */ /* 0x000fc400078e02ff */
[C---:B------:R-:W-:Y:S01]  /*4f90*/  IMAD R93, R2.reuse, 0x79, RZ ;  /* 0x00000079025d7824 */ /* 0x040fe200078e02ff */
[----:B------:R1:W-:Y:S01]  /*4fa0*/  STL [R1+0x12c], R114 ;  /* 0x00012c7201007387 */ /* 0x0003e20000100800 */
[C---:B------:R-:W-:Y:S02]  /*4fb0*/  IMAD R91, R2.reuse, 0x78, RZ ;  /* 0x00000078025b7824 */ /* 0x040fe400078e02ff */
[C---:B------:R-:W-:Y:S01]  /*4fc0*/  IMAD R89, R2.reuse, 0x77, RZ ;  /* 0x0000007702597824 */ /* 0x040fe200078e02ff */
[----:B------:R2:W-:Y:S01]  /*4fd0*/  STL [R1+0x134], R178 ;  /* 0x000134b201007387 */ /* 0x0005e20000100800 */
[C---:B------:R-:W-:Y:S01]  /*4fe0*/  IMAD R55, R2.reuse, 0x76, RZ ;  /* 0x0000007602377824 */ /* 0x040fe200078e02ff */
[-C--:B0-----:R-:W-:Y:S01]  /*4ff0*/  IADD3 R177, P0, R97, R5.reuse, RZ ;  /* 0x0000000561b17210 */ /* 0x081fe20007f1e0ff */
[C---:B------:R-:W-:Y:S02]  /*5000*/  IMAD R53, R2.reuse, 0x75, RZ ;  /* 0x0000007502357824 */ /* 0x040fe400078e02ff */
[C---:B------:R-:W-:Y:S01]  /*5010*/  IMAD R51, R2.reuse, 0x74, RZ ;  /* 0x0000007402337824 */ /* 0x040fe200078e02ff */
[----:B-1----:R-:W-:Y:S01]  /*5020*/  IADD3 R114, P6, R99, R5, RZ ;  /* 0x0000000563727210 */ /* 0x002fe20007fde0ff */
[----:B------:R-:W-:-:S02]  /*5030*/  IMAD R49, R2, 0x73, RZ ;  /* 0x0000007302317824 */ /* 0x000fc400078e02ff */
[C---:B------:R-:W-:Y:S01]  /*5040*/  IMAD R47, R2.reuse, 0x72, RZ ;  /* 0x00000072022f7824 */ /* 0x040fe200078e02ff */
[-C--:B--2---:R-:W-:Y:S01]  /*5050*/  IADD3 R178, P1, R95, R5.reuse, RZ ;  /* 0x000000055fb27210 */ /* 0x084fe20007f3e0ff */
[----:B------:R0:W-:Y:S01]  /*5060*/  STL [R1+0x13c], R114 ;  /* 0x00013c7201007387 */ /* 0x0001e20000100800 */
[C---:B------:R-:W-:Y:S02]  /*5070*/  IMAD R45, R2.reuse, 0x71, RZ ;  /* 0x00000071022d7824 */ /* 0x040fe400078e02ff */
[C---:B------:R-:W-:Y:S01]  /*5080*/  IMAD R43, R2.reuse, 0x70, RZ ;  /* 0x00000070022b7824 */ /* 0x040fe200078e02ff */
[----:B------:R1:W-:Y:S01]  /*5090*/  STL [R1+0x144], R177 ;  /* 0x000144b101007387 */ /* 0x0003e20000100800 */
[C---:B------:R-:W-:Y:S02]  /*50a0*/  IMAD R41, R2.reuse, 0x6f, RZ ;  /* 0x0000006f02297824 */ /* 0x040fe400078e02ff */
[C---:B------:R-:W-:Y:S01]  /*50b0*/  IMAD R39, R2.reuse, 0x6e, RZ ;  /* 0x0000006e02277824 */ /* 0x040fe200078e02ff */
[----:B------:R-:W-:Y:S01]  /*50c0*/  STL [R1+0x14c], R178 ;  /* 0x00014cb201007387 */ /* 0x000fe20000100800 */
[C---:B------:R-:W-:Y:S01]  /*50d0*/  IMAD R37, R2.reuse, 0x6d, RZ ;  /* 0x0000006d02257824 */ /* 0x040fe200078e02ff */
[----:B0-----:R-:W-:Y:S01]  /*50e0*/  IADD3 R114, P2, R93, R5, RZ ;  /* 0x000000055d727210 */ /* 0x001fe20007f5e0ff */
[----:B------:R-:W-:-:S02]  /*50f0*/  IMAD R35, R2, 0x6c, RZ ;  /* 0x0000006c02237824 */ /* 0x000fc400078e02ff */
[C---:B------:R-:W-:Y:S01]  /*5100*/  IMAD R23, R2.reuse, 0x6b, RZ ;  /* 0x0000006b02177824 */ /* 0x040fe200078e02ff */
[----:B-1----:R-:W-:Y:S01]  /*5110*/  LEA.HI.X.SX32 R177, R105, R3, 0x1, P3 ;  /* 0x0000000369b17211 */ /* 0x002fe200018f0eff */
[----:B------:R0:W-:Y:S01]  /*5120*/  STL [R1+0x154], R114 ;  /* 0x0001547201007387 */ /* 0x0001e20000100800 */
[----:B------:R-:W-:Y:S01]  /*5130*/  IADD3 R105, P3, R91, R5, RZ ;  /* 0x000000055b697210 */ /* 0x000fe20007f7e0ff */
[C---:B------:R-:W-:Y:S02]  /*5140*/  IMAD R21, R2.reuse, 0x6a, RZ ;  /* 0x0000006a02157824 */ /* 0x040fe400078e02ff */
[----:B------:R-:W-:Y:S01]  /*5150*/  STL [R1+0x120], R177 ;  /* 0x000120b101007387 */ /* 0x000fe20000100800 */
[C---:B------:R-:W-:Y:S02]  /*5160*/  IMAD R19, R2.reuse, 0x69, RZ ;  /* 0x0000006902137824 */ /* 0x040fe400078e02ff */
[C---:B------:R-:W-:Y:S01]  /*5170*/  IMAD R17, R2.reuse, 0x68, RZ ;  /* 0x0000006802117824 */ /* 0x040fe200078e02ff */
[----:B------:R1:W-:Y:S01]  /*5180*/  STL [R1+0x15c], R105 ;  /* 0x00015c6901007387 */ /* 0x0003e20000100800 */
[C---:B------:R-:W-:Y:S01]  /*5190*/  IMAD R15, R2.reuse, 0x67, RZ ;  /* 0x00000067020f7824 */ /* 0x040fe200078e02ff */
[----:B0-----:R-:W-:Y:S01]  /*51a0*/  LEA.HI.X.SX32 R114, R103, R3, 0x1, P4 ;  /* 0x0000000367727211 */ /* 0x001fe200020f0eff */
[C---:B------:R-:W-:Y:S01]  /*51b0*/  IMAD R13, R2.reuse, 0x66, RZ ;  /* 0x00000066020d7824 */ /* 0x040fe200078e02ff */
[----:B------:R-:W-:Y:S01]  /*51c0*/  IADD3 R103, P4, R89, R5, RZ ;  /* 0x0000000559677210 */ /* 0x000fe20007f9e0ff */
[----:B------:R-:W-:-:S02]  /*51d0*/  IMAD R11, R2, 0x65, RZ ;  /* 0x00000065020b7824 */ /* 0x000fc400078e02ff */
[----:B------:R-:W-:Y:S01]  /*51e0*/  STL [R1+0x128], R114 ;  /* 0x0001287201007387 */ /* 0x000fe20000100800 */
[C---:B------:R-:W-:Y:S01]  /*51f0*/  IMAD R9, R2.reuse, 0x64, RZ ;  /* 0x0000006402097824 */ /* 0x040fe200078e02ff */
[----:B-1----:R-:W-:Y:S02]  /*5200*/  LEA.HI.X.SX32 R105, R101, R3, 0x1, P5 ;  /* 0x0000000365697211 */ /* 0x002fe400028f0eff */
        /* <DEDUP_REMOVED lines=48> */
[----:B------:R1:W-:Y:S01]  /*5510*/  STL [R1+0x160], R93 ;  /* 0x0001605d01007387 */ /* 0x0003e20000100800 */
[C---:B------:R-:W-:Y:S02]  /*5520*/  IMAD R92, R2.reuse, 0x4d, RZ ;  /* 0x0000004d025c7824 */ /* 0x040fe400078e02ff */
[C---:B------:R-:W-:Y:S01]  /*5530*/  IMAD R94, R2.reuse, 0x4c, RZ ;  /* 0x0000004c025e7824 */ /* 0x040fe200078e02ff */
[----:B------:R2:W-:Y:S01]  /*5540*/  STL [R1+0x19c], R89 ;  /* 0x00019c5901007387 */ /* 0x0005e20000100800 */
[C---:B------:R-:W-:Y:S01]  /*5550*/  IMAD R96, R2.reuse, 0x4b, RZ ;  /* 0x0000004b02607824 */ /* 0x040fe200078e02ff */
[----:B0-----:R-:W-:Y:S01]  /*5560*/  LEA.HI.X.SX32 R91, R55, R3, 0x1, P5 ;  /* 0x00000003375b7211 */ /* 0x001fe200028f0eff */
[----:B------:R-:W-:-:S02]  /*5570*/  IMAD R98, R2, 0x4a, RZ ;  /* 0x0000004a02627824 */ /* 0x000fc400078e02ff */
[C---:B------:R-:W-:Y:S01]  /*5580*/  IMAD R100, R2.reuse, 0x49, RZ ;  /* 0x0000004902647824 */ /* 0x040fe200078e02ff */
[----:B-1----:R-:W-:Y:S01]  /*5590*/  IADD3 R93, P5, R41, R5, RZ ;  /* 0x00000005295d7210 */ /* 0x002fe20007fbe0ff */
[----:B------:R0:W-:Y:S01]  /*55a0*/  STL [R1+0x168], R91 ;  /* 0x0001685b01007387 */ /* 0x0001e20000100800 */
[C---:B------:R-:W-:Y:S01]  /*55b0*/  IMAD R102, R2.reuse, 0x48, RZ ;  /* 0x0000004802667824 */ /* 0x040fe200078e02ff */
[----:B--2---:R-:W-:Y:S02]  /*55c0*/  LEA.HI.X.SX32 R89, R53, R3, 0x1, P6 ;  /* 0x0000000335597211 */ /* 0x004fe400030f0eff */
[----:B------:R1:W-:Y:S01]  /*55d0*/  STL [R1+0x1a4], R93 ;  /* 0x0001a45d01007387 */ /* 0x0003e20000100800 */
[C---:B------:R-:W-:Y:S02]  /*55e0*/  IMAD R104, R2.reuse, 0x47, RZ ;  /* 0x0000004702687824 */ /* 0x040fe400078e02ff */
[C---:B------:R-:W-:Y:S01]  /*55f0*/  IMAD R106, R2.reuse, 0x46, RZ ;  /* 0x00000046026a7824 */ /* 0x040fe200078e02ff */
[----:B------:R2:W-:Y:S01]  /*5600*/  STL [R1+0x170], R89 ;  /* 0x0001705901007387 */ /* 0x0005e20000100800 */
[C---:B------:R-:W-:Y:S01]  /*5610*/  IMAD R107, R2.reuse, 0x45, RZ ;  /* 0x00000045026b7824 */ /* 0x040fe200078e02ff */
[----:B0-----:R-:W-:Y:S01]  /*5620*/  IADD3 R91, P6, R39, R5, RZ ;  /* 0x00000005275b7210 */ /* 0x001fe20007fde0ff */
[----:B------:R-:W-:-:S02]  /*5630*/  IMAD R108, R2, 0x44, RZ ;  /* 0x00000044026c7824 */ /* 0x000fc400078e02ff */
[C---:B------:R-:W-:Y:S01]  /*5640*/  IMAD R109, R2.reuse, 0x43, RZ ;  /* 0x00000043026d7824 */ /* 0x040fe200078e02ff */
[----:B-1----:R-:W-:Y:S01]  /*5650*/  LEA.HI.X.SX32 R93, R51, R3, 0x1, P0 ;  /* 0x00000003335d7211 */ /* 0x002fe200000f0eff */
[----:B------:R0:W-:Y:S01]  /*5660*/  STL [R1+0x1ac], R91 ;  /* 0x0001ac5b01007387 */ /* 0x0001e20000100800 */
[C---:B------:R-:W-:Y:S01]  /*5670*/  IMAD R110, R2.reuse, 0x42, RZ ;  /* 0x00000042026e7824 */ /* 0x040fe200078e02ff */
[----:B--2---:R-:W-:Y:S02]  /*5680*/  IADD3 R89, P0, R37, R5, RZ ;  /* 0x0000000525597210 */ /* 0x004fe40007f1e0ff */
[----:B------:R1:W-:Y:S01]  /*5690*/  STL [R1+0x178], R93 ;  /* 0x0001785d01007387 */ /* 0x0003e20000100800 */
[C---:B------:R-:W-:Y:S02]  /*56a0*/  IMAD R111, R2.reuse, 0x41, RZ ;  /* 0x00000041026f7824 */ /* 0x040fe400078e02ff */
[C---:B------:R-:W-:Y:S01]  /*56b0*/  IMAD.SHL.U32 R112, R2.reuse, 0x40, RZ ;  /* 0x0000004002707824 */ /* 0x040fe200078e00ff */
        /* <DEDUP_REMOVED lines=17> */
[-C--:B-1----:R-:W-:Y:S01]  /*57d0*/  LEA.HI.X.SX32 R93, R45, R3.reuse, 0x1, P3 ;  /* 0x000000032d5d7211 */ /* 0x082fe200018f0eff */
[----:B------:R0:W-:Y:S01]  /*57e0*/  STL [R1+0x1c4], R91 ;  /* 0x0001c45b01007387 */ /* 0x0001e20000100800 */
[----:B------:R-:W-:Y:S01]  /*57f0*/  LEA.HI.X.SX32 R23, R23, R3, 0x1, P2 ;  /* 0x0000000317177211 */ /* 0x000fe200010f0eff */
[C---:B------:R-:W-:Y:S01]  /*5800*/  IMAD R124, R2.reuse, 0x36, RZ ;  /* 0x00000036027c7824 */ /* 0x040fe200078e02ff */
[C---:B--2---:R-:W-:Y:S01]  /*5810*/  IADD3 R89, P3, R21.reuse, R5, RZ ;  /* 0x0000000515597210 */ /* 0x044fe20007f7e0ff */
[----:B------:R1:W-:Y:S01]  /*5820*/  STL [R1+0x190], R93 ;  /* 0x0001905d01007387 */ /* 0x0003e20000100800 */
[C---:B------:R-:W-:Y:S02]  /*5830*/  IMAD R125, R2.reuse, 0x35, RZ ;  /* 0x00000035027d7824 */ /* 0x040fe400078e02ff */
[-C--:B------:R-:W-:Y:S01]  /*5840*/  LEA.HI.X.SX32 R21, R21, R3.reuse, 0x1, P3 ;  /* 0x0000000315157211 */ /* 0x080fe200018f0eff */
        /* <DEDUP_REMOVED lines=8> */
[-C--:B--2---:R-:W-:Y:S02]  /*58d0*/  LEA.HI.X.SX32 R89, R41, R3.reuse, 0x1, P5 ;  /* 0x0000000329597211 */ /* 0x084fe400028f0eff */
[----:B------:R1:W-:Y:S01]  /*58e0*/  STL [R1+0x1d4], R93 ;  /* 0x0001d45d01007387 */ /* 0x0003e20000100800 */
[----:B------:R-:W-:Y:S01]  /*58f0*/  LEA.HI.X.SX32 R19, R19, R3, 0x1, P4 ;  /* 0x0000000313137211 */ /* 0x000fe200020f0eff */
[C---:B------:R-:W-:Y:S02]  /*5900*/  IMAD R130, R2.reuse, 0x30, RZ ;  /* 0x0000003002827824 */ /* 0x040fe400078e02ff */
        /* <DEDUP_REMOVED lines=22> */
[----:B------:R-:W-:Y:S01]  /*5a70*/  STL [R1+0x1ec], R93 ;  /* 0x0001ec5d01007387 */ /* 0x000fe20000100800 */
[----:B------:R-:W-:Y:S01]  /*5a80*/  LEA.HI.X.SX32 R13, R13, R3, 0x1, P0 ;  /* 0x000000030d0d7211 */ /* 0x000fe200000f0eff */
[C---:B------:R-:W-:Y:S02]  /*5a90*/  IMAD R140, R2.reuse, 0x26, RZ ;  /* 0x00000026028c7824 */ /* 0x040fe400078e02ff */
[----:B------:R1:W-:Y:S01]  /*5aa0*/  STL [R1+0x1b8], R89 ;  /* 0x0001b85901007387 */ /* 0x0003e20000100800 */
[C---:B------:R-:W-:Y:S01]  /*5ab0*/  IMAD R141, R2.reuse, 0x25, RZ ;  /* 0x00000025028d7824 */ /* 0x040fe200078e02ff */
[----:B0-----:R-:W-:Y:S01]  /*5ac0*/  IADD3 R91, P1, R11, R5, RZ ;  /* 0x000000050b5b7210 */ /* 0x001fe20007f3e0ff */
[----:B------:R-:W-:-:S02]  /*5ad0*/  IMAD R142, R2, 0x24, RZ ;  /* 0x00000024028e7824 */ /* 0x000fc400078e02ff */
[C---:B------:R-:W-:Y:S01]  /*5ae0*/  IMAD R143, R2.reuse, 0x23, RZ ;  /* 0x00000023028f7824 */ /* 0x040fe200078e02ff */
[----:B------:R-:W-:Y:S01]  /*5af0*/  LEA.HI.X.SX32 R11, R11, R3, 0x1, P1 ;  /* 0x000000030b0b7211 */ /* 0x000fe200008f0eff */
[----:B------:R-:W-:Y:S01]  /*5b00*/  STL [R1+0x1f4], R91 ;  /* 0x0001f45b01007387 */ /* 0x000fe20000100800 */
[C---:B------:R-:W-:Y:S01]  /*5b10*/  IMAD R144, R2.reuse, 0x22, RZ ;  /* 0x0000002202907824 */ /* 0x040fe200078e02ff */
[C---:B-1----:R-:W-:Y:S02]  /*5b20*/  IADD3 R89, P2, R9.reuse, R5, RZ ;  /* 0x0000000509597210 */ /* 0x042fe40007f5e0ff */
[----:B------:R0:W-:Y:S01]  /*5b30*/  STL [R1+0x1c0], R23 ;  /* 0x0001c01701007387 */ /* 0x0001e20000100800 */
[C---:B------:R-:W-:Y:S01]  /*5b40*/  IMAD R145, R2.reuse, 0x21, RZ ;  /* 0x0000002102917824 */ /* 0x040fe200078e02ff */
[----:B------:R-:W-:Y:S02]  /*5b50*/  LEA.HI.X.SX32 R9, R9, R3, 0x1, P2 ;  /* 0x0000000309097211 */ /* 0x000fe400010f0eff */
[----:B------:R-:W-:Y:S01]  /*5b60*/  STL [R1+0x1fc], R89 ;  /* 0x0001fc5901007387 */ /* 0x000fe20000100800 */
[----:B------:R-:W-:-:S02]  /*5b70*/  IMAD.SHL.U32 R146, R2, 0x20, RZ ;  /* 0x0000002002927824 */ /* 0x000fc400078e00ff */
[C---:B------:R-:W-:Y:S01]  /*5b80*/  IMAD R147, R2.reuse, 0x1f, RZ ;  /* 0x0000001f02937824 */ /* 0x040fe200078e02ff */
[----:B------:R1:W-:Y:S01]  /*5b90*/  STL [R1+0x1c8], R21 ;  /* 0x0001c81501007387 */ /* 0x0003e20000100800 */
[C---:B------:R-:W-:Y:S01]  /*5ba0*/  IMAD R148, R2.reuse, 0x1e, RZ ;  /* 0x0000001e02947824 */ /* 0x040fe200078e02ff */
[C---:B0-----:R-:W-:Y:S01]  /*5bb0*/  IADD3 R23, P3, R7.reuse, R5, RZ ;  /* 0x0000000507177210 */ /* 0x041fe20007f7e0ff */
[C---:B------:R-:W-:Y:S02]  /*5bc0*/  IMAD R149, R2.reuse, 0x1d, RZ ;  /* 0x0000001d02957824 */ /* 0x040fe400078e02ff */
[C---:B------:R-:W-:Y:S01]  /*5bd0*/  IMAD R150, R2.reuse, 0x1c, RZ ;  /* 0x0000001c02967824 */ /* 0x040fe200078e02ff */
[----:B------:R-:W-:Y:S01]  /*5be0*/  LEA.HI.X.SX32 R7, R7, R3, 0x1, P3 ;  /* 0x0000000307077211 */ /* 0x000fe200018f0eff */
[----:B------:R-:W-:Y:S01]  /*5bf0*/  STL [R1+0x204], R23 ;  /* 0x0002041701007387 */ /* 0x000fe20000100800 */
[----:B------:R-:W-:Y:S01]  /*5c00*/  IMAD R151, R2, 0x1b, RZ ;  /* 0x0000001b02977824 */ /* 0x000fe200078e02ff */
[----:B-1----:R-:W-:-:S02]  /*5c10*/  IADD3 R21, P4, R8, R5, RZ ;  /* 0x0000000508157210 */ /* 0x002fc40007f9e0ff */
[----:B------:R0:W-:Y:S01]  /*5c20*/  STL [R1+0x1d0], R19 ;  /* 0x0001d01301007387 */ /* 0x0001e20000100800 */
[----:B------:R-:W-:Y:S01]  /*5c30*/  IMAD R152, R2, 0x1a, RZ ;  /* 0x0000001a02987824 */ /* 0x000fe200078e02ff */
[----:B------:R-:W-:Y:S02]  /*5c40*/  LEA.HI.X.SX32 R8, R8, R3, 0x1, P4 ;  /* 0x0000000308087211 */ /* 0x000fe400020f0eff */
[----:B------:R-:W-:Y:S01]  /*5c50*/  STL [R1+0x20c], R21 ;  /* 0x00020c1501007387 */ /* 0x000fe20000100800 */
[C---:B------:R-:W-:Y:S02]  /*5c60*/  IMAD R153, R2.reuse, 0x19, RZ ;  /* 0x0000001902997824 */ /* 0x040fe400078e02ff */
[C---:B------:R-:W-:Y:S01]  /*5c70*/  IMAD R154, R2.reuse, 0x18, RZ ;  /* 0x00000018029a7824 */ /* 0x040fe200078e02ff */
[----:B------:R1:W-:Y:S01]  /*5c80*/  STL [R1+0x1d8], R17 ;  /* 0x0001d81101007387 */ /* 0x0003e20000100800 */
[----:B------:R-:W-:Y:S01]  /*5c90*/  IMAD R155, R2, 0x17, RZ ;  /* 0x00000017029b7824 */ /* 0x000fe200078e02ff */
[----:B0-----:R-:W-:Y:S01]  /*5ca0*/  IADD3 R19, P5, R10, R5, RZ ;  /* 0x000000050a137210 */ /* 0x001fe20007fbe0ff */
[----:B------:R-:W-:-:S02]  /*5cb0*/  IMAD R156, R2, 0x16, RZ ;  /* 0x00000016029c7824 */ /* 0x000fc400078e02ff */
[C---:B------:R-:W-:Y:S02]  /*5cc0*/  IMAD R157, R2.reuse, 0x15, RZ ;  /* 0x00000015029d7824 */ /* 0x040fe400078e02ff */
[----:B------:R-:W-:Y:S01]  /*5cd0*/  STL [R1+0x214], R19 ;  /* 0x0002141301007387 */ /* 0x000fe20000100800 */
[----:B------:R-:W-:Y:S01]  /*5ce0*/  IMAD R158, R2, 0x14, RZ ;  /* 0x00000014029e7824 */ /* 0x000fe200078e02ff */
[----:B-1----:R-:W-:Y:S02]  /*5cf0*/  IADD3 R17, P6, R12, R5, RZ ;  /* 0x000000050c117210 */ /* 0x002fe40007fde0ff */
[----:B------:R0:W-:Y:S01]  /*5d00*/  STL [R1+0x1e0], R15 ;  /* 0x0001e00f01007387 */ /* 0x0001e20000100800 */
[C---:B------:R-:W-:Y:S02]  /*5d10*/  IMAD R159, R2.reuse, 0x13, RZ ;  /* 0x00000013029f7824 */ /* 0x040fe400078e02ff */
[C---:B------:R-:W-:Y:S01]  /*5d20*/  IMAD R160, R2.reuse, 0x12, RZ ;  /* 0x0000001202a07824 */ /* 0x040fe200078e02ff */
[----:B------:R-:W-:Y:S01]  /*5d30*/  STL [R1+0x21c], R17 ;  /* 0x00021c1101007387 */ /* 0x000fe20000100800 */
[----:B------:R-:W-:-:S02]  /*5d40*/  IMAD R161, R2, 0x11, RZ ;  /* 0x0000001102a17824 */ /* 0x000fc400078e02ff */
[C---:B------:R-:W-:Y:S01]  /*5d50*/  IMAD.SHL.U32 R162, R2.reuse, 0x10, RZ ;  /* 0x0000001002a27824 */ /* 0x040fe200078e00ff */
[----:B------:R1:W-:Y:S01]  /*5d60*/  STL [R1+0x1e8], R13 ;  /* 0x0001e80d01007387 */ /* 0x0003e20000100800 */
[----:B------:R-:W-:Y:S01]  /*5d70*/  IMAD R163, R2, 0xf, RZ ;  /* 0x0000000f02a37824 */ /* 0x000fe200078e02ff */
[-C--:B0-----:R-:W-:Y:S01]  /*5d80*/  IADD3 R15, P0, R14, R5.reuse, RZ ;  /* 0x000000050e0f7210 */ /* 0x081fe20007f1e0ff */
[C---:B------:R-:W-:Y:S02]  /*5d90*/  IMAD R164, R2.reuse, 0xe, RZ ;  /* 0x0000000e02a47824 */ /* 0x040fe400078e02ff */
[C---:B------:R-:W-:Y:S02]  /*5da0*/  IMAD R165, R2.reuse, 0xd, RZ ;  /* 0x0000000d02a57824 */ /* 0x040fe400078e02ff */
[----:B------:R-:W-:Y:S01]  /*5db0*/  STL [R1+0x224], R15 ;  /* 0x0002240f01007387 */ /* 0x000fe20000100800 */
[----:B------:R-:W-:Y:S01]  /*5dc0*/  IMAD R166, R2, 0xc, RZ ;  /* 0x0000000c02a67824 */ /* 0x000fe200078e02ff */
[----:B-1----:R-:W-:-:S02]  /*5dd0*/  IADD3 R13, P1, R16, R5, RZ ;  /* 0x00000005100d7210 */ /* 0x002fc40007f3e0ff */
[----:B------:R0:W-:Y:S01]  /*5de0*/  STL [R1+0x1f0], R11 ;  /* 0x0001f00b01007387 */ /* 0x0001e20000100800 */
[C---:B------:R-:W-:Y:S02]  /*5df0*/  IMAD R167, R2.reuse, 0xb, RZ ;  /* 0x0000000b02a77824 */ /* 0x040fe400078e02ff */
[C---:B------:R-:W-:Y:S01]  /*5e00*/  IMAD R168, R2.reuse, 0xa, RZ ;  /* 0x0000000a02a87824 */ /* 0x040fe200078e02ff */
[----:B------:R-:W-:Y:S01]  /*5e10*/  STL [R1+0x22c], R13 ;  /* 0x00022c0d01007387 */ /* 0x000fe20000100800 */
[C---:B------:R-:W-:Y:S02]  /*5e20*/  IMAD R169, R2.reuse, 0x9, RZ ;  /* 0x0000000902a97824 */ /* 0x040fe400078e02ff */
[C---:B------:R-:W-:Y:S01]  /*5e30*/  IMAD.SHL.U32 R170, R2.reuse, 0x8, RZ ;  /* 0x0000000802aa7824 */ /* 0x040fe200078e00ff */
[----:B------:R1:W-:Y:S01]  /*5e40*/  STL [R1+0x1f8], R9 ;  /* 0x0001f80901007387 */ /* 0x0003e20000100800 */
[----:B------:R-:W-:Y:S01]  /*5e50*/  IMAD R171, R2, 0x7, RZ ;  /* 0x0000000702ab7824 */ /* 0x000fe200078e02ff */
[----:B0-----:R-:W-:Y:S01]  /*5e60*/  IADD3 R11, P2, R18, R5, RZ ;  /* 0x00000005120b7210 */ /* 0x001fe20007f5e0ff */
[----:B------:R-:W-:-:S02]  /*5e70*/  IMAD R172, R2, 0x6, RZ ;  /* 0x0000000602ac7824 */ /* 0x000fc400078e02ff */
[C---:B------:R-:W-:Y:S02]  /*5e80*/  IMAD R173, R2.reuse, 0x5, RZ ;  /* 0x0000000502ad7824 */ /* 0x040fe400078e02ff */
[----:B------:R-:W-:Y:S01]  /*5e90*/  STL [R1+0x234], R11 ;  /* 0x0002340b01007387 */ /* 0x000fe20000100800 */
[----:B------:R-:W-:Y:S01]  /*5ea0*/  IMAD.SHL.U32 R174, R2, 0x4, RZ ;  /* 0x0000000402ae7824 */ /* 0x000fe200078e00ff */
[----:B-1----:R-:W-:Y:S02]  /*5eb0*/  IADD3 R9, P3, R20, R5, RZ ;  /* 0x0000000514097210 */ /* 0x002fe40007f7e0ff */
[----:B------:R0:W-:Y:S01]  /*5ec0*/  STL [R1+0x200], R7 ;  /* 0x0002000701007387 */ /* 0x0001e20000100800 */
[C---:B------:R-:W-:Y:S02]  /*5ed0*/  IMAD R175, R2.reuse, 0x3, RZ ;  /* 0x0000000302af7824 */ /* 0x040fe400078e02ff */
[C---:B------:R-:W-:Y:S01]  /*5ee0*/  IMAD.SHL.U32 R176, R2.reuse, 0x2, RZ ;  /* 0x0000000202b07824 */ /* 0x040fe200078e00ff */
[----:B------:R1:W-:Y:S01]  /*5ef0*/  STL [R1+0x23c], R9 ;  /* 0x00023c0901007387 */ /* 0x0003e20000100800 */
[----:B------:R-:W-:-:S03]  /*5f00*/  IMAD.SHL.U32 R6, R2, 0x80, RZ ;  /* 0x0000008002067824 */ /* 0x000fc600078e00ff */
        /* <DEDUP_REMOVED lines=375> */
[-C--:B------:R-:W-:Y:S02]  /*7680*/  LEA.HI.X.SX32 R2, R2, R3.reuse, 0x1, P3 ;  /* 0x0000000302027211 */ /* 0x080fe400018f0eff */
[-C--:B--2---:R-:W-:Y:S01]  /*7690*/  LEA.HI.X.SX32 R8, R172, R3.reuse, 0x1, P5 ;  /* 0x00000003ac087211 */ /* 0x084fe200028f0eff */
[----:B------:R1:W-:Y:S04]  /*76a0*/  STL [R1+0x4e0], R9 ;  /* 0x0004e00901007387 */ /* 0x0003e80000100800 */
[----:B------:R2:W-:Y:S01]  /*76b0*/  STL [R1+0x4e8], R8 ;  /* 0x0004e80801007387 */ /* 0x0005e20000100800 */
[-C--:B0-----:R-:W-:Y:S02]  /*76c0*/  LEA.HI.X.SX32 R7, R173, R3.reuse, 0x1, P6 ;  /* 0x00000003ad077211 */ /* 0x081fe400030f0eff */
[----:B-1----:R-:W-:-:S03]  /*76d0*/  LEA.HI.X.SX32 R9, R174, R3, 0x1, P0 ;  /* 0x00000003ae097211 */ /* 0x002fc600000f0eff */
[----:B------:R0:W-:Y:S01]  /*76e0*/  STL [R1+0x4f0], R7 ;  /* 0x0004f00701007387 */ /* 0x0001e20000100800 */
[----:B--2---:R-:W-:-:S03]  /*76f0*/  LEA.HI.X.SX32 R8, R175, R3, 0x1, P1 ;  /* 0x00000003af087211 */ /* 0x004fc600008f0eff */
[----:B------:R1:W-:Y:S04]  /*7700*/  STL [R1+0x4f8], R9 ;  /* 0x0004f80901007387 */ /* 0x0003e80000100800 */
[----:B------:R2:W-:Y:S01]  /*7710*/  STL [R1+0x500], R8 ;  /* 0x0005000801007387 */ /* 0x0005e20000100800 */
[----:B0-----:R-:W-:Y:S02]  /*7720*/  LEA.HI.X.SX32 R7, R176, R3, 0x1, P2 ;  /* 0x00000003b0077211 */ /* 0x001fe400010f0eff */
[----:B-1----:R-:W-:-:S03]  /*7730*/  LOP3.LUT R9, R113, 0x20, RZ, 0x3c, !PT ;  /* 0x0000002071097812 */ /* 0x002fc600078e3cff */
[----:B------:R0:W-:Y:S01]  /*7740*/  STL [R1+0x508], R7 ;  /* 0x0005080701007387 */ /* 0x0001e20000100800 */
[----:B--2---:R-:W-:-:S03]  /*7750*/  LOP3.LUT R8, R113, 0x30, RZ, 0x3c, !PT ;  /* 0x0000003071087812 */ /* 0x004fc600078e3cff */
[----:B------:R1:W-:Y:S01]  /*7760*/  STL [R1+0x510], R2 ;  /* 0x0005100201007387 */ /* 0x0003e20000100800 */
[----:B0-----:R-:W-:Y:S02]  /*7770*/  LOP3.LUT R7, R113, 0x10, RZ, 0x3c, !PT ;  /* 0x0000001071077812 */ /* 0x001fe400078e3cff */
[----:B-1----:R-:W-:-:S03]  /*7780*/  SHF.R.S32.HI R2, RZ, 0x1f, R6 ;  /* 0x0000001fff027819 */ /* 0x002fc60000011406 */
[----:B------:R0:W-:Y:S04]  /*7790*/  STL [R1+0x574], R7 ;  /* 0x0005740701007387 */ /* 0x0001e80000100800 */
[----:B------:R1:W-:Y:S04]  /*77a0*/  STL [R1+0x570], R9 ;  /* 0x0005700901007387 */ /* 0x0003e80000100800 */
[----:B------:R2:W-:Y:S01]  /*77b0*/  STL [R1+0x56c], R8 ;  /* 0x00056c0801007387 */ /* 0x0005e20000100800 */
[C---:B0-----:R-:W-:Y:S02]  /*77c0*/  LOP3.LUT R7, R113.reuse, 0x40, RZ, 0x3c, !PT ;  /* 0x0000004071077812 */ /* 0x041fe400078e3cff */
[----:B-1----:R-:W-:-:S03]  /*77d0*/  LOP3.LUT R9, R113, 0x50, RZ, 0x3c, !PT ;  /* 0x0000005071097812 */ /* 0x002fc600078e3cff */
[----:B------:R0:W-:Y:S01]  /*77e0*/  STL [R1+0x568], R7 ;  /* 0x0005680701007387 */ /* 0x0001e20000100800 */
[----:B--2---:R-:W-:-:S03]  /*77f0*/  LOP3.LUT R8, R113, 0x60, RZ, 0x3c, !PT ;  /* 0x0000006071087812 */ /* 0x004fc600078e3cff */
[----:B------:R1:W-:Y:S04]  /*7800*/  STL [R1+0x564], R9 ;  /* 0x0005640901007387 */ /* 0x0003e80000100800 */
[----:B------:R1:W-:Y:S01]  /*7810*/  STL [R1+0x560], R8 ;  /* 0x0005600801007387 */ /* 0x0003e20000100800 */
[----:B0-----:R-:W-:-:S05]  /*7820*/  LOP3.LUT R7, R113, 0x70, RZ, 0x3c, !PT ;  /* 0x0000007071077812 */ /* 0x001fca00078e3cff */
[----:B------:R1:W-:Y:S02]  /*7830*/  STL [R1+0x55c], R7 ;  /* 0x00055c0701007387 */ /* 0x0003e40000100800 */
.L_x_2:
[----:B------:R-:W0:Y:S01]  /*7840*/  LDC R146, c[0x0][0x230] ;  /* 0x00008c00ff927b82 */ /* 0x000e220000000800 */
[----:B------:R-:W2:Y:S04]  /*7850*/  LDL R120, [R1+0x510] ;  /* 0x0005100001787983 */ /* 0x000ea80000100800 */
[----:B------:R-:W3:Y:S04]  /*7860*/  LDL R2, [R1+0x514] ;  /* 0x0005140001027983 */ /* 0x000ee80000100800 */
[----:B------:R-:W4:Y:S04]  /*7870*/  LDL R119, [R1+0x508] ;  /* 0x0005080001777983 */ /* 0x000f280000100800 */
[----:B------:R-:W4:Y:S04]  /*7880*/  LDL R118, [R1+0x500] ;  /* 0x0005000001767983 */ /* 0x000f280000100800 */
[----:B------:R-:W4:Y:S04]  /*7890*/  LDL R117, [R1+0x504] ;  /* 0x0005040001757983 */ /* 0x000f280000100800 */
[----:B------:R-:W4:Y:S01]  /*78a0*/  LDL R116, [R1+0x4f8] ;  /* 0x0004f80001747983 */ /* 0x000f220000100800 */
[----:B0-----:R-:W-:-:S03]  /*78b0*/  IMAD R146, R4, -0x80, R146 ;  /* 0xffffff8004927824 */ /* 0x001fc600078e0292 */
[----:B------:R-:W4:Y:S01]  /*78c0*/  LDL R6, [R1+0x4fc] ;  /* 0x0004fc0001067983 */ /* 0x000f220000100800 */
[----:B------:R-:W-:Y:S02]  /*78d0*/  PRMT R168, RZ, 0x7610, R168 ;  /* 0x00007610ffa87816 */ /* 0x000fe400000000a8 */
[----:B------:R-:W-:Y:S01]  /*78e0*/  PRMT R167, RZ, 0x7610, R167 ;  /* 0x00007610ffa77816 */ /* 0x000fe200000000a7 */
[----:B-----5:R-:W-:Y:S01]  /*78f0*/  STL [R1+0x5a0], R0 ;  /* 0x0005a00001007387 */ /* 0x020fe20000100800 */
[C---:B------:R-:W-:Y:S02]  /*7900*/  ISETP.GT.AND P0, PT, R146.reuse, RZ, PT ;  /* 0x000000ff9200720c */ /* 0x040fe40003f04270 */
[C---:B------:R-:W-:Y:S01]  /*7910*/  ISETP.GT.AND P1, PT, R146.reuse, 0x1, PT ;  /* 0x000000019200780c */ /* 0x040fe20003f24270 */
[----:B------:R-:W-:Y:S01]  /*7920*/  STL [R1+0x63c], R4 ;  /* 0x00063c0401007387 */ /* 0x000fe20000100800 */
[C---:B------:R-:W-:Y:S02]  /*7930*/  ISETP.GT.AND P2, PT, R146.reuse, 0x2, PT ;  /* 0x000000029200780c */ /* 0x040fe40003f44270 */
[----:B------:R-:W-:Y:S01]  /*7940*/  ISETP.GT.AND P3, PT, R146, 0x3, PT ;  /* 0x000000039200780c */ /* 0x000fe20003f64270 */
[----:B------:R-:W-:Y:S01]  /*7950*/  STL [R1+0x640], R5 ;  /* 0x0006400501007387 */ /* 0x000fe20000100800 */
[----:B------:R-:W-:-:S02]  /*7960*/  PRMT R166, RZ, 0x7610, R166 ;  /* 0x00007610ffa67816 */ /* 0x000fc400000000a6 */
[----:B------:R-:W-:Y:S01]  /*7970*/  ISETP.GT.AND P4, PT, R146, 0x4, PT ;  /* 0x000000049200780c */ /* 0x000fe20003f84270 */
[----:B------:R0:W-:Y:S02]  /*7980*/  STL [R1+0x638], R3 ;  /* 0x0006380301007387 */ /* 0x0001e40000100800 */
[----:B-1----:R-:W-:Y:S02]  /*7990*/  @P0 IMAD.MOV.U32 R9, RZ, RZ, R3 ;  /* 0x000000ffff090224 */ /* 0x002fe400078e0003 */
[----:B------:R-:W-:-:S05]  /*79a0*/  @P0 IMAD.MOV.U32 R8, RZ, RZ, R5 ;  /* 0x000000ffff080224 */ /* 0x000fca00078e0005 */
[----:B------:R2:W4:Y:S04]  /*79b0*/  @P0 LDG.E.U8 R168, desc[UR14][R8.64] ;  /* 0x0000000e08a80981 */ /* 0x000528000c1e1100 */
[----:B0-----:R-:W4:Y:S01]  /*79c0*/  LDL.LU R3, [R1+0x50c] ;  /* 0x00050c0001037983 */ /* 0x001f220000300800 */
[----:B------:R-:W-:Y:S01]  /*79d0*/  PRMT R165, RZ, 0x7610, R165 ;  /* 0x00007610ffa57816 */ /* 0x000fe200000000a5 */
[----:B--2---:R-:W-:Y:S02]  /*79e0*/  @P1 IMAD.MOV.U32 R9, RZ, RZ, R120 ;  /* 0x000000ffff091224 */ /* 0x004fe400078e0078 */
[----:B---3--:R-:W-:Y:S02]  /*79f0*/  @P1 IMAD.MOV.U32 R8, RZ, RZ, R2 ;  /* 0x000000ffff081224 */ /* 0x008fe400078e0002 */
[----:B------:R-:W2:Y:S04]  /*7a00*/  LDL.LU R2, [R1+0x4f4] ;  /* 0x0004f40001027983 */ /* 0x000ea80000300800 */
[----:B------:R4:W3:Y:S02]  /*7a10*/  @P1 LDG.E.U8 R167, desc[UR14][R8.64] ;  /* 0x0000000e08a71981 */ /* 0x0008e4000c1e1100 */
[----:B----4-:R-:W-:-:S02]  /*7a20*/  @P2 IMAD.MOV.U32 R9, RZ, RZ, R119 ;  /* 0x000000ffff092224 */ /* 0x010fc400078e0077 */
[----:B------:R-:W-:Y:S01]  /*7a30*/  @P2 IMAD.MOV.U32 R8, RZ, RZ, R3 ;  /* 0x000000ffff082224 */ /* 0x000fe200078e0003 */
[----:B------:R0:W-:Y:S04]  /*7a40*/  STL [R1+0x644], R3 ;  /* 0x0006440301007387 */ /* 0x0001e80000100800 */
[----:B------:R-:W4:Y:S04]  /*7a50*/  LDL R119, [R1+0x4f0] ;  /* 0x0004f00001777983 */ /* 0x000f280000100800 */
[----:B------:R1:W3:Y:S04]  /*7a60*/  @P2 LDG.E.U8 R166, desc[UR14][R8.64] ;  /* 0x0000000e08a62981 */ /* 0x0002e8000c1e1100 */
[----:B0-----:R-:W3:Y:S04]  /*7a70*/  LDL R3, [R1+0x4e4] ;  /* 0x0004e40001037983 */ /* 0x001ee80000100800 */
[----:B------:R-:W3:Y:S01]  /*7a80*/  LDL R5, [R1+0x4dc] ;  /* 0x0004dc0001057983 */ /* 0x000ee20000100800 */
[----:B-1----:R-:W-:-:S02]  /*7a90*/  @P3 IMAD.MOV.U32 R8, RZ, RZ, R117 ;  /* 0x000000ffff083224 */ /* 0x002fc400078e0075 */
[----:B------:R-:W-:Y:S01]  /*7aa0*/  @P3 IMAD.MOV.U32 R9, RZ, RZ, R118 ;  /* 0x000000ffff093224 */ /* 0x000fe200078e0076 */
[----:B------:R-:W3:Y:S04]  /*7ab0*/  LDL R117, [R1+0x4ec] ;  /* 0x0004ec0001757983 */ /* 0x000ee80000100800 */
[----:B------:R-:W3:Y:S04]  /*7ac0*/  LDL R118, [R1+0x4e8] ;  /* 0x0004e80001767983 */ /* 0x000ee80000100800 */
[----:B------:R0:W3:Y:S04]  /*7ad0*/  @P3 LDG.E.U8 R165, desc[UR14][R8.64] ;  /* 0x0000000e08a53981 */ /* 0x0000e8000c1e1100 */
[----:B------:R-:W3:Y:S04]  /*7ae0*/  LDL R4, [R1+0x4d0] ;  /* 0x0004d00001047983 */ /* 0x000ee80000100800 */
[----:B------:R-:W3:Y:S01]  /*7af0*/  LDL R0, [R1+0x4d4] ;  /* 0x0004d40001007983 */ /* 0x000ee20000100800 */
[----:B0-----:R-:W-:-:S03]  /*7b00*/  @P4 IMAD.MOV.U32 R9, RZ, RZ, R116 ;  /* 0x000000ffff094224 */ /* 0x001fc600078e0074 */
[----:B------:R-:W3:Y:S01]  /*7b10*/  LDL R116, [R1+0x4e0] ;  /* 0x0004e00001747983 */ /* 0x000ee20000100800 */
[----:B------:R-:W-:-:S03]  /*7b20*/  @P4 IMAD.MOV.U32 R8, RZ, RZ, R6 ;  /* 0x000000ffff084224 */ /* 0x000fc600078e0006 */
[----:B------:R-:W3:Y:S01]  /*7b30*/  LDL R6, [R1+0x4d8] ;  /* 0x0004d80001067983 */ /* 0x000ee20000100800 */
[C---:B------:R-:W-:Y:S02]  /*7b40*/  ISETP.GT.AND P1, PT, R146.reuse, 0x5, PT ;  /* 0x000000059200780c */ /* 0x040fe40003f24270 */
[----:B------:R-:W-:Y:S02]  /*7b50*/  PRMT R164, RZ, 0x7610, R164 ;  /* 0x00007610ffa47816 */ /* 0x000fe400000000a4 */
[C---:B------:R-:W-:Y:S02]  /*7b60*/  ISETP.GT.AND P0, PT, R146.reuse, 0x6, PT ;  /* 0x000000069200780c */ /* 0x040fe40003f04270 */
[----:B------:R-:W-:Y:S02]  /*7b70*/  PRMT R163, RZ, 0x7610, R163 ;  /* 0x00007610ffa37816 */ /* 0x000fe400000000a3 */
[----:B------:R2:W3:Y:S01]  /*7b80*/  @P4 LDG.E.U8 R164, desc[UR14][R8.64] ;  /* 0x0000000e08a44981 */ /* 0x0004e2000c1e1100 */
[----:B------:R-:W-:-:S02]  /*7b90*/  ISETP.GT.AND P2, PT, R146, 0x7, PT ;  /* 0x000000079200780c */ /* 0x000fc40003f44270 */
[----:B------:R-:W-:Y:S02]  /*7ba0*/  PRMT R161, RZ, 0x7610, R161 ;  /* 0x00007610ffa17816 */ /* 0x000fe400000000a1 */
[C---:B------:R-:W-:Y:S02]  /*7bb0*/  ISETP.GT.AND P3, PT, R146.reuse, 0x8, PT ;  /* 0x000000089200780c */ /* 0x040fe40003f64270 */
[----:B------:R-:W-:Y:S02]  /*7bc0*/  ISETP.GT.AND P4, PT, R146, 0x9, PT ;  /* 0x000000099200780c */ /* 0x000fe40003f84270 */
[----:B------:R-:W-:Y:S02]  /*7bd0*/  PRMT R162, RZ, 0x7610, R162 ;  /* 0x00007610ffa27816 */ /* 0x000fe400000000a2 */
[----:B------:R-:W-:Y:S01]  /*7be0*/  PRMT R160, RZ, 0x7610, R160 ;  /* 0x00007610ffa07816 */ /* 0x000fe200000000a0 */
[----:B--2---:R-:W-:Y:S01]  /*7bf0*/  @P1 IMAD.MOV.U32 R8, RZ, RZ, R2 ;  /* 0x000000ffff081224 */ /* 0x004fe200078e0002 */
[----:B------:R0:W-:Y:S01]  /*7c00*/  STL [R1+0x648], R2 ;  /* 0x0006480201007387 */ /* 0x0001e20000100800 */
[----:B------:R-:W-:-:S02]  /*7c10*/  PRMT R157, RZ, 0x7610, R157 ;  /* 0x00007610ff9d7816 */ /* 0x000fc4000000009d */
[----:B------:R-:W-:Y:S01]  /*7c20*/  PRMT R113, RZ, 0x7610, R113 ;  /* 0x00007610ff717816 */ /* 0x000fe20000000071 */
[----:B------:R-:W2:Y:S01]  /*7c30*/  LDL R121, [R1+0x240] ;  /* 0x0002400001797983 */ /* 0x000ea20000100800 */
[----:B------:R-:W-:Y:S02]  /*7c40*/  PRMT R156, RZ, 0x7610, R156 ;  /* 0x00007610ff9c7816 */ /* 0x000fe4000000009c */
[----:B------:R-:W-:Y:S01]  /*7c50*/  PRMT R112, RZ, 0x7610, R112 ;  /* 0x00007610ff707816 */ /* 0x000fe20000000070 */
[----:B------:R-:W2:Y:S04]  /*7c60*/  LDL R120, [R1+0x244] ;  /* 0x0002440001787983 */ /* 0x000ea80000100800 */
[----:B0-----:R-:W2:Y:S01]  /*7c70*/  LDL R2, [R1+0x4cc] ;  /* 0x0004cc0001027983 */ /* 0x001ea20000100800 */
[----:B----4-:R-:W-:Y:S01]  /*7c80*/  @P1 IMAD.MOV.U32 R9, RZ, RZ, R119 ;  /* 0x000000ffff091224 */ /* 0x010fe200078e0077 */
[----:B------:R-:W-:-:S02]  /*7c90*/  PRMT R114, RZ, 0x7610, R114 ;  /* 0x00007610ff727816 */ /* 0x000fc40000000072 */
[----:B------:R-:W4:Y:S04]  /*7ca0*/  LDL R119, [R1+0x270] ;  /* 0x0002700001777983 */ /* 0x000f280000100800 */
[----:B------:R3:W4:Y:S02]  /*7cb0*/  @P1 LDG.E.U8 R163, desc[UR14][R8.64] ;  /* 0x0000000e08a31981 */ /* 0x000724000c1e1100 */
[----:B---3--:R-:W-:Y:S02]  /*7cc0*/  @P0 IMAD.MOV.U32 R8, RZ, RZ, R117 ;  /* 0x000000ffff080224 */ /* 0x008fe400078e0075 */
[----:B------:R-:W3:Y:S01]  /*7cd0*/  LDL R117, [R1+0x4c0] ;  /* 0x0004c00001757983 */ /* 0x000ee20000100800 */
[----:B------:R-:W-:Y:S01]  /*7ce0*/  @P0 IMAD.MOV.U32 R9, RZ, RZ, R118 ;  /* 0x000000ffff090224 */ /* 0x000fe200078e0076 */
[----:B------:R-:W-:-:S02]  /*7cf0*/  ISETP.GT.AND P1, PT, R146, 0xa, PT ;  /* 0x0000000a9200780c */ /* 0x000fc40003f24270 */
[----:B------:R-:W4:Y:S04]  /*7d00*/  LDL R118, [R1+0x274] ;  /* 0x0002740001767983 */ /* 0x000f280000100800 */
[----:B------:R0:W4:Y:S02]  /*7d10*/  @P0 LDG.E.U8 R161, desc[UR14][R8.64] ;  /* 0x0000000e08a10981 */ /* 0x000124000c1e1100 */
[----:B0-----:R-:W-:Y:S02]  /*7d20*/  @P2 IMAD.MOV.U32 R8, RZ, RZ, R3 ;  /* 0x000000ffff082224 */ /* 0x001fe400078e0003 */
[----:B------:R-:W3:Y:S01]  /*7d30*/  LDL R3, [R1+0x4c8] ;  /* 0x0004c80001037983 */ /* 0x000ee20000100800 */
[----:B------:R-:W-:-:S03]  /*7d40*/  @P2 IMAD.MOV.U32 R9, RZ, RZ, R116 ;  /* 0x000000ffff092224 */ /* 0x000fc600078e0074 */
[----:B------:R-:W4:Y:S04]  /*7d50*/  LDL R116, [R1+0x4c4] ;  /* 0x0004c40001747983 */ /* 0x000f280000100800 */
[----:B------:R0:W4:Y:S02]  /*7d60*/  @P2 LDG.E.U8 R162, desc[UR14][R8.64] ;  /* 0x0000000e08a22981 */ /* 0x000124000c1e1100 */
[----:B0-----:R-:W-:Y:S02]  /*7d70*/  @P3 IMAD.MOV.U32 R8, RZ, RZ, R5 ;  /* 0x000000ffff083224 */ /* 0x001fe400078e0005 */
[----:B------:R-:W-:Y:S01]  /*7d80*/  @P3 IMAD.MOV.U32 R9, RZ, RZ, R6 ;  /* 0x000000ffff093224 */ /* 0x000fe200078e0006 */
[----:B------:R-:W4:Y:S04]  /*7d90*/  LDL R5, [R1+0x4b4] ;  /* 0x0004b40001057983 */ /* 0x000f280000100800 */
[----:B------:R0:W4:Y:S04]  /*7da0*/  @P3 LDG.E.U8 R160, desc[UR14][R8.64] ;  /* 0x0000000e08a03981 */ /* 0x000128000c1e1100 */
[----:B------:R-:W4:Y:S01]  /*7db0*/  LDL R6, [R1+0x4b0] ;  /* 0x0004b00001067983 */ /* 0x000f220000100800 */
[----:B0-----:R-:W-:-:S02]  /*7dc0*/  @P4 IMAD.MOV.U32 R8, RZ, RZ, R0 ;  /* 0x000000ffff084224 */ /* 0x001fc400078e0000 */
[----:B------:R-:W-:Y:S01]  /*7dd0*/  @P4 IMAD.MOV.U32 R9, RZ, RZ, R4 ;  /* 0x000000ffff094224 */ /* 0x000fe200078e0004 */
[----:B------:R-:W4:Y:S04]  /*7de0*/  LDL R0, [R1+0x4bc] ;  /* 0x0004bc0001007983 */ /* 0x000f280000100800 */
[----:B------:R-:W4:Y:S01]  /*7df0*/  LDL R4, [R1+0x4b8] ;  /* 0x0004b80001047983 */ /* 0x000f220000100800 */
[----:B------:R-:W-:-:S03]  /*7e00*/  ISETP.GT.AND P0, PT, R146, 0xb, PT ;  /* 0x0000000b9200780c */ /* 0x000fc60003f04270 */
[----:B------:R2:W4:Y:S01]  /*7e10*/  @P4 LDG.E.U8 R157, desc[UR14][R8.64] ;  /* 0x0000000e089d4981 */ /* 0x000522000c1e1100 */
[----:B------:R-:W-:Y:S01]  /*7e20*/  ISETP.GT.AND P2, PT, R146, 0xc, PT ;  /* 0x0000000c9200780c */ /* 0x000fe20003f44270 */
[----:B--2---:R-:W-:Y:S02]  /*7e30*/  @P1 IMAD.MOV.U32 R8, RZ, RZ, R2 ;  /* 0x000000ffff081224 */ /* 0x004fe400078e0002 */
[----:B------:R-:W2:Y:S01]  /*7e40*/  LDL R2, [R1+0x4ac] ;  /* 0x0004ac0001027983 */ /* 0x000ea20000100800 */
[----:B---3--:R-:W-:-:S03]  /*7e50*/  @P1 IMAD.MOV.U32 R9, RZ, RZ, R3 ;  /* 0x000000ffff091224 */ /* 0x008fc600078e0003 */
[----:B------:R-:W3:Y:S04]  /*7e60*/  LDL R3, [R1+0x4a8] ;  /* 0x0004a80001037983 */ /* 0x000ee80000100800 */
[----:B------:R4:W3:Y:S02]  /*7e70*/  @P1 LDG.E.U8 R113, desc[UR14][R8.64] ;  /* 0x0000000e08711981 */ /* 0x0008e4000c1e1100 */
[----:B----4-:R-:W-:Y:S02]  /*7e80*/  @P0 IMAD.MOV.U32 R8, RZ, RZ, R116 ;  /* 0x000000ffff080224 */ /* 0x010fe400078e0074 */
[----:B------:R-:W-:Y:S01]  /*7e90*/  @P0 IMAD.MOV.U32 R9, RZ, RZ, R117 ;  /* 0x000000ffff090224 */ /* 0x000fe200078e0075 */
[C---:B------:R-:W-:Y:S01]  /*7ea0*/  ISETP.GT.AND P3, PT, R146.reuse, 0xd, PT ;  /* 0x0000000d9200780c */ /* 0x040fe20003f64270 */
[----:B------:R-:W4:Y:S04]  /*7eb0*/  LDL R117, [R1+0x498] ;  /* 0x0004980001757983 */ /* 0x000f280000100800 */
[----:B------:R0:W4:Y:S01]  /*7ec0*/  @P0 LDG.E.U8 R156, desc[UR14][R8.64] ;  /* 0x0000000e089c0981 */ /* 0x000122000c1e1100 */
[----:B------:R-:W-:-:S03]  /*7ed0*/  ISETP.GT.AND P4, PT, R146, 0xe, PT ;  /* 0x0000000e9200780c */ /* 0x000fc60003f84270 */
[----:B------:R-:W4:Y:S01]  /*7ee0*/  LDL R116, [R1+0x49c] ;  /* 0x00049c0001747983 */ /* 0x000f220000100800 */
[----:B0-----:R-:W-:-:S03]  /*7ef0*/  @P2 IMAD.MOV.U32 R8, RZ, RZ, R0 ;  /* 0x000000ffff082224 */ /* 0x001fc600078e0000 */
[----:B------:R-:W4:Y:S01]  /*7f00*/  LDL R0, [R1+0x4a4] ;  /* 0x0004a40001007983 */ /* 0x000f220000100800 */
[----:B------:R-:W-:-:S03]  /*7f10*/  @P2 IMAD.MOV.U32 R9, RZ, RZ, R4 ;  /* 0x000000ffff092224 */ /* 0x000fc600078e0004 */
[----:B------:R-:W4:Y:S04]  /*7f20*/  LDL R4, [R1+0x4a0] ;  /* 0x0004a00001047983 */ /* 0x000f280000100800 */
[----:B------:R0:W4:Y:S02]  /*7f30*/  @P2 LDG.E.U8 R112, desc[UR14][R8.64] ;  /* 0x0000000e08702981 */ /* 0x000124000c1e1100 */
[----:B0-----:R-:W-:Y:S02]  /*7f40*/  @P3 IMAD.MOV.U32 R8, RZ, RZ, R5 ;  /* 0x000000ffff083224 */ /* 0x001fe400078e0005 */
[----:B------:R-:W-:Y:S01]  /*7f50*/  @P3 IMAD.MOV.U32 R9, RZ, RZ, R6 ;  /* 0x000000ffff093224 */ /* 0x000fe200078e0006 */
[----:B------:R-:W-:Y:S01]  /*7f60*/  ISETP.GT.AND P1, PT, R146, 0xf, PT ;  /* 0x0000000f9200780c */ /* 0x000fe20003f24270 */
[----:B------:R-:W4:Y:S04]  /*7f70*/  LDL R6, [R1+0x488] ;  /* 0x0004880001067983 */ /* 0x000f280000100800 */
[----:B------:R2:W4:Y:S01]  /*7f80*/  @P3 LDG.E.U8 R114, desc[UR14][R8.64] ;  /* 0x0000000e08723981 */ /* 0x000522000c1e1100 */
[----:B------:R-:W-:-:S03]  /*7f90*/  PRMT R115, RZ, 0x7610, R115 ;  /* 0x00007610ff737816 */ /* 0x000fc60000000073 */
[----:B------:R-:W4:Y:S01]  /*7fa0*/  LDL R5, [R1+0x48c] ;  /* 0x00048c0001057983 */ /* 0x000f220000100800 */
[----:B--2---:R-:W-:-:S03]  /*7fb0*/  @P4 IMAD.MOV.U32 R8, RZ, RZ, R2 ;  /* 0x000000ffff084224 */ /* 0x004fc600078e0002 */
[----:B------:R-:W2:Y:S01]  /*7fc0*/  LDL R2, [R1+0x494] ;  /* 0x0004940001027983 */ /* 0x000ea20000100800 */
[----:B---3--:R-:W-:-:S03]  /*7fd0*/  @P4 IMAD.MOV.U32 R9, RZ, RZ, R3 ;  /* 0x000000ffff094224 */ /* 0x008fc600078e0003 */
[----:B------:R-:W3:Y:S04]  /*7fe0*/  LDL R3, [R1+0x490] ;  /* 0x0004900001037983 */ /* 0x000ee80000100800 */
[----:B------:R4:W3:Y:S02]  /*7ff0*/  @P4 LDG.E.U8 R115, desc[UR14][R8.64] ;  /* 0x0000000e08734981 */ /* 0x0008e4000c1e1100 */
[----:B----4-:R-:W-:Y:S02]  /*8000*/  @P1 IMAD.MOV.U32 R8, RZ, RZ, R0 ;  /* 0x000000ffff081224 */ /* 0x010fe400078e0000 */
[----:B------:R-:W4:Y:S01]  /*8010*/  LDL R0, [R1+0x484] ;  /* 0x0004840001007983 */ /* 0x000f220000100800 */
[----:B------:R-:W-:-:S03]  /*8020*/  @P1 IMAD.MOV.U32 R9, RZ, RZ, R4 ;  /* 0x000000ffff091224 */ /* 0x000fc600078e0004 */
[----:B------:R-:W4:Y:S01]  /*8030*/  LDL R4, [R1+0x480] ;  /* 0x0004800001047983 */ /* 0x000f220000100800 */
[C---:B------:R-:W-:Y:S02]  /*8040*/  ISETP.GT.AND P0, PT, R146.reuse, 0x10, PT ;  /* 0x000000109200780c */ /* 0x040fe40003f04270 */
[----:B------:R-:W-:Y:S02]  /*8050*/  PRMT R155, RZ, 0x7610, R155 ;  /* 0x00007610ff9b7816 */ /* 0x000fe4000000009b */
[C---:B------:R-:W-:Y:S02]  /*8060*/  ISETP.GT.AND P2, PT, R146.reuse, 0x11, PT ;  /* 0x000000119200780c */ /* 0x040fe40003f44270 */
[----:B------:R-:W-:Y:S02]  /*8070*/  PRMT R150, RZ, 0x7610, R150 ;  /* 0x00007610ff967816 */ /* 0x000fe40000000096 */
[----:B------:R0:W4:Y:S01]  /*8080*/  @P1 LDG.E.U8 R155, desc[UR14][R8.64] ;  /* 0x0000000e089b1981 */ /* 0x000122000c1e1100 */
[----:B------:R-:W-:-:S04]  /*8090*/  ISETP.GT.AND P3, PT, R146, 0x12, PT ;  /* 0x000000129200780c */ /* 0x000fc80003f64270 */
[----:B0-----:R-:W-:Y:S02]  /*80a0*/  @P0 IMAD.MOV.U32 R8, RZ, RZ, R116 ;  /* 0x000000ffff080224 */ /* 0x001fe400078e0074 */
[----:B------:R-:W-:Y:S01]  /*80b0*/  @P0 IMAD.MOV.U32 R9, RZ, RZ, R117 ;  /* 0x000000ffff090224 */ /* 0x000fe200078e0075 */
[----:B------:R-:W-:Y:S01]  /*80c0*/  ISETP.GT.AND P4, PT, R146, 0x13, PT ;  /* 0x000000139200780c */ /* 0x000fe20003f84270 */
[----:B------:R-:W4:Y:S04]  /*80d0*/  LDL R117, [R1+0x470] ;  /* 0x0004700001757983 */ /* 0x000f280000100800 */
[----:B------:R2:W4:Y:S01]  /*80e0*/  @P0 LDG.E.U8 R150, desc[UR14][R8.64] ;  /* 0x0000000e08960981 */ /* 0x000522000c1e1100 */
[----:B------:R-:W-:Y:S02]  /*80f0*/  PRMT R145, RZ, 0x7610, R145 ;  /* 0x00007610ff917816 */ /* 0x000fe40000000091 */
[----:B------:R-:W-:Y:S01]  /*8100*/  PRMT R141, RZ, 0x7610, R141 ;  /* 0x00007610ff8d7816 */ /* 0x000fe2000000008d */
[----:B------:R-:W4:Y:S01]  /*8110*/  LDL R116, [R1+0x474] ;  /* 0x0004740001747983 */ /* 0x000f220000100800 */
[----:B--2---:R-:W-:-:S03]  /*8120*/  @P2 IMAD.MOV.U32 R8, RZ, RZ, R2 ;  /* 0x000000ffff082224 */ /* 0x004fc600078e0002 */
[----:B------:R-:W2:Y:S01]  /*8130*/  LDL R2, [R1+0x47c] ;  /* 0x00047c0001027983 */ /* 0x000ea20000100800 */
[----:B---3--:R-:W-:-:S03]  /*8140*/  @P2 IMAD.MOV.U32 R9, RZ, RZ, R3 ;  /* 0x000000ffff092224 */ /* 0x008fc600078e0003 */
[----:B------:R-:W3:Y:S04]  /*8150*/  LDL R3, [R1+0x478] ;  /* 0x0004780001037983 */ /* 0x000ee80000100800 */
[----:B------:R0:W3:Y:S02]  /*8160*/  @P2 LDG.E.U8 R145, desc[UR14][R8.64] ;  /* 0x0000000e08912981 */ /* 0x0000e4000c1e1100 */
[----:B0-----:R-:W-:Y:S02]  /*8170*/  @P3 IMAD.MOV.U32 R8, RZ, RZ, R5 ;  /* 0x000000ffff083224 */ /* 0x001fe400078e0005 */
[----:B------:R-:W-:Y:S01]  /*8180*/  @P3 IMAD.MOV.U32 R9, RZ, RZ, R6 ;  /* 0x000000ffff093224 */ /* 0x000fe200078e0006 */
[----:B------:R-:W-:Y:S01]  /*8190*/  ISETP.GT.AND P1, PT, R146, 0x14, PT ;  /* 0x000000149200780c */ /* 0x000fe20003f24270 */
[----:B------:R-:W3:Y:S04]  /*81a0*/  LDL R6, [R1+0x460] ;  /* 0x0004600001067983 */ /* 0x000ee80000100800 */
[----:B------:R4:W3:Y:S01]  /*81b0*/  @P3 LDG.E.U8 R141, desc[UR14][R8.64] ;  /* 0x0000000e088d3981 */ /* 0x0008e2000c1e1100 */
[----:B------:R-:W-:-:S03]  /*81c0*/  PRMT R152, RZ, 0x7610, R152 ;  /* 0x00007610ff987816 */ /* 0x000fc60000000098 */
[----:B------:R-:W3:Y:S01]  /*81d0*/  LDL R5, [R1+0x464] ;  /* 0x0004640001057983 */ /* 0x000ee20000100800 */
[----:B----4-:R-:W-:-:S03]  /*81e0*/  @P4 IMAD.MOV.U32 R8, RZ, RZ, R0 ;  /* 0x000000ffff084224 */ /* 0x010fc600078e0000 */
[----:B------:R-:W4:Y:S01]  /*81f0*/  LDL R0, [R1+0x46c] ;  /* 0x00046c0001007983 */ /* 0x000f220000100800 */
[----:B------:R-:W-:-:S03]  /*8200*/  @P4 IMAD.MOV.U32 R9, RZ, RZ, R4 ;  /* 0x000000ffff094224 */ /* 0x000fc600078e0004 */
[----:B------:R-:W4:Y:S01]  /*8210*/  LDL R4, [R1+0x468] ;  /* 0x0004680001047983 */ /* 0x000f220000100800 */
[----:B------:R-:W-:-:S03]  /*8220*/  ISETP.GT.AND P0, PT, R146, 0x15, PT ;  /* 0x000000159200780c */ /* 0x000fc60003f04270 */
[----:B------:R2:W4:Y:S01]  /*8230*/  @P4 LDG.E.U8 R152, desc[UR14][R8.64] ;  /* 0x0000000e08984981 */ /* 0x000522000c1e1100 */
[----:B------:R-:W-:Y:S02]  /*8240*/  PRMT R139, RZ, 0x7610, R139 ;  /* 0x00007610ff8b7816 */ /* 0x000fe4000000008b */
[----:B------:R-:W-:Y:S02]  /*8250*/  ISETP.GT.AND P2, PT, R146, 0x16, PT ;  /* 0x000000169200780c */ /* 0x000fe40003f44270 */
[----:B------:R-:W-:Y:S01]  /*8260*/  PRMT R144, RZ, 0x7610, R144 ;  /* 0x00007610ff907816 */ /* 0x000fe20000000090 */
[----:B--2---:R-:W-:Y:S02]  /*8270*/  @P1 IMAD.MOV.U32 R8, RZ, RZ, R2 ;  /* 0x000000ffff081224 */ /* 0x004fe400078e0002 */
[----:B------:R-:W2:Y:S01]  /*8280*/  LDL R2, [R1+0x45c] ;  /* 0x00045c0001027983 */ /* 0x000ea20000100800 */
[----:B---3--:R-:W-:-:S03]  /*8290*/  @P1 IMAD.MOV.U32 R9, RZ, RZ, R3 ;  /* 0x000000ffff091224 */ /* 0x008fc600078e0003 */
[----:B------:R-:W3:Y:S04]  /*82a0*/  LDL R3, [R1+0x458] ;  /* 0x0004580001037983 */ /* 0x000ee80000100800 */
[----:B------:R0:W3:Y:S02]  /*82b0*/  @P1 LDG.E.U8 R139, desc[UR14][R8.64] ;  /* 0x0000000e088b1981 */ /* 0x0000e4000c1e1100 */
[----:B0-----:R-:W-:Y:S02]  /*82c0*/  @P0 IMAD.MOV.U32 R8, RZ, RZ, R116 ;  /* 0x000000ffff080224 */ /* 0x001fe400078e0074 */
[----:B------:R-:W-:Y:S01]  /*82d0*/  @P0 IMAD.MOV.U32 R9, RZ, RZ, R117 ;  /* 0x000000ffff090224 */ /* 0x000fe200078e0075 */
[C---:B------:R-:W-:Y:S01]  /*82e0*/  ISETP.GT.AND P3, PT, R146.reuse, 0x17, PT ;  /* 0x000000179200780c */ /* 0x040fe20003f64270 */
[----:B------:R-:W3:Y:S04]  /*82f0*/  LDL R117, [R1+0x448] ;  /* 0x0004480001757983 */ /* 0x000ee80000100800 */
[----:B------:R4:W3:Y:S01]  /*8300*/  @P0 LDG.E.U8 R144, desc[UR14][R8.64] ;  /* 0x0000000e08900981 */ /* 0x0008e2000c1e1100 */
[----:B------:R-:W-:-:S02]  /*8310*/  ISETP.GT.AND P4, PT, R146, 0x18, PT ;  /* 0x000000189200780c */ /* 0x000fc40003f84270 */
[----:B------:R-:W-:Y:S01]  /*8320*/  PRMT R154, RZ, 0x7610, R154 ;  /* 0x00007610ff9a7816 */ /* 0x000fe2000000009a */
[----:B------:R-:W3:Y:S01]  /*8330*/  LDL R116, [R1+0x44c] ;  /* 0x00044c0001747983 */ /* 0x000ee20000100800 */
[----:B----4-:R-:W-:-:S03]  /*8340*/  @P2 IMAD.MOV.U32 R8, RZ, RZ, R0 ;  /* 0x000000ffff082224 */ /* 0x010fc600078e0000 */
[----:B------:R-:W4:Y:S01]  /*8350*/  LDL R0, [R1+0x454] ;  /* 0x0004540001007983 */ /* 0x000f220000100800 */
[----:B------:R-:W-:-:S03]  /*8360*/  @P2 IMAD.MOV.U32 R9, RZ, RZ, R4 ;  /* 0x000000ffff092224 */ /* 0x000fc600078e0004 */
[----:B------:R-:W4:Y:S01]  /*8370*/  LDL R4, [R1+0x450] ;  /* 0x0004500001047983 */ /* 0x000f220000100800 */
[----:B------:R-:W-:-:S03]  /*8380*/  PRMT R149, RZ, 0x7610, R149 ;  /* 0x00007610ff957816 */ /* 0x000fc60000000095 */
        /* <DEDUP_REMOVED lines=285> */
[----:B------:R2:W4:Y:S04]  /*9560*/  @P3 LDG.E.U8 R95, desc[UR14][R8.64] ;  /* 0x0000000e085f3981 */ /* 0x000528000c1e1100 */
[----:B------:R-:W4:Y:S01]  /*9570*/  LDL R5, [R1+0x2fc] ;  /* 0x0002fc0001057983 */ /* 0x000f220000100800 */
[----:B------:R-:W-:Y:S01]  /*9580*/  PRMT R18, RZ, 0x7610, R18 ;  /* 0x00007610ff127816 */ /* 0x000fe20000000012 */
[----:B--2---:R-:W-:-:S02]  /*9590*/  @P4 IMAD.MOV.U32 R8, RZ, RZ, R2 ;  /* 0x000000ffff084224 */ /* 0x004fc400078e0002 */
        /* <DEDUP_REMOVED lines=13> */
[----:B------:R-:W-:-:S02]  /*9670*/  ISETP.GT.AND P3, PT, R146, 0x44, PT ;  /* 0x000000449200780c */ /* 0x000fc40003f64270 */
[----:B------:R-:W-:Y:S02]  /*9680*/  PRMT R96, RZ, 0x7610, R96 ;  /* 0x00007610ff607816 */ /* 0x000fe40000000060 */
        /* <DEDUP_REMOVED lines=14> */
[----:B------:R-:W3:Y:S04]  /*9770*/  LDL R5, [R1+0x2e4] ;  /* 0x0002e40001057983 */ /* 0x000ee80000100800 */
[----:B------:R-:W3:Y:S04]  /*9780*/  LDL R6, [R1+0x2e0] ;  /* 0x0002e00001067983 */ /* 0x000ee80000100800 */
[----:B------:R4:W3:Y:S02]  /*9790*/  @P3 LDG.E.U8 R16, desc[UR14][R8.64] ;  /* 0x0000000e08103981 */ /* 0x0008e4000c1e1100 */
[----:B----4-:R-:W-:-:S02]  /*97a0*/  @P4 IMAD.MOV.U32 R8, RZ, RZ, R0 ;  /* 0x000000ffff084224 */ /* 0x010fc400078e0000 */
        /* <DEDUP_REMOVED lines=18> */
[----:B------:R-:W3:Y:S01]  /*98d0*/  LDL R5, [R1+0x2c4] ;  /* 0x0002c40001057983 */ /* 0x000ee20000100800 */
[----:B------:R-:W-:-:S03]  /*98e0*/  @P0 IMAD.MOV.U32 R9, RZ, RZ, R6 ;  /* 0x000000ffff090224 */ /* 0x000fc600078e0006 */
[----:B------:R-:W3:Y:S04]  /*98f0*/  LDL R6, [R1+0x2c0] ;  /* 0x0002c00001067983 */ /* 0x000ee80000100800 */
[----:B------:R0:W3:Y:S02]  /*9900*/  @P0 LDG.E.U8 R97, desc[UR14][R8.64] ;  /* 0x0000000e08610981 */ /* 0x0000e4000c1e1100 */
[----:B0-----:R-:W-:Y:S02]  /*9910*/  @P2 IMAD.MOV.U32 R8, RZ, RZ, R116 ;  /* 0x000000ffff082224 */ /* 0x001fe400078e0074 */
[----:B------:R-:W-:Y:S01]  /*9920*/  @P2 IMAD.MOV.U32 R9, RZ, RZ, R117 ;  /* 0x000000ffff092224 */ /* 0x000fe200078e0075 */
[----:B------:R-:W-:Y:S01]  /*9930*/  ISETP.GT.AND P4, PT, R146, 0x4a, PT ;  /* 0x0000004a9200780c */ /* 0x000fe20003f84270 */
[----:B------:R-:W3:Y:S04]  /*9940*/  LDL R117, [R1+0x2a8] ;  /* 0x0002a80001757983 */ /* 0x000ee80000100800 */
[----:B------:R4:W3:Y:S01]  /*9950*/  @P2 LDG.E.U8 R14, desc[UR14][R8.64] ;  /* 0x0000000e080e2981 */ /* 0x0008e2000c1e1100 */
[----:B------:R-:W-:-:S02]  /*9960*/  PRMT R104, RZ, 0x7610, R104 ;  /* 0x00007610ff687816 */ /* 0x000fc40000000068 */
[----:B------:R-:W-:Y:S01]  /*9970*/  ISETP.GT.AND P1, PT, R146, 0x4b, PT ;  /* 0x0000004b9200780c */ /* 0x000fe20003f24270 */
[----:B------:R-:W3:Y:S01]  /*9980*/  LDL R116, [R1+0x2ac] ;  /* 0x0002ac0001747983 */ /* 0x000ee20000100800 */
[----:B----4-:R-:W-:Y:S02]  /*9990*/  @P3 IMAD.MOV.U32 R8, RZ, RZ, R0 ;  /* 0x000000ffff083224 */ /* 0x010fe400078e0000 */
[----:B------:R-:W-:Y:S01]  /*99a0*/  @P3 IMAD.MOV.U32 R9, RZ, RZ, R4 ;  /* 0x000000ffff093224 */ /* 0x000fe200078e0004 */
[----:B------:R-:W4:Y:S04]  /*99b0*/  LDL R0, [R1+0x2bc] ;  /* 0x0002bc0001007983 */ /* 0x000f280000100800 */
[----:B------:R-:W4:Y:S04]  /*99c0*/  LDL R4, [R1+0x2b8] ;  /* 0x0002b80001047983 */ /* 0x000f280000100800 */
[----:B------:R2:W4:Y:S01]  /*99d0*/  @P3 LDG.E.U8 R104, desc[UR14][R8.64] ;  /* 0x0000000e08683981 */ /* 0x000522000c1e1100 */
[----:B------:R-:W-:-:S02]  /*99e0*/  PRMT R13, RZ, 0x7610, R13 ;  /* 0x00007610ff0d7816 */ /* 0x000fc4000000000d */
        /* <DEDUP_REMOVED lines=19> */
[----:B------:R-:W-:Y:S02]  /*9b20*/  ISETP.GT.AND P4, PT, R146, 0x4f, PT ;  /* 0x0000004f9200780c */ /* 0x000fe40003f84270 */
[----:B------:R2:W4:Y:S01]  /*9b30*/  @P0 LDG.E.U8 R12, desc[UR14][R8.64] ;  /* 0x0000000e080c0981 */ /* 0x000522000c1e1100 */
[----:B------:R-:W-:-:S02]  /*9b40*/  PRMT R105, RZ, 0x7610, R105 ;  /* 0x00007610ff697816 */ /* 0x000fc40000000069 */
        /* <DEDUP_REMOVED lines=10> */
[----:B------:R-:W3:Y:S04]  /*9bf0*/  LDL R116, [R1+0x28c] ;  /* 0x00028c0001747983 */ /* 0x000ee80000100800 */
[----:B------:R0:W3:Y:S04]  /*9c00*/  @P3 LDG.E.U8 R11, desc[UR14][R8.64] ;  /* 0x0000000e080b3981 */ /* 0x0000e8000c1e1100 */
[----:B------:R-:W3:Y:S01]  /*9c10*/  LDL R117, [R1+0x288] ;  /* 0x0002880001757983 */ /* 0x000ee20000100800 */
[----:B0-----:R-:W-:-:S02]  /*9c20*/  @P4 IMAD.MOV.U32 R8, RZ, RZ, R5 ;  /* 0x000000ffff084224 */ /* 0x001fc400078e0005 */
[----:B------:R-:W-:Y:S01]  /*9c30*/  @P4 IMAD.MOV.U32 R9, RZ, RZ, R6 ;  /* 0x000000ffff094224 */ /* 0x000fe200078e0006 */
[C---:B------:R-:W-:Y:S01]  /*9c40*/  ISETP.GT.AND P0, PT, R146.reuse, 0x51, PT ;  /* 0x000000519200780c */ /* 0x040fe20003f04270 */
[----:B------:R-:W3:Y:S04]  /*9c50*/  LDL R6, [R1+0x268] ;  /* 0x0002680001067983 */ /* 0x000ee80000100800 */
[----:B------:R4:W3:Y:S01]  /*9c60*/  @P4 LDG.E.U8 R99, desc[UR14][R8.64] ;  /* 0x0000000e08634981 */ /* 0x0008e2000c1e1100 */
[----:B------:R-:W-:Y:S02]  /*9c70*/  PRMT R10, RZ, 0x7610, R10 ;  /* 0x00007610ff0a7816 */ /* 0x000fe4000000000a */
[----:B------:R-:W-:Y:S01]  /*9c80*/  ISETP.GT.AND P2, PT, R146, 0x52, PT ;  /* 0x000000529200780c */ /* 0x000fe20003f44270 */
[----:B------:R-:W3:Y:S01]  /*9c90*/  LDL R5, [R1+0x26c] ;  /* 0x00026c0001057983 */ /* 0x000ee20000100800 */
[----:B----4-:R-:W-:-:S03]  /*9ca0*/  @P1 IMAD.MOV.U32 R8, RZ, RZ, R0 ;  /* 0x000000ffff081224 */ /* 0x010fc600078e0000 */
[----:B------:R-:W4:Y:S01]  /*9cb0*/  LDL R0, [R1+0x284] ;  /* 0x0002840001007983 */ /* 0x000f220000100800 */
[----:B------:R-:W-:-:S03]  /*9cc0*/  @P1 IMAD.MOV.U32 R9, RZ, RZ, R4 ;  /* 0x000000ffff091224 */ /* 0x000fc600078e0004 */
[----:B------:R-:W4:Y:S04]  /*9cd0*/  LDL R4, [R1+0x280] ;  /* 0x0002800001047983 */ /* 0x000f280000100800 */
[----:B------:R2:W4:Y:S01]  /*9ce0*/  @P1 LDG.E.U8 R10, desc[UR14][R8.64] ;  /* 0x0000000e080a1981 */ /* 0x000522000c1e1100 */
[----:B------:R-:W-:Y:S02]  /*9cf0*/  PRMT R106, RZ, 0x7610, R106 ;  /* 0x00007610ff6a7816 */ /* 0x000fe4000000006a */
[----:B------:R-:W-:Y:S01]  /*9d00*/  ISETP.GT.AND P3, PT, R146, 0x53, PT ;  /* 0x000000539200780c */ /* 0x000fe20003f64270 */
[----:B--2---:R-:W-:Y:S02]  /*9d10*/  @P0 IMAD.MOV.U32 R8, RZ, RZ, R2 ;  /* 0x000000ffff080224 */ /* 0x004fe400078e0002 */
[----:B------:R-:W2:Y:S01]  /*9d20*/  LDL R2, [R1+0x27c] ;  /* 0x00027c0001027983 */ /* 0x000ea20000100800 */
[----:B---3--:R-:W-:-:S03]  /*9d30*/  @P0 IMAD.MOV.U32 R9, RZ, RZ, R3 ;  /* 0x000000ffff090224 */ /* 0x008fc600078e0003 */
[----:B------:R-:W3:Y:S04]  /*9d40*/  LDL R3, [R1+0x278] ;  /* 0x0002780001037983 */ /* 0x000ee80000100800 */
[----:B------:R0:W3:Y:S02]  /*9d50*/  @P0 LDG.E.U8 R106, desc[UR14][R8.64] ;  /* 0x0000000e086a0981 */ /* 0x0000e4000c1e1100 */
[----:B0-----:R-:W-:-:S06]  /*9d60*/  PRMT R9, RZ, 0x7610, R9 ;  /* 0x00007610ff097816 */ /* 0x001fcc0000000009 */
        /* <DEDUP_REMOVED lines=9> */
[----:B------:R-:W-:Y:S01]  /*9e00*/  ISETP.GT.AND P1, PT, R146, 0x56, PT ;  /* 0x000000569200780c */ /* 0x000fe20003f24270 */
        /* <DEDUP_REMOVED lines=10> */
[----:B------:R-:W-:-:S05]  /*9eb0*/  @P0 IMAD.MOV.U32 R117, RZ, RZ, R119 ;  /* 0x000000ffff750224 */ /* 0x000fca00078e0077 */
        /* <DEDUP_REMOVED lines=12> */
[----:B------:R-:W-:Y:S02]  /*9f80*/  ISETP.GT.AND P1, PT, R146, 0x59, PT ;  /* 0x000000599200780c */ /* 0x000fe40003f24270 */
[----:B------:R-:W-:Y:S02]  /*9f90*/  PRMT R7, RZ, 0x7610, R7 ;  /* 0x00007610ff077816 */ /* 0x000fe40000000007 */
[----:B------:R2:W4:Y:S05]  /*9fa0*/  @P2 LDG.E.U8 R101, desc[UR14][R116.64] ;  /* 0x0000000e74652981 */ /* 0x00052a000c1e1100 */
[----:B--2---:R-:W-:-:S02]  /*9fb0*/  @P0 IMAD.MOV.U32 R116, RZ, RZ, R2 ;  /* 0x000000ffff740224 */ /* 0x004fc400078e0002 */
[----:B------:R-:W2:Y:S01]  /*9fc0*/  LDL R2, [R1+0x23c] ;  /* 0x00023c0001027983 */ /* 0x000ea20000100800 */
[----:B---3--:R-:W-:-:S03]  /*9fd0*/  @P0 IMAD.MOV.U32 R117, RZ, RZ, R3 ;  /* 0x000000ffff750224 */ /* 0x008fc600078e0003 */
[----:B------:R-:W3:Y:S04]  /*9fe0*/  LDL R3, [R1+0x238] ;  /* 0x0002380001037983 */ /* 0x000ee80000100800 */
[----:B------:R0:W3:Y:S01]  /*9ff0*/  @P0 LDG.E.U8 R7, desc[UR14][R116.64] ;  /* 0x0000000e74070981 */ /* 0x0000e2000c1e1100 */
[----:B------:R-:W-:Y:S01]  /*a000*/  ISETP.GT.AND P0, PT, R146, 0x5a, PT ;  /* 0x0000005a9200780c */ /* 0x000fe20003f04270 */
[----:B0-----:R-:W-:Y:S02]  /*a010*/  @P1 IMAD.MOV.U32 R116, RZ, RZ, R5 ;  /* 0x000000ffff741224 */ /* 0x001fe400078e0005 */
[----:B------:R-:W3:Y:S01]  /*a020*/  LDL R5, [R1+0x234] ;  /* 0x0002340001057983 */ /* 0x000ee20000100800 */
[----:B------:R-:W-:-:S03]  /*a030*/  @P1 IMAD.MOV.U32 R117, RZ, RZ, R6 ;  /* 0x000000ffff751224 */ /* 0x000fc600078e0006 */
[----:B------:R-:W3:Y:S06]  /*a040*/  LDL R6, [R1+0x230] ;  /* 0x0002300001067983 */ /* 0x000eec0000100800 */
[----:B----4-:R-:W-:Y:S02]  /*a050*/  @P0 IMAD.MOV.U32 R118, RZ, RZ, R0 ;  /* 0x000000ffff760224 */ /* 0x010fe400078e0000 */
[----:B------:R-:W4:Y:S01]  /*a060*/  LDL R0, [R1+0x22c] ;  /* 0x00022c0001007983 */ /* 0x000f220000100800 */
[----:B------:R-:W-:-:S03]  /*a070*/  @P0 IMAD.MOV.U32 R119, RZ, RZ, R4 ;  /* 0x000000ffff770224 */ /* 0x000fc600078e0004 */
[----:B------:R-:W4:Y:S01]  /*a080*/  LDL R4, [R1+0x228] ;  /* 0x0002280001047983 */ /* 0x000f220000100800 */
[----:B------:R-:W-:-:S06]  /*a090*/  PRMT R111, RZ, 0x7610, R111 ;  /* 0x00007610ff6f7816 */ /* 0x000fcc000000006f */
[----:B------:R0:W4:Y:S01]  /*a0a0*/  @P1 LDG.E.U8 R111, desc[UR14][R116.64] ;  /* 0x0000000e746f1981 */ /* 0x000122000c1e1100 */
[----:B------:R-:W-:Y:S02]  /*a0b0*/  ISETP.GT.AND P1, PT, R146, 0x5b, PT ;  /* 0x0000005b9200780c */ /* 0x000fe40003f24270 */
[----:B0-----:R-:W-:-:S06]  /*a0c0*/  PRMT R116, RZ, 0x7610, R116 ;  /* 0x00007610ff747816 */ /* 0x001fcc0000000074 */
[----:B------:R0:W4:Y:S01]  /*a0d0*/  @P0 LDG.E.U8 R116, desc[UR14][R118.64] ;  /* 0x0000000e76740981 */ /* 0x000122000c1e1100 */
[----:B------:R-:W-:Y:S02]  /*a0e0*/  ISETP.GT.AND P0, PT, R146, 0x5c, PT ;  /* 0x0000005c9200780c */ /* 0x000fe40003f04270 */
[----:B------:R-:W-:Y:S02]  /*a0f0*/  PRMT R117, RZ, 0x7610, R117 ;  /* 0x00007610ff757816 */ /* 0x000fe40000000075 */
[----:B0-----:R-:W-:Y:S02]  /*a100*/  @P1 IMAD.MOV.U32 R118, RZ, RZ, R120 ;  /* 0x000000ffff761224 */ /* 0x001fe400078e0078 */
[----:B------:R-:W-:-:S05]  /*a110*/  @P1 IMAD.MOV.U32 R119, RZ, RZ, R121 ;  /* 0x000000ffff771224 */ /* 0x000fca00078e0079 */
[----:B------:R0:W4:Y:S01]  /*a120*/  @P1 LDG.E.U8 R117, desc[UR14][R118.64] ;  /* 0x0000000e76751981 */ /* 0x000122000c1e1100 */
[----:B------:R-:W-:Y:S02]  /*a130*/  ISETP.GT.AND P1, PT, R146, 0x5d, PT ;  /* 0x0000005d9200780c */ /* 0x000fe40003f24270 */
[----:B0-----:R-:W-:Y:S02]  /*a140*/  PRMT R118, RZ, 0x7610, R118 ;  /* 0x00007610ff767816 */ /* 0x001fe40000000076 */
[----:B------:R-:W-:Y:S01]  /*a150*/  PRMT R119, RZ, 0x7610, R119 ;  /* 0x00007610ff777816 */ /* 0x000fe20000000077 */
[----:B--2---:R-:W-:Y:S02]  /*a160*/  @P0 IMAD.MOV.U32 R120, RZ, RZ, R2 ;  /* 0x000000ffff780224 */ /* 0x004fe400078e0002 */
        /* <DEDUP_REMOVED lines=8> */
[----:B------:R-:W3:Y:S04]  /*a1f0*/  LDL R6, [R1+0x210] ;  /* 0x0002100001067983 */ /* 0x000ee80000100800 */
[----:B------:R0:W3:Y:S02]  /*a200*/  @P1 LDG.E.U8 R119, desc[UR14][R120.64] ;  /* 0x0000000e78771981 */ /* 0x0000e4000c1e1100 */
[----:B0-----:R-:W-:Y:S01]  /*a210*/  PRMT R120, RZ, 0x7610, R120 ;  /* 0x00007610ff787816 */ /* 0x001fe20000000078 */
[----:B----4-:R-:W-:Y:S02]  /*a220*/  @P0 IMAD.MOV.U32 R158, RZ, RZ, R0 ;  /* 0x000000ffff9e0224 */ /* 0x010fe400078e0000 */
[----:B------:R-:W4:Y:S01]  /*a230*/  LDL R0, [R1+0x20c] ;  /* 0x00020c0001007983 */ /* 0x000f220000100800 */
[----:B------:R-:W-:-:S03]  /*a240*/  @P0 IMAD.MOV.U32 R159, RZ, RZ, R4 ;  /* 0x000000ffff9f0224 */ /* 0x000fc600078e0004 */
[----:B------:R-:W4:Y:S04]  /*a250*/  LDL R4, [R1+0x208] ;  /* 0x0002080001047983 */ /* 0x000f280000100800 */
[----:B------:R0:W4:Y:S04]  /*a260*/  @P0 LDG.E.U8 R120, desc[UR14][R158.64] ;  /* 0x0000000e9e780981 */ /* 0x000128000c1e1100 */
[----:B------:R-:W0:Y:S04]  /*a270*/  LDL R158, [R1+0x220] ;  /* 0x00022000019e7983 */ /* 0x000e280000100800 */
[----:B------:R-:W0:Y:S01]  /*a280*/  LDL R159, [R1+0x224] ;  /* 0x00022400019f7983 */ /* 0x000e220000100800 */
[----:B------:R-:W-:-:S02]  /*a290*/  ISETP.GT.AND P1, PT, R146, 0x5f, PT ;  /* 0x0000005f9200780c */ /* 0x000fc40003f24270 */
[----:B------:R-:W-:Y:S02]  /*a2a0*/  ISETP.GT.AND P0, PT, R146, 0x60, PT ;  /* 0x000000609200780c */ /* 0x000fe40003f04270 */
[----:B------:R-:W-:Y:S02]  /*a2b0*/  PRMT R121, RZ, 0x7610, R121 ;  /* 0x00007610ff797816 */ /* 0x000fe40000000079 */
[----:B------:R-:W-:Y:S02]  /*a2c0*/  PRMT R169, RZ, 0x7610, R169 ;  /* 0x00007610ffa97816 */ /* 0x000fe400000000a9 */
[----:B------:R-:W-:Y:S02]  /*a2d0*/  PRMT R170, RZ, 0x7610, R170 ;  /* 0x00007610ffaa7816 */ /* 0x000fe400000000aa */
[----:B------:R-:W-:-:S03]  /*a2e0*/  PRMT R171, RZ, 0x7610, R171 ;  /* 0x00007610ffab7816 */ /* 0x000fc600000000ab */
[----:B0-----:R-:W-:-:S04]  /*a2f0*/  @P1 LOP3.LUT R159, R159, R158, RZ, 0x3c, !PT ;  /* 0x0000009e9f9f1212 */ /* 0x001fc800078e3cff */
[----:B------:R-:W-:-:S04]  /*a300*/  @P1 LOP3.LUT R158, R159, R158, RZ, 0x3c, !PT ;  /* 0x0000009e9f9e1212 */ /* 0x000fc800078e3cff */
[----:B------:R-:W-:-:S05]  /*a310*/  @P1 LOP3.LUT R159, R159, R158, RZ, 0x3c, !PT ;  /* 0x0000009e9f9f1212 */ /* 0x000fca00078e3cff */
[----:B------:R2:W4:Y:S01]  /*a320*/  @P1 LDG.E.U8 R121, desc[UR14][R158.64] ;  /* 0x0000000e9e791981 */ /* 0x000522000c1e1100 */
[C---:B------:R-:W-:Y:S01]  /*a330*/  ISETP.GT.AND P1, PT, R146.reuse, 0x61, PT ;  /* 0x000000619200780c */ /* 0x040fe20003f24270 */
[----:B--2---:R-:W-:Y:S02]  /*a340*/  @P0 IMAD.MOV.U32 R158, RZ, RZ, R2 ;  /* 0x000000ffff9e0224 */ /* 0x004fe400078e0002 */
[----:B---3--:R-:W-:Y:S01]  /*a350*/  @P0 IMAD.MOV.U32 R159, RZ, RZ, R3 ;  /* 0x000000ffff9f0224 */ /* 0x008fe200078e0003 */
[----:B------:R-:W2:Y:S04]  /*a360*/  LDL R2, [R1+0x1fc] ;  /* 0x0001fc0001027983 */ /* 0x000ea80000100800 */
[----:B------:R0:W3:Y:S01]  /*a370*/  @P0 LDG.E.U8 R169, desc[UR14][R158.64] ;  /* 0x0000000e9ea90981 */ /* 0x0000e2000c1e1100 */
[----:B------:R-:W-:-:S03]  /*a380*/  ISETP.GT.AND P0, PT, R146, 0x62, PT ;  /* 0x000000629200780c */ /* 0x000fc60003f04270 */
[----:B------:R-:W3:Y:S01]  /*a390*/  LDL R3, [R1+0x1f8] ;  /* 0x0001f80001037983 */ /* 0x000ee20000100800 */
[----:B0-----:R-:W-:Y:S02]  /*a3a0*/  @P1 IMAD.MOV.U32 R158, RZ, RZ, R5 ;  /* 0x000000ffff9e1224 */ /* 0x001fe400078e0005 */
[----:B------:R-:W-:Y:S01]  /*a3b0*/  @P1 IMAD.MOV.U32 R159, RZ, RZ, R6 ;  /* 0x000000ffff9f1224 */ /* 0x000fe200078e0006 */
[----:B------:R-:W3:Y:S04]  /*a3c0*/  LDL R5, [R1+0x1f4] ;  /* 0x0001f40001057983 */ /* 0x000ee80000100800 */
[----:B------:R4:W3:Y:S04]  /*a3d0*/  @P1 LDG.E.U8 R170, desc[UR14][R158.64] ;  /* 0x0000000e9eaa1981 */ /* 0x0008e8000c1e1100 */
[----:B------:R-:W3:Y:S01]  /*a3e0*/  LDL R6, [R1+0x1f0] ;  /* 0x0001f00001067983 */ /* 0x000ee20000100800 */
[----:B----4-:R-:W-:-:S02]  /*a3f0*/  @P0 IMAD.MOV.U32 R158, RZ, RZ, R0 ;  /* 0x000000ffff9e0224 */ /* 0x010fc400078e0000 */
[----:B------:R-:W-:Y:S01]  /*a400*/  @P0 IMAD.MOV.U32 R159, RZ, RZ, R4 ;  /* 0x000000ffff9f0224 */ /* 0x000fe200078e0004 */
[----:B------:R-:W4:Y:S04]  /*a410*/  LDL R0, [R1+0x1ec] ;  /* 0x0001ec0001007983 */ /* 0x000f280000100800 */
[----:B------:R0:W4:Y:S04]  /*a420*/  @P0 LDG.E.U8 R171, desc[UR14][R158.64] ;  /* 0x0000000e9eab0981 */ /* 0x000128000c1e1100 */
[----:B------:R-:W4:Y:S04]  /*a430*/  LDL R4, [R1+0x1e8] ;  /* 0x0001e80001047983 */ /* 0x000f280000100800 */
        /* <DEDUP_REMOVED lines=134> */
[----:B------:R-:W2:Y:S01]  /*aca0*/  LDL R3, [R1+0x158] ;  /* 0x0001580001037983 */ /* 0x000ea20000100800 */
[----:B0-----:R-:W-:Y:S02]  /*acb0*/  @P1 IMAD.MOV.U32 R158, RZ, RZ, R5 ;  /* 0x000000ffff9e1224 */ /* 0x001fe400078e0005 */
[----:B------:R-:W-:Y:S01]  /*acc0*/  @P1 IMAD.MOV.U32 R159, RZ, RZ, R6 ;  /* 0x000000ffff9f1224 */ /* 0x000fe200078e0006 */
[----:B------:R-:W3:Y:S04]  /*acd0*/  LDL R5, [R1+0x154] ;  /* 0x0001540001057983 */ /* 0x000ee80000100800 */
[----:B------:R4:W3:Y:S04]  /*ace0*/  @P1 LDG.E.U8 R190, desc[UR14][R158.64] ;  /* 0x0000000e9ebe1981 */ /* 0x0008e8000c1e1100 */
[----:B------:R-:W3:Y:S01]  /*acf0*/  LDL R6, [R1+0x150] ;  /* 0x0001500001067983 */ /* 0x000ee20000100800 */
[----:B----4-:R-:W-:-:S02]  /*ad00*/  @P0 IMAD.MOV.U32 R158, RZ, RZ, R0 ;  /* 0x000000ffff9e0224 */ /* 0x010fc400078e0000 */
[----:B------:R-:W-:Y:S01]  /*ad10*/  @P0 IMAD.MOV.U32 R159, RZ, RZ, R4 ;  /* 0x000000ffff9f0224 */ /* 0x000fe200078e0004 */
[C---:B------:R-:W-:Y:S01]  /*ad20*/  ISETP.GT.AND P1, PT, R146.reuse, 0x77, PT ;  /* 0x000000779200780c */ /* 0x040fe20003f24270 */
[----:B------:R-:W4:Y:S04]  /*ad30*/  LDL R4, [R1+0x148] ;  /* 0x0001480001047983 */ /* 0x000f280000100800 */
[----:B------:R0:W4:Y:S04]  /*ad40*/  @P0 LDG.E.U8 R191, desc[UR14][R158.64] ;  /* 0x0000000e9ebf0981 */ /* 0x000128000c1e1100 */
[----:B------:R-:W4:Y:S04]  /*ad50*/  LDL R0, [R1+0x14c] ;  /* 0x00014c0001007983 */ /* 0x000f280000100800 */
[----:B------:R-:W0:Y:S04]  /*ad60*/  LDL R158, [R1+0x160] ;  /* 0x00016000019e7983 */ /* 0x000e280000100800 */
[----:B------:R-:W0:Y:S01]  /*ad70*/  LDL R159, [R1+0x164] ;  /* 0x00016400019f7983 */ /* 0x000e220000100800 */
[----:B------:R-:W-:-:S02]  /*ad80*/  ISETP.GT.AND P0, PT, R146, 0x78, PT ;  /* 0x000000789200780c */ /* 0x000fc40003f04270 */
[----:B------:R-:W-:Y:S02]  /*ad90*/  PRMT R192, RZ, 0x7610, R192 ;  /* 0x00007610ffc07816 */ /* 0x000fe400000000c0 */
[----:B------:R-:W-:Y:S02]  /*ada0*/  PRMT R193, RZ, 0x7610, R193 ;  /* 0x00007610ffc17816 */ /* 0x000fe400000000c1 */
[----:B------:R-:W-:Y:S02]  /*adb0*/  PRMT R194, RZ, 0x7610, R194 ;  /* 0x00007610ffc27816 */ /* 0x000fe400000000c2 */
[----:B0-----:R-:W-:-:S04]  /*adc0*/  @P1 LOP3.LUT R159, R159, R158, RZ, 0x3c, !PT ;  /* 0x0000009e9f9f1212 */ /* 0x001fc800078e3cff */
[----:B------:R-:W-:-:S04]  /*add0*/  @P1 LOP3.LUT R158, R159, R158, RZ, 0x3c, !PT ;  /* 0x0000009e9f9e1212 */ /* 0x000fc800078e3cff */
[----:B------:R-:W-:-:S05]  /*ade0*/  @P1 LOP3.LUT R159, R159, R158, RZ, 0x3c, !PT ;  /* 0x0000009e9f9f1212 */ /* 0x000fca00078e3cff */
[----:B------:R2:W4:Y:S02]  /*adf0*/  @P1 LDG.E.U8 R192, desc[UR14][R158.64] ;  /* 0x0000000e9ec01981 */ /* 0x000524000c1e1100 */
[----:B--2---:R-:W-:Y:S02]  /*ae00*/  @P0 IMAD.MOV.U32 R159, RZ, RZ, R3 ;  /* 0x000000ffff9f0224 */ /* 0x004fe400078e0003 */
[----:B------:R-:W2:Y:S01]  /*ae10*/  LDL R3, [R1+0x140] ;  /* 0x0001400001037983 */ /* 0x000ea20000100800 */
[----:B------:R-:W-:-:S03]  /*ae20*/  @P0 IMAD.MOV.U32 R158, RZ, RZ, R2 ;  /* 0x000000ffff9e0224 */ /* 0x000fc600078e0002 */
[----:B------:R-:W2:Y:S01]  /*ae30*/  LDL R2, [R1+0x144] ;  /* 0x0001440001027983 */ /* 0x000ea20000100800 */
[----:B------:R-:W-:-:S03]  /*ae40*/  ISETP.GT.AND P1, PT, R146, 0x79, PT ;  /* 0x000000799200780c */ /* 0x000fc60003f24270 */
[----:B------:R3:W2:Y:S01]  /*ae50*/  @P0 LDG.E.U8 R193, desc[UR14][R158.64] ;  /* 0x0000000e9ec10981 */ /* 0x0006a2000c1e1100 */
[----:B------:R-:W-:-:S09]  /*ae60*/  ISETP.GT.AND P0, PT, R146, 0x7a, PT ;  /* 0x0000007a9200780c */ /* 0x000fd20003f04270 */
[----:B---3--:R-:W-:Y:S02]  /*ae70*/  @P1 IMAD.MOV.U32 R158, RZ, RZ, R5 ;  /* 0x000000ffff9e1224 */ /* 0x008fe400078e0005 */
[----:B------:R-:W-:Y:S01]  /*ae80*/  @P1 IMAD.MOV.U32 R159, RZ, RZ, R6 ;  /* 0x000000ffff9f1224 */ /* 0x000fe200078e0006 */
[----:B------:R-:W3:Y:S04]  /*ae90*/  LDL R5, [R1+0x13c] ;  /* 0x00013c0001057983 */ /* 0x000ee80000100800 */
[----:B------:R-:W3:Y:S01]  /*aea0*/  LDL R6, [R1+0x138] ;  /* 0x0001380001067983 */ /* 0x000ee20000100800 */
[----:B------:R-:W-:-:S03]  /*aeb0*/  PRMT R195, RZ, 0x7610, R195 ;  /* 0x00007610ffc37816 */ /* 0x000fc600000000c3 */
[----:B------:R4:W3:Y:S02]  /*aec0*/  @P1 LDG.E.U8 R194, desc[UR14][R158.64] ;  /* 0x0000000e9ec21981 */ /* 0x0008e4000c1e1100 */
[----:B----4-:R-:W-:Y:S02]  /*aed0*/  @P0 IMAD.MOV.U32 R158, RZ, RZ, R0 ;  /* 0x000000ffff9e0224 */ /* 0x010fe400078e0000 */
[----:B------:R-:W-:Y:S01]  /*aee0*/  @P0 IMAD.MOV.U32 R159, RZ, RZ, R4 ;  /* 0x000000ffff9f0224 */ /* 0x000fe200078e0004 */
[----:B------:R-:W4:Y:S04]  /*aef0*/  LDL R0, [R1+0x134] ;  /* 0x0001340001007983 */ /* 0x000f280000100800 */
[----:B------:R-:W4:Y:S04]  /*af00*/  LDL R4, [R1+0x130] ;  /* 0x0001300001047983 */ /* 0x000f280000100800 */
[----:B------:R2:W4:Y:S01]  /*af10*/  @P0 LDG.E.U8 R195, desc[UR14][R158.64] ;  /* 0x0000000e9ec30981 */ /* 0x000522000c1e1100 */
[----:B------:R-:W-:-:S02]  /*af20*/  ISETP.GT.AND P0, PT, R146, 0x7b, PT ;  /* 0x0000007b9200780c */ /* 0x000fc40003f04270 */
[----:B------:R-:W-:Y:S02]  /*af30*/  LOP3.LUT R168, R168, 0xffff, RZ, 0xc0, !PT ;  /* 0x0000ffffa8a87812 */ /* 0x000fe400078ec0ff */
[----:B------:R-:W-:-:S09]  /*af40*/  LOP3.LUT R167, R167, 0xffff, RZ, 0xc0, !PT ;  /* 0x0000ffffa7a77812 */ /* 0x000fd200078ec0ff */
[----:B--2---:R-:W-:Y:S02]  /*af50*/  @P0 IMAD.MOV.U32 R159, RZ, RZ, R3 ;  /* 0x000000ffff9f0224 */ /* 0x004fe400078e0003 */
[----:B------:R-:W2:Y:S01]  /*af60*/  LDL R3, [R1+0x128] ;  /* 0x0001280001037983 */ /* 0x000ea20000100800 */
[--C-:B------:R-:W-:Y:S01]  /*af70*/  PRMT R168, R168, 0x3340, R167.reuse ;  /* 0x00003340a8a87816 */ /* 0x100fe200000000a7 */
[----:B------:R-:W-:Y:S01]  /*af80*/  @P0 IMAD.MOV.U32 R158, RZ, RZ, R2 ;  /* 0x000000ffff9e0224 */ /* 0x000fe200078e0002 */
[----:B------:R-:W-:Y:S01]  /*af90*/  PRMT R167, RZ, 0x7610, R167 ;  /* 0x00007610ffa77816 */ /* 0x000fe200000000a7 */
[----:B------:R-:W2:Y:S05]  /*afa0*/  LDL R2, [R1+0x12c] ;  /* 0x00012c0001027983 */ /* 0x000eaa0000100800 */
[----:B------:R3:W2:Y:S01]  /*afb0*/  @P0 LDG.E.U8 R167, desc[UR14][R158.64] ;  /* 0x0000000e9ea70981 */ /* 0x0006a2000c1e1100 */
[----:B------:R-:W-:-:S02]  /*afc0*/  ISETP.GT.AND P0, PT, R146, 0x7c, PT ;  /* 0x0000007c9200780c */ /* 0x000fc40003f04270 */
[----:B------:R-:W-:Y:S02]  /*afd0*/  LOP3.LUT R166, R166, 0xffff, RZ, 0xc0, !PT ;  /* 0x0000ffffa6a67812 */ /* 0x000fe400078ec0ff */
[----:B------:R-:W-:-:S04]  /*afe0*/  LOP3.LUT R165, R165, 0xffff, RZ, 0xc0, !PT ;  /* 0x0000ffffa5a57812 */ /* 0x000fc800078ec0ff */
[--C-:B------:R-:W-:Y:S02]  /*aff0*/  PRMT R166, R166, 0x3340, R165.reuse ;  /* 0x00003340a6a67816 */ /* 0x100fe400000000a5 */
[----:B------:R-:W-:-:S03]  /*b000*/  PRMT R165, RZ, 0x7610, R165 ;  /* 0x00007610ffa57816 */ /* 0x000fc600000000a5 */
[----:B---3--:R-:W-:Y:S02]  /*b010*/  @P0 IMAD.MOV.U32 R158, RZ, RZ, R5 ;  /* 0x000000ffff9e0224 */ /* 0x008fe400078e0005 */
[----:B------:R-:W-:-:S05]  /*b020*/  @P0 IMAD.MOV.U32 R159, RZ, RZ, R6 ;  /* 0x000000ffff9f0224 */ /* 0x000fca00078e0006 */
[----:B------:R4:W3:Y:S01]  /*b030*/  @P0 LDG.E.U8 R165, desc[UR14][R158.64] ;  /* 0x0000000e9ea50981 */ /* 0x0008e2000c1e1100 */
[----:B------:R-:W-:Y:S02]  /*b040*/  ISETP.GT.AND P0, PT, R146, 0x7d, PT ;  /* 0x0000007d9200780c */ /* 0x000fe40003f04270 */
[----:B------:R-:W-:Y:S02]  /*b050*/  LOP3.LUT R164, R164, 0xffff, RZ, 0xc0, !PT ;  /* 0x0000ffffa4a47812 */ /* 0x000fe400078ec0ff */
[----:B------:R-:W-:-:S04]  /*b060*/  LOP3.LUT R163, R163, 0xffff, RZ, 0xc0, !PT ;  /* 0x0000ffffa3a37812 */ /* 0x000fc800078ec0ff */
[--C-:B------:R-:W-:Y:S02]  /*b070*/  PRMT R164, R164, 0x3340, R163.reuse ;  /* 0x00003340a4a47816 */ /* 0x100fe400000000a3 */
[----:B------:R-:W-:-:S03]  /*b080*/  PRMT R163, RZ, 0x7610, R163 ;  /* 0x00007610ffa37816 */ /* 0x000fc600000000a3 */
[----:B----4-:R-:W-:Y:S02]  /*b090*/  @P0 IMAD.MOV.U32 R158, RZ, RZ, R0 ;  /* 0x000000ffff9e0224 */ /* 0x010fe400078e0000 */
[----:B------:R-:W-:Y:S01]  /*b0a0*/  @P0 IMAD.MOV.U32 R159, RZ, RZ, R4 ;  /* 0x000000ffff9f0224 */ /* 0x000fe200078e0004 */
[----:B------:R-:W4:Y:S04]  /*b0b0*/  LDL R0, [R1+0x124] ;  /* 0x0001240001007983 */ /* 0x000f280000100800 */
[----:B------:R2:W3:Y:S01]  /*b0c0*/  @P0 LDG.E.U8 R163, desc[UR14][R158.64] ;  /* 0x0000000e9ea30981 */ /* 0x0004e2000c1e1100 */
[----:B------:R-:W-:-:S13]  /*b0d0*/  ISETP.GT.AND P0, PT, R146, 0x7e, PT ;  /* 0x0000007e9200780c */ /* 0x000fda0003f04270 */
[----:B--2---:R-:W-:Y:S02]  /*b0e0*/  @P0 IMAD.MOV.U32 R159, RZ, RZ, R3 ;  /* 0x000000ffff9f0224 */ /* 0x004fe400078e0003 */
[----:B------:R-:W2:Y:S01]  /*b0f0*/  LDL R3, [R1+0x120] ;  /* 0x0001200001037983 */ /* 0x000ea20000100800 */
[----:B------:R-:W-:Y:S02]  /*b100*/  LOP3.LUT R161, R161, 0xffff, RZ, 0xc0, !PT ;  /* 0x0000ffffa1a17812 */ /* 0x000fe400078ec0ff */
[----:B------:R-:W-:Y:S01]  /*b110*/  LOP3.LUT R162, R162, 0xffff, RZ, 0xc0, !PT ;  /* 0x0000ffffa2a27812 */ /* 0x000fe200078ec0ff */
[----:B------:R-:W-:Y:S01]  /*b120*/  @P0 IMAD.MOV.U32 R158, RZ, RZ, R2 ;  /* 0x000000ffff9e0224 */ /* 0x000fe200078e0002 */
[----:B------:R-:W-:Y:S01]  /*b130*/  LOP3.LUT R160, R160, 0xffff, RZ, 0xc0, !PT ;  /* 0x0000ffffa0a07812 */ /* 0x000fe200078ec0ff */
[----:B------:R-:W3:Y:S01]  /*b140*/  LDL R2, [R1+0x554] ;  /* 0x0005540001027983 */ /* 0x000ee20000100800 */
[----:B------:R-:W-:Y:S02]  /*b150*/  PRMT R162, R161, 0x3340, R162 ;  /* 0x00003340a1a27816 */ /* 0x000fe400000000a2 */
[----:B------:R-:W-:-:S02]  /*b160*/  PRMT R161, RZ, 0x7610, R161 ;  /* 0x00007610ffa17816 */ /* 0x000fc400000000a1 */
[----:B------:R-:W-:-:S04]  /*b170*/  LOP3.LUT R157, R157, 0xffff, RZ, 0xc0, !PT ;  /* 0x0000ffff9d9d7812 */ /* 0x000fc800078ec0ff */
[----:B------:R-:W3:Y:S01]  /*b180*/  @P0 LDG.E.U8 R161, desc[UR14][R158.64] ;  /* 0x0000000e9ea10981 */ /* 0x000ee2000c1e1100 */
[----:B------:R-:W-:Y:S02]  /*b190*/  ISETP.GT.AND P0, PT, R146, 0x7f, PT ;  /* 0x0000007f9200780c */ /* 0x000fe40003f04270 */
[----:B------:R-:W-:Y:S02]  /*b1a0*/  LOP3.LUT R113, R113, 0xffff, RZ, 0xc0, !PT ;  /* 0x0000ffff71717812 */ /* 0x000fe400078ec0ff */
[----:B------:R-:W-:Y:S02]  /*b1b0*/  LOP3.LUT R156, R156, 0xffff, RZ, 0xc0, !PT ;  /* 0x0000ffff9c9c7812 */ /* 0x000fe400078ec0ff */
[----:B------:R-:W-:Y:S02]  /*b1c0*/  PRMT R160, R160, 0x3340, R157 ;  /* 0x00003340a0a07816 */ /* 0x000fe4000000009d */
[----:B------:R-:W-:Y:S02]  /*b1d0*/  LOP3.LUT R112, R112, 0xffff, RZ, 0xc0, !PT ;  /* 0x0000ffff70707812 */ /* 0x000fe400078ec0ff */
[----:B------:R-:W-:-:S02]  /*b1e0*/  LOP3.LUT R114, R114, 0xffff, RZ, 0xc0, !PT ;  /* 0x0000ffff72727812 */ /* 0x000fc400078ec0ff */
[----:B------:R-:W-:Y:S02]  /*b1f0*/  PRMT R157, R113, 0x3340, R156 ;  /* 0x00003340719d7816 */ /* 0x000fe4000000009c */
[----:B------:R-:W-:Y:S02]  /*b200*/  PRMT R156, R112, 0x3340, R114 ;  /* 0x00003340709c7816 */ /* 0x000fe40000000072 */
[----:B------:R-:W-:Y:S02]  /*b210*/  PRMT R114, R160, 0x5410, R157 ;  /* 0x00005410a0727816 */ /* 0x000fe4000000009d */
[----:B------:R-:W-:Y:S02]  /*b220*/  LOP3.LUT R115, R115, 0xffff, RZ, 0xc0, !PT ;  /* 0x0000ffff73737812 */ /* 0x000fe400078ec0ff */
[----:B------:R-:W-:-:S04]  /*b230*/  LOP3.LUT R155, R155, 0xffff, RZ, 0xc0, !PT ;  /* 0x0000ffff9b9b7812 */ /* 0x000fc800078ec0ff */
[----:B------:R-:W-:-:S04]  /*b240*/  PRMT R115, R115, 0x3340, R155 ;  /* 0x0000334073737816 */ /* 0x000fc8000000009b */
[----:B------:R-:W-:Y:S01]  /*b250*/  PRMT R115, R156, 0x5410, R115 ;  /* 0x000054109c737816 */ /* 0x000fe20000000073 */
[----:B----4-:R-:W-:Y:S02]  /*b260*/  @P0 IMAD.MOV.U32 R156, RZ, RZ, R0 ;  /* 0x000000ffff9c0224 */ /* 0x010fe400078e0000 */
[----:B------:R-:W0:Y:S01]  /*b270*/  S2R R0, SR_TID.X ;  /* 0x0000000000007919 */ /* 0x000e220000002100 */
[----:B--2---:R-:W-:Y:S02]  /*b280*/  @P0 IMAD.MOV.U32 R157, RZ, RZ, R3 ;  /* 0x000000ffff9d0224 */ /* 0x004fe400078e0003 */
[----:B------:R-:W2:Y:S01]  /*b290*/  LDL R3, [R1+0x574] ;  /* 0x0005740001037983 */ /* 0x000ea20000100800 */
[----:B------:R-:W-:-:S06]  /*b2a0*/  PRMT R155, RZ, 0x7610, R155 ;  /* 0x00007610ff9b7816 */ /* 0x000fcc000000009b */
[----:B------:R-:W4:Y:S01]  /*b2b0*/  @P0 LDG.E.U8 R155, desc[UR14][R156.64] ;  /* 0x0000000e9c9b0981 */ /* 0x000f22000c1e1100 */
[----:B0-----:R-:W-:Y:S02]  /*b2c0*/  LOP3.LUT R0, R0, 0x7f, RZ, 0xc0, !PT ;  /* 0x0000007f00007812 */ /* 0x001fe400078ec0ff */
[----:B------:R-:W-:Y:S02]  /*b2d0*/  PRMT R112, R168, 0x5410, R166 ;  /* 0x00005410a8707816 */ /* 0x000fe400000000a6 */
[----:B------:R-:W-:Y:S01]  /*b2e0*/  PRMT R113, R164, 0x5410, R162 ;  /* 0x00005410a4717816 */ /* 0x000fe200000000a2 */
[----:B------:R-:W-:Y:S01]  /*b2f0*/  BAR.SYNC.DEFER_BLOCKING 0x0 ;  /* 0x0000000000007b1d */ /* 0x000fe20000010000 */
[----:B------:R-:W-:Y:S02]  /*b300*/  LOP3.LUT R150, R150, 0xffff, RZ, 0xc0, !PT ;  /* 0x0000ffff96967812 */ /* 0x000fe400078ec0ff */
[----:B------:R-:W-:Y:S02]  /*b310*/  LOP3.LUT R145, R145, 0xffff, RZ, 0xc0, !PT ;  /* 0x0000ffff91917812 */ /* 0x000fe400078ec0ff */
[----:B------:R-:W-:-:S02]  /*b320*/  LOP3.LUT R141, R141, 0xffff, RZ, 0xc0, !PT ;  /* 0x0000ffff8d8d7812 */ /* 0x000fc400078ec0ff */
[----:B------:R-:W-:Y:S02]  /*b330*/  LOP3.LUT R152, R152, 0xffff, RZ, 0xc0, !PT ;  /* 0x0000ffff98987812 */ /* 0x000fe400078ec0ff */
[----:B------:R-:W-:Y:S02]  /*b340*/  LOP3.LUT R139, R139, 0xffff, RZ, 0xc0, !PT ;  /* 0x0000ffff8b8b7812 */ /* 0x000fe400078ec0ff */
[----:B------:R-:W-:Y:S02]  /*b350*/  LOP3.LUT R144, R144, 0xffff, RZ, 0xc0, !PT ;  /* 0x0000ffff90907812 */ /* 0x000fe400078ec0ff */
        /* <DEDUP_REMOVED lines=10> */
[----:B------:R-:W-:Y:S01]  /*b400*/  ISETP.GE.AND P0, PT, R0, R146, PT ;  /* 0x000000920000720c */ /* 0x000fe20003f06270 */
[----:B---3--:R0:W-:Y:S01]  /*b410*/  STS.128 [R2+UR12], R112 ;  /* 0x0000007002007988 */ /* 0x0081e20008000c0c */
[----:B------:R-:W-:Y:S02]  /*b420*/  PRMT R145, R150, 0x3340, R145 ;  /* 0x0000334096917816 */ /* 0x000fe40000000091 */
[----:B------:R-:W-:Y:S01]  /*b430*/  PRMT R139, R139, 0x3340, R144 ;  /* 0x000033408b8b7816 */ /* 0x000fe20000000090 */
[----:B------:R-:W3:Y:S01]  /*b440*/  LDL R0, [R1+0x11c] ;  /* 0x00011c0001007983 */ /* 0x000ee20000100800 */
[----:B------:R-:W-:Y:S02]  /*b450*/  PRMT R138, R138, 0x3340, R143 ;  /* 0x000033408a8a7816 */ /* 0x000fe4000000008f */
[----:B------:R-:W-:-:S02]  /*b460*/  PRMT R142, R153, 0x3340, R142 ;  /* 0x00003340998e7816 */ /* 0x000fc4000000008e */
[----:B0-----:R-:W-:Y:S01]  /*b470*/  PRMT R112, R141, 0x3340, R152 ;  /* 0x000033408d707816 */ /* 0x001fe20000000098 */
[----:B------:R-:W4:Y:S01]  /*b480*/  LDL R2, [R1+0x118] ;  /* 0x0001180001027983 */ /* 0x000f220000100800 */
[----:B------:R-:W-:Y:S02]  /*b490*/  PRMT R113, R154, 0x3340, R149 ;  /* 0x000033409a717816 */ /* 0x000fe40000000095 */
[----:B------:R-:W-:Y:S02]  /*b4a0*/  PRMT R114, R140, 0x3340, R151 ;  /* 0x000033408c727816 */ /* 0x000fe40000000097 */
[----:B------:R-:W-:Y:S02]  /*b4b0*/  PRMT R115, R147, 0x3340, R148 ;  /* 0x0000334093737816 */ /* 0x000fe40000000094 */
[----:B------:R-:W-:Y:S02]  /*b4c0*/  PRMT R112, R145, 0x5410, R112 ;  /* 0x0000541091707816 */ /* 0x000fe40000000070 */
[----:B------:R-:W-:-:S02]  /*b4d0*/  PRMT R113, R139, 0x5410, R113 ;  /* 0x000054108b717816 */ /* 0x000fc40000000071 */
[----:B------:R-:W-:Y:S02]  /*b4e0*/  PRMT R114, R138, 0x5410, R114 ;  /* 0x000054108a727816 */ /* 0x000fe40000000072 */
[----:B------:R-:W-:Y:S02]  /*b4f0*/  PRMT R115, R142, 0x5410, R115 ;  /* 0x000054108e737816 */ /* 0x000fe40000000073 */
[----:B------:R-:W-:-:S03]  /*b500*/  PRMT R138, RZ, 0x7610, R138 ;  /* 0x00007610ff8a7816 */ /* 0x000fc6000000008a */
[----:B--2---:R0:W-:Y:S02]  /*b510*/  STS.128 [R3+UR12], R112 ;  /* 0x0000007003007988 */ /* 0x0041e40008000c0c */
[----:B0-----:R-:W-:Y:S02]  /*b520*/  @!P0 IMAD.MOV.U32 R112, RZ, RZ, R198 ;  /* 0x000000ffff708224 */ /* 0x001fe400078e00c6 */
[----:B------:R-:W-:-:S05]  /*b530*/  @!P0 IMAD.MOV.U32 R113, RZ, RZ, R197 ;  /* 0x000000ffff718224 */ /* 0x000fca00078e00c5 */
[----:B------:R3:W2:Y:S04]  /*b540*/  @!P0 LDG.E.U8 R138, desc[UR14][R112.64] ;  /* 0x0000000e708a8981 */ /* 0x0006a8000c1e1100 */
[----:B------:R-:W-:Y:S04]  /*b550*/  STL [R1+0x5a8], R198 ;  /* 0x0005a8c601007387 */ /* 0x000fe80000100800 */
[----:B------:R-:W-:Y:S01]  /*b560*/  STL [R1+0x5a4], R197 ;  /* 0x0005a4c501007387 */ /* 0x000fe20000100800 */
[----:B---3--:R-:W-:Y:S02]  /*b570*/  @!P0 IMAD.MOV.U32 R112, RZ, RZ, R0 ;  /* 0x000000ffff708224 */ /* 0x008fe400078e0000 */
[----:B----4-:R-:W-:Y:S01]  /*b580*/  @!P0 IMAD.MOV.U32 R113, RZ, RZ, R2 ;  /* 0x000000ffff718224 */ /* 0x010fe200078e0002 */
[----:B--2---:R0:W-:Y:S04]  /*b590*/  STL [R1+0x64c], R138 ;  /* 0x00064c8a01007387 */ /* 0x0041e80000100800 */
[----:B------:R-:W2:Y:S04]  /*b5a0*/  LDL R0, [R1+0x570] ;  /* 0x0005700001007983 */ /* 0x000ea80000100800 */
[----:B------:R-:W3:Y:S04]  /*b5b0*/  LDL R6, [R1+0x9c] ;  /* 0x00009c0001067983 */ /* 0x000ee80000100800 */
[----:B0-----:R-:W4:Y:S04]  /*b5c0*/  LDL R138, [R1+0x98] ;  /* 0x00009800018a7983 */ /* 0x001f280000100800 */
[----:B------:R-:W3:Y:S04]  /*b5d0*/  LDL R3, [R1+0xd8] ;  /* 0x0000d80001037983 */ /* 0x000ee80000100800 */
[----:B------:R-:W4:Y:S04]  /*b5e0*/  LDL R2, [R1+0xdc] ;  /* 0x0000dc0001027983 */ /* 0x000f280000100800 */
[----:B------:R-:W4:Y:S04]  /*b5f0*/  LDL R5, [R1+0x58] ;  /* 0x0000580001057983 */ /* 0x000f280000100800 */
[----:B------:R-:W4:Y:S01]  /*b600*/  LDL R4, [R1+0x5c] ;  /* 0x00005c0001047983 */ /* 0x000f220000100800 */
[----:B------:R-:W-:-:S02]  /*b610*/  PRMT R139, RZ, 0x7610, R139 ;  /* 0x00007610ff8b7816 */ /* 0x000fc4000000008b */
[----:B------:R-:W-:Y:S02]  /*b620*/  LOP3.LUT R122, R122, 0xffff, RZ, 0xc0, !PT ;  /* 0x0000ffff7a7a7812 */ /* 0x000fe400078ec0ff */
[----:B------:R-:W-:Y:S02]  /*b630*/  LOP3.LUT R123, R123, 0xffff, RZ, 0xc0, !PT ;  /* 0x0000ffff7b7b7812 */ /* 0x000fe400078ec0ff */
[----:B------:R-:W-:Y:S01]  /*b640*/  LOP3.LUT R124, R124, 0xffff, RZ, 0xc0, !PT ;  /* 0x0000ffff7c7c7812 */ /* 0x000fe200078ec0ff */
[----:B------:R0:W4:Y:S01]  /*b650*/  @!P0 LDG.E.U8 R139, desc[UR14][R112.64] ;  /* 0x0000000e708b8981 */ /* 0x000122000c1e1100 */
        /* <DEDUP_REMOVED lines=13> */
[----:B------:R-:W-:Y:S02]  /*b730*/  PRMT R122, R122, 0x3340, R123 ;  /* 0x000033407a7a7816 */ /* 0x000fe4000000007b */
[----:B0-----:R-:W-:-:S02]  /*b740*/  PRMT R112, R124, 0x3340, R125 ;  /* 0x000033407c707816 */ /* 0x001fc4000000007d */
[----:B------:R-:W-:Y:S02]  /*b750*/  PRMT R126, R126, 0x3340, R127 ;  /* 0x000033407e7e7816 */ /* 0x000fe4000000007f */
[----:B------:R-:W-:Y:S02]  /*b760*/  PRMT R113, R128, 0x3340, R129 ;  /* 0x0000334080717816 */ /* 0x000fe40000000081 */
[----:B------:R-:W-:Y:S02]  /*b770*/  PRMT R130, R130, 0x3340, R131 ;  /* 0x0000334082827816 */ /* 0x000fe40000000083 */
[----:B------:R-:W-:Y:S02]  /*b780*/  PRMT R114, R132, 0x3340, R133 ;  /* 0x0000334084727816 */ /* 0x000fe40000000085 */
[----:B------:R-:W-:Y:S02]  /*b790*/  PRMT R134, R134, 0x3340, R135 ;  /* 0x0000334086867816 */ /* 0x000fe40000000087 */
[----:B------:R-:W-:-:S02]  /*b7a0*/  PRMT R115, R136, 0x3340, R137 ;  /* 0x0000334088737816 */ /* 0x000fc40000000089 */
[----:B------:R-:W-:Y:S02]  /*b7b0*/  PRMT R112, R122, 0x5410, R112 ;  /* 0x000054107a707816 */ /* 0x000fe40000000070 */
[----:B------:R-:W-:Y:S02]  /*b7c0*/  PRMT R113, R126, 0x5410, R113 ;  /* 0x000054107e717816 */ /* 0x000fe40000000071 */
[----:B------:R-:W-:Y:S02]  /*b7d0*/  PRMT R114, R130, 0x5410, R114 ;  /* 0x0000541082727816 */ /* 0x000fe40000000072 */
[----:B------:R-:W-:Y:S02]  /*b7e0*/  PRMT R115, R134, 0x5410, R115 ;  /* 0x0000541086737816 */ /* 0x000fe40000000073 */
[----:B------:R-:W-:Y:S02]  /*b7f0*/  PRMT R122, RZ, 0x7610, R122 ;  /* 0x00007610ff7a7816 */ /* 0x000fe4000000007a */
[----:B------:R-:W-:Y:S01]  /*b800*/  PRMT R123, RZ, 0x7610, R123 ;  /* 0x00007610ff7b7816 */ /* 0x000fe2000000007b */
[----:B--2---:R0:W-:Y:S01]  /*b810*/  STS.128 [R0+UR12], R112 ;  /* 0x0000007000007988 */ /* 0x0041e20008000c0c */
[----:B---3--:R-:W-:-:S02]  /*b820*/  @!P0 IMAD.MOV.U32 R125, RZ, RZ, R3 ;  /* 0x000000ffff7d8224 */ /* 0x008fc400078e0003 */
[----:B0-----:R-:W-:Y:S02]  /*b830*/  @!P0 IMAD.MOV.U32 R112, RZ, RZ, R6 ;  /* 0x000000ffff708224 */ /* 0x001fe400078e0006 */
[----:B----4-:R-:W-:Y:S02]  /*b840*/  @!P0 IMAD.MOV.U32 R113, RZ, RZ, R138 ;  /* 0x000000ffff718224 */ /* 0x010fe400078e008a */
[----:B------:R-:W-:Y:S01]  /*b850*/  @!P0 IMAD.MOV.U32 R124, RZ, RZ, R2 ;  /* 0x000000ffff7c8224 */ /* 0x000fe200078e0002 */
[----:B------:R-:W-:Y:S02]  /*b860*/  PRMT R115, RZ, 0x7610, R115 ;  /* 0x00007610ff737816 */ /* 0x000fe40000000073 */
[----:B------:R0:W2:Y:S04]  /*b870*/  @!P0 LDG.E.U8 R122, desc[UR14][R112.64] ;  /* 0x0000000e707a8981 */ /* 0x0000a8000c1e1100 */
[----:B------:R-:W3:Y:S01]  /*b880*/  @!P0 LDG.E.U8 R123, desc[UR14][R124.64] ;  /* 0x0000000e7c7b8981 */ /* 0x000ee2000c1e1100 */
[----:B0-----:R-:W-:-:S02]  /*b890*/  @!P0 IMAD.MOV.U32 R112, RZ, RZ, R4 ;  /* 0x000000ffff708224 */ /* 0x001fc400078e0004 */
[----:B------:R-:W-:-:S05]  /*b8a0*/  @!P0 IMAD.MOV.U32 R113, RZ, RZ, R5 ;  /* 0x000000ffff718224 */ /* 0x000fca00078e0005 */
[----:B------:R-:W4:Y:S04]  /*b8b0*/  @!P0 LDG.E.U8 R115, desc[UR14][R112.64] ;  /* 0x0000000e70738981 */ /* 0x000f28000c1e1100 */
[----:B------:R-:W-:Y:S04]  /*b8c0*/  STL [R1+0x650], R139 ;  /* 0x0006508b01007387 */ /* 0x000fe80000100800 */
[----:B------:R-:W4:Y:S04]  /*b8d0*/  LDL R3, [R1+0x18] ;  /* 0x0000180001037983 */ /* 0x000f280000100800 */
[----:B------:R-:W4:Y:S04]  /*b8e0*/  LDL R2, [R1+0x1c] ;  /* 0x00001c0001027983 */ /* 0x000f280000100800 */
[----:B---3--:R0:W-:Y:S04]  /*b8f0*/  STL [R1+0x654], R123 ;  /* 0x0006547b01007387 */ /* 0x0081e80000100800 */
[----:B------:R-:W3:Y:S04]  /*b900*/  LDL.LU R198, [R1+0x10] ;  /* 0x0000100001c67983 */ /* 0x000ee80000300800 */
[----:B------:R-:W3:Y:S04]  /*b910*/  LDL.LU R197, [R1+0x8] ;  /* 0x0000080001c57983 */ /* 0x000ee80000300800 */
[----:B------:R-:W3:Y:S04]  /*b920*/  LDL.LU R0, [R1] ;  /* 0x0000000001007983 */ /* 0x000ee80000300800 */
[----:B--2---:R1:W-:Y:S04]  /*b930*/  STL [R1+0x658], R122 ;  /* 0x0006587a01007387 */ /* 0x0043e80000100800 */
[----:B----4-:R2:W-:Y:S04]  /*b940*/  STL [R1+0x65c], R115 ;  /* 0x00065c7301007387 */ /* 0x0105e80000100800 */
[----:B------:R-:W4:Y:S04]  /*b950*/  LDL R138, [R1+0x110] ;  /* 0x00011000018a7983 */ /* 0x000f280000100800 */
[----:B0-----:R-:W3:Y:S01]  /*b960*/  LDL R123, [R1+0x114] ;  /* 0x00011400017b7983 */ /* 0x001ee20000100800 */
[----:B------:R-:W-:Y:S01]  /*b970*/  PRMT R114, RZ, 0x7610, R114 ;  /* 0x00007610ff727816 */ /* 0x000fe20000000072 */
[----:B------:R-:W-:-:S02]  /*b980*/  @!P0 IMAD.MOV.U32 R124, RZ, RZ, R2 ;  /* 0x000000ffff7c8224 */ /* 0x000fc400078e0002 */
[----:B------:R-:W-:Y:S01]  /*b990*/  @!P0 IMAD.MOV.U32 R125, RZ, RZ, R3 ;  /* 0x000000ffff7d8224 */ /* 0x000fe200078e0003 */
[----:B------:R-:W-:Y:S01]  /*b9a0*/  PRMT R113, RZ, 0x7610, R113 ;  /* 0x00007610ff717816 */ /* 0x000fe20000000071 */
[----:B-1----:R-:W3:Y:S04]  /*b9b0*/  LDL R122, [R1+0xd0] ;  /* 0x0000d000017a7983 */ /* 0x002ee80000100800 */
[----:B------:R0:W3:Y:S01]  /*b9c0*/  @!P0 LDG.E.U8 R114, desc[UR14][R124.64] ;  /* 0x0000000e7c728981 */ /* 0x0000e2000c1e1100 */
[----:B------:R-:W-:Y:S02]  /*b9d0*/  PRMT R112, RZ, 0x7610, R112 ;  /* 0x00007610ff707816 */ /* 0x000fe40000000070 */
[----:B------:R-:W-:Y:S01]  /*b9e0*/  PRMT R126, RZ, 0x7610, R126 ;  /* 0x00007610ff7e7816 */ /* 0x000fe2000000007e */
[----:B--2---:R-:W2:Y:S01]  /*b9f0*/  LDL R115, [R1+0xd4] ;  /* 0x0000d40001737983 */ /* 0x004ea20000100800 */
[----:B------:R-:W-:-:S03]  /*ba00*/  PRMT R127, RZ, 0x7610, R127 ;  /* 0x00007610ff7f7816 */ /* 0x000fc6000000007f */
[----:B------:R-:W2:Y:S01]  /*ba10*/  LDL R6, [R1+0x90] ;  /* 0x0000900001067983 */ /* 0x000ea20000100800 */
[----:B0-----:R-:W-:Y:S02]  /*ba20*/  @!P0 IMAD.MOV.U32 R124, RZ, RZ, R244 ;  /* 0x000000ffff7c8224 */ /* 0x001fe400078e00f4 */
[----:B------:R-:W-:Y:S01]  /*ba30*/  @!P0 IMAD.MOV.U32 R125, RZ, RZ, R243 ;  /* 0x000000ffff7d8224 */ /* 0x000fe200078e00f3 */
[----:B------:R-:W2:Y:S04]  /*ba40*/  LDL R5, [R1+0x94] ;  /* 0x0000940001057983 */ /* 0x000ea80000100800 */
[----:B------:R0:W2:Y:S04]  /*ba50*/  @!P0 LDG.E.U8 R113, desc[UR14][R124.64] ;  /* 0x0000000e7c718981 */ /* 0x0000a8000c1e1100 */
[----:B------:R-:W2:Y:S04]  /*ba60*/  LDL R4, [R1+0x50] ;  /* 0x0000500001047983 */ /* 0x000ea80000100800 */
[----:B------:R-:W2:Y:S01]  /*ba70*/  LDL R3, [R1+0x54] ;  /* 0x0000540001037983 */ /* 0x000ea20000100800 */
[----:B0-----:R-:W-:-:S02]  /*ba80*/  @!P0 IMAD.MOV.U32 R124, RZ, RZ, R228 ;  /* 0x000000ffff7c8224 */ /* 0x001fc400078e00e4 */
[----:B------:R-:W-:Y:S01]  /*ba90*/  @!P0 IMAD.MOV.U32 R125, RZ, RZ, R227 ;  /* 0x000000ffff7d8224 */ /* 0x000fe200078e00e3 */
[----:B------:R-:W2:Y:S04]  /*baa0*/  LDL R2, [R1+0x14] ;  /* 0x0000140001027983 */ /* 0x000ea80000100800 */
[----:B------:R0:W2:Y:S02]  /*bab0*/  @!P0 LDG.E.U8 R112, desc[UR14][R124.64] ;  /* 0x0000000e7c708981 */ /* 0x0000a4000c1e1100 */
[----:B0-----:R-:W-:Y:S02]  /*bac0*/  @!P0 IMAD.MOV.U32 R124, RZ, RZ, R212 ;  /* 0x000000ffff7c8224 */ /* 0x001fe400078e00d4 */
[----:B------:R-:W-:-:S05]  /*bad0*/  @!P0 IMAD.MOV.U32 R125, RZ, RZ, R211 ;  /* 0x000000ffff7d8224 */ /* 0x000fca00078e00d3 */
[----:B------:R4:W2:Y:S02]  /*bae0*/  @!P0 LDG.E.U8 R126, desc[UR14][R124.64] ;  /* 0x0000000e7c7e8981 */ /* 0x0008a4000c1e1100 */
[----:B----4-:R-:W-:Y:S02]  /*baf0*/  @!P0 IMAD.MOV.U32 R125, RZ, RZ, R138 ;  /* 0x000000ffff7d8224 */ /* 0x010fe400078e008a */
[----:B---3--:R-:W-:-:S05]  /*bb00*/  @!P0 IMAD.MOV.U32 R124, RZ, RZ, R123 ;  /* 0x000000ffff7c8224 */ /* 0x008fca00078e007b */
[----:B------:R2:W3:Y:S04]  /*bb10*/  @!P0 LDG.E.U8 R127, desc[UR14][R124.64] ;  /* 0x0000000e7c7f8981 */ /* 0x0004e8000c1e1100 */
[----:B------:R-:W-:Y:S04]  /*bb20*/  STL [R1+0x660], R114 ;  /* 0x0006607201007387 */ /* 0x000fe80000100800 */
[----:B------:R0:W-:Y:S01]  /*bb30*/  STL [R1+0x5b0], R244 ;  /* 0x0005b0f401007387 */ /* 0x0001e20000100800 */
[----:B------:R-:W-:Y:S01]  /*bb40*/  PRMT R128, RZ, 0x7610, R128 ;  /* 0x00007610ff807816 */ /* 0x000fe20000000080 */
[----:B--2---:R-:W-:-:S02]  /*bb50*/  @!P0 IMAD.MOV.U32 R124, RZ, RZ, R115 ;  /* 0x000000ffff7c8224 */ /* 0x004fc400078e0073 */
[----:B------:R-:W-:Y:S01]  /*bb60*/  @!P0 IMAD.MOV.U32 R125, RZ, RZ, R122 ;  /* 0x000000ffff7d8224 */ /* 0x000fe200078e007a */
[----:B------:R-:W-:-:S04]  /*bb70*/  PRMT R129, RZ, 0x7610, R129 ;  /* 0x00007610ff817816 */ /* 0x000fc80000000081 */
[----:B------:R1:W2:Y:S04]  /*bb80*/  @!P0 LDG.E.U8 R128, desc[UR14][R124.64] ;  /* 0x0000000e7c808981 */ /* 0x0002a8000c1e1100 */
[----:B0-----:R-:W4:Y:S04]  /*bb90*/  LDL.LU R244, [R1+0x28] ;  /* 0x0000280001f47983 */ /* 0x001f280000300800 */
[----:B------:R0:W-:Y:S04]  /*bba0*/  STL [R1+0x5ac], R243 ;  /* 0x0005acf301007387 */ /* 0x0001e80000100800 */
[----:B0-----:R-:W2:Y:S04]  /*bbb0*/  LDL.LU R243, [R1+0x20] ;  /* 0x0000200001f37983 */ /* 0x001ea80000300800 */
[----:B------:R-:W-:Y:S04]  /*bbc0*/  STL [R1+0x664], R113 ;  /* 0x0006647101007387 */ /* 0x000fe80000100800 */
[----:B------:R0:W-:Y:S01]  /*bbd0*/  STL [R1+0x5b8], R228 ;  /* 0x0005b8e401007387 */ /* 0x0001e20000100800 */
[----:B-1----:R-:W-:-:S02]  /*bbe0*/  @!P0 IMAD.MOV.U32 R124, RZ, RZ, R5 ;  /* 0x000000ffff7c8224 */ /* 0x002fc400078e0005 */
[----:B------:R-:W-:Y:S01]  /*bbf0*/  @!P0 IMAD.MOV.U32 R125, RZ, RZ, R6 ;  /* 0x000000ffff7d8224 */ /* 0x000fe200078e0006 */
[----:B------:R-:W-:-:S04]  /*bc00*/  PRMT R130, RZ, 0x7610, R130 ;  /* 0x00007610ff827816 */ /* 0x000fc80000000082 */
[----:B------:R1:W2:Y:S04]  /*bc10*/  @!P0 LDG.E.U8 R129, desc[UR14][R124.64] ;  /* 0x0000000e7c818981 */ /* 0x0002a8000c1e1100 */
[----:B0-----:R-:W2:Y:S04]  /*bc20*/  LDL.LU R228, [R1+0x30] ;  /* 0x0000300001e47983 */ /* 0x001ea80000300800 */
[----:B------:R0:W-:Y:S04]  /*bc30*/  STL [R1+0x5b4], R227 ;  /* 0x0005b4e301007387 */ /* 0x0001e80000100800 */
[----:B0-----:R-:W4:Y:S04]  /*bc40*/  LDL.LU R227, [R1+0x4] ;  /* 0x0000040001e37983 */ /* 0x001f280000300800 */
[----:B------:R-:W-:Y:S04]  /*bc50*/  STL [R1+0x668], R112 ;  /* 0x0006687001007387 */ /* 0x000fe80000100800 */
[----:B------:R0:W-:Y:S01]  /*bc60*/  STL [R1+0x5c0], R212 ;  /* 0x0005c0d401007387 */ /* 0x0001e20000100800 */
[----:B-1----:R-:W-:-:S03]  /*bc70*/  @!P0 IMAD.MOV.U32 R124, RZ, RZ, R3 ;  /* 0x000000ffff7c8224 */ /* 0x002fc600078e0003 */
[----:B0-----:R-:W2:Y:S04]  /*bc80*/  LDL.LU R212, [R1+0x38] ;  /* 0x0000380001d47983 */ /* 0x001ea80000300800 */
[----:B------:R0:W-:Y:S01]  /*bc90*/  STL [R1+0x5bc], R211 ;  /* 0x0005bcd301007387 */ /* 0x0001e20000100800 */
[----:B------:R-:W-:Y:S01]  /*bca0*/  @!P0 IMAD.MOV.U32 R125, RZ, RZ, R4 ;  /* 0x000000ffff7d8224 */ /* 0x000fe200078e0004 */
[----:B------:R-:W-:-:S04]  /*bcb0*/  PRMT R131, RZ, 0x7610, R131 ;  /* 0x00007610ff837816 */ /* 0x000fc80000000083 */
[----:B------:R1:W2:Y:S04]  /*bcc0*/  @!P0 LDG.E.U8 R130, desc[UR14][R124.64] ;  /* 0x0000000e7c828981 */ /* 0x0002a8000c1e1100 */
[----:B0-----:R-:W4:Y:S04]  /*bcd0*/  LDL.LU R211, [R1+0xc] ;  /* 0x00000c0001d37983 */ /* 0x001f280000300800 */
[----:B------:R-:W-:Y:S01]  /*bce0*/  STL [R1+0x66c], R126 ;  /* 0x00066c7e01007387 */ /* 0x000fe20000100800 */
[----:B-1----:R-:W-:Y:S02]  /*bcf0*/  @!P0 IMAD.MOV.U32 R124, RZ, RZ, R2 ;  /* 0x000000ffff7c8224 */ /* 0x002fe400078e0002 */
[----:B------:R-:W-:-:S05]  /*bd00*/  @!P0 IMAD.MOV.U32 R125, RZ, RZ, R198 ;  /* 0x000000ffff7d8224 */ /* 0x000fca00078e00c6 */
[----:B------:R0:W2:Y:S02]  /*bd10*/  @!P0 LDG.E.U8 R131, desc[UR14][R124.64] ;  /* 0x0000000e7c838981 */ /* 0x0000a4000c1e1100 */
[----:B0-----:R-:W-:Y:S02]  /*bd20*/  @!P0 IMAD.MOV.U32 R124, RZ, RZ, R242 ;  /* 0x000000ffff7c8224 */ /* 0x001fe400078e00f2 */
[----:B------:R-:W-:Y:S01]  /*bd30*/  @!P0 IMAD.MOV.U32 R125, RZ, RZ, R241 ;  /* 0x000000ffff7d8224 */ /* 0x000fe200078e00f1 */
[----:B---3--:R-:W-:Y:S04]  /*bd40*/  STL [R1+0x670], R127 ;  /* 0x0006707f01007387 */ /* 0x008fe80000100800 */
[----:B------:R-:W3:Y:S04]  /*bd50*/  LDL R113, [R1+0x108] ;  /* 0x0001080001717983 */ /* 0x000ee80000100800 */
[----:B------:R-:W4:Y:S04]  /*bd60*/  LDL R112, [R1+0x10c] ;  /* 0x00010c0001707983 */ /* 0x000f280000100800 */
[----:B------:R-:W2:Y:S04]  /*bd70*/  LDL R6, [R1+0xc8] ;  /* 0x0000c80001067983 */ /* 0x000ea80000100800 */
[----:B------:R-:W2:Y:S04]  /*bd80*/  LDL R5, [R1+0xcc] ;  /* 0x0000cc0001057983 */ /* 0x000ea80000100800 */
[----:B------:R-:W2:Y:S04]  /*bd90*/  LDL R4, [R1+0x88] ;  /* 0x0000880001047983 */ /* 0x000ea80000100800 */
[----:B------:R-:W2:Y:S04]  /*bda0*/  LDL R3, [R1+0x8c] ;  /* 0x00008c0001037983 */ /* 0x000ea80000100800 */
[----:B------:R-:W2:Y:S04]  /*bdb0*/  LDL R2, [R1+0x4c] ;  /* 0x00004c0001027983 */ /* 0x000ea80000100800 */
[----:B------:R0:W-:Y:S04]  /*bdc0*/  STL [R1+0x5c4], R198 ;  /* 0x0005c4c601007387 */ /* 0x0001e80000100800 */
[----:B0-----:R-:W2:Y:S04]  /*bdd0*/  LDL.LU R198, [R1+0x40] ;  /* 0x0000400001c67983 */ /* 0x001ea80000300800 */
[----:B------:R0:W-:Y:S04]  /*bde0*/  STL [R1+0x5cc], R242 ;  /* 0x0005ccf201007387 */ /* 0x0001e80000100800 */
[----:B0-----:R-:W2:Y:S04]  /*bdf0*/  LDL.LU R242, [R1+0x24] ;  /* 0x0000240001f27983 */ /* 0x001ea80000300800 */
[----:B------:R0:W-:Y:S04]  /*be00*/  STL [R1+0x5c8], R241 ;  /* 0x0005c8f101007387 */ /* 0x0001e80000100800 */
[----:B0-----:R-:W2:Y:S01]  /*be10*/  LDL.LU R241, [R1+0x48] ;  /* 0x0000480001f17983 */ /* 0x001ea20000300800 */
[----:B------:R-:W-:-:S02]  /*be20*/  PRMT R132, RZ, 0x7610, R132 ;  /* 0x00007610ff847816 */ /* 0x000fc40000000084 */
[----:B------:R-:W-:-:S04]  /*be30*/  PRMT R133, RZ, 0x7610, R133 ;  /* 0x00007610ff857816 */ /* 0x000fc80000000085 */
[----:B------:R0:W2:Y:S01]  /*be40*/  @!P0 LDG.E.U8 R132, desc[UR14][R124.64] ;  /* 0x0000000e7c848981 */ /* 0x0000a2000c1e1100 */
[----:B------:R-:W-:Y:S01]  /*be50*/  PRMT R134, RZ, 0x7610, R134 ;  /* 0x00007610ff867816 */ /* 0x000fe20000000086 */
[----:B0-----:R-:W-:Y:S02]  /*be60*/  @!P0 IMAD.MOV.U32 R124, RZ, RZ, R226 ;  /* 0x000000ffff7c8224 */ /* 0x001fe400078e00e2 */
[----:B------:R-:W-:-:S05]  /*be70*/  @!P0 IMAD.MOV.U32 R125, RZ, RZ, R225 ;  /* 0x000000ffff7d8224 */ /* 0x000fca00078e00e1 */
[----:B------:R0:W2:Y:S01]  /*be80*/  @!P0 LDG.E.U8 R133, desc[UR14][R124.64] ;  /* 0x0000000e7c858981 */ /* 0x0000a2000c1e1100 */
[----:B------:R-:W-:Y:S01]  /*be90*/  PRMT R135, RZ, 0x7610, R135 ;  /* 0x00007610ff877816 */ /* 0x000fe20000000087 */
[----:B0-----:R-:W-:Y:S02]  /*bea0*/  @!P0 IMAD.MOV.U32 R124, RZ, RZ, R210 ;  /* 0x000000ffff7c8224 */ /* 0x001fe400078e00d2 */
[----:B------:R-:W-:-:S05]  /*beb0*/  @!P0 IMAD.MOV.U32 R125, RZ, RZ, R209 ;  /* 0x000000ffff7d8224 */ /* 0x000fca00078e00d1 */
[----:B------:R3:W2:Y:S01]  /*bec0*/  @!P0 LDG.E.U8 R134, desc[UR14][R124.64] ;  /* 0x0000000e7c868981 */ /* 0x0006a2000c1e1100 */
[----:B------:R-:W-:Y:S02]  /*bed0*/  PRMT R136, RZ, 0x7610, R136 ;  /* 0x00007610ff887816 */ /* 0x000fe40000000088 */
[----:B------:R-:W-:Y:S01]  /*bee0*/  PRMT R137, RZ, 0x7610, R137 ;  /* 0x00007610ff897816 */ /* 0x000fe20000000089 */
[----:B------:R0:W-:Y:S01]  /*bef0*/  STL [R1+0x5d4], R226 ;  /* 0x0005d4e201007387 */ /* 0x0001e20000100800 */
[----:B------:R-:W-:-:S03]  /*bf00*/  PRMT R140, RZ, 0x7610, R140 ;  /* 0x00007610ff8c7816 */ /* 0x000fc6000000008c */
[----:B0-----:R-:W2:Y:S04]  /*bf10*/  LDL.LU R226, [R1+0x34] ;  /* 0x0000340001e27983 */ /* 0x001ea80000300800 */
[----:B------:R0:W-:Y:S01]  /*bf20*/  STL [R1+0x5d0], R225 ;  /* 0x0005d0e101007387 */ /* 0x0001e20000100800 */
[----:B------:R-:W-:-:S03]  /*bf30*/  PRMT R141, RZ, 0x7610, R141 ;  /* 0x00007610ff8d7816 */ /* 0x000fc6000000008d */
[----:B0-----:R-:W2:Y:S04]  /*bf40*/  LDL.LU R225, [R1+0x2c] ;  /* 0x00002c0001e17983 */ /* 0x001ea80000300800 */
[----:B------:R0:W-:Y:S04]  /*bf50*/  STL [R1+0x5dc], R210 ;  /* 0x0005dcd201007387 */ /* 0x0001e80000100800 */
[----:B0-----:R-:W2:Y:S04]  /*bf60*/  LDL.LU R210, [R1+0x3c] ;  /* 0x00003c0001d27983 */ /* 0x001ea80000300800 */
[----:B------:R0:W-:Y:S04]  /*bf70*/  STL [R1+0x5d8], R209 ;  /* 0x0005d8d101007387 */ /* 0x0001e80000100800 */
[----:B0-----:R-:W2:Y:S01]  /*bf80*/  LDL.LU R209, [R1+0x60] ;  /* 0x0000600001d17983 */ /* 0x001ea20000300800 */
[----:B---3--:R-:W-:-:S02]  /*bf90*/  @!P0 IMAD.MOV.U32 R125, RZ, RZ, R113 ;  /* 0x000000ffff7d8224 */ /* 0x008fc400078e0071 */
[----:B----4-:R-:W-:-:S05]  /*bfa0*/  @!P0 IMAD.MOV.U32 R124, RZ, RZ, R112 ;  /* 0x000000ffff7c8224 */ /* 0x010fca00078e0070 */
[----:B------:R2:W3:Y:S02]  /*bfb0*/  @!P0 LDG.E.U8 R135, desc[UR14][R124.64] ;  /* 0x0000000e7c878981 */ /* 0x0004e4000c1e1100 */
[----:B--2---:R-:W-:Y:S02]  /*bfc0*/  @!P0 IMAD.MOV.U32 R124, RZ, RZ, R5 ;  /* 0x000000ffff7c8224 */ /* 0x004fe400078e0005 */
[----:B------:R-:W-:Y:S01]  /*bfd0*/  @!P0 IMAD.MOV.U32 R125, RZ, RZ, R6 ;  /* 0x000000ffff7d8224 */ /* 0x000fe200078e0006 */
[----:B------:R-:W2:Y:S04]  /*bfe0*/  LDL R5, [R1+0x104] ;  /* 0x0001040001057983 */ /* 0x000ea80000100800 */
[----:B------:R0:W4:Y:S04]  /*bff0*/  @!P0 LDG.E.U8 R136, desc[UR14][R124.64] ;  /* 0x0000000e7c888981 */ /* 0x000128000c1e1100 */
[----:B------:R-:W3:Y:S01]  /*c000*/  LDL R6, [R1+0x100] ;  /* 0x0001000001067983 */ /* 0x000ee20000100800 */
[----:B0-----:R-:W-:-:S02]  /*c010*/  @!P0 IMAD.MOV.U32 R124, RZ, RZ, R3 ;  /* 0x000000ffff7c8224 */ /* 0x001fc400078e0003 */
[----:B------:R-:W-:Y:S01]  /*c020*/  @!P0 IMAD.MOV.U32 R125, RZ, RZ, R4 ;  /* 0x000000ffff7d8224 */ /* 0x000fe200078e0004 */
[----:B------:R-:W4:Y:S04]  /*c030*/  LDL R3, [R1+0xc4] ;  /* 0x0000c40001037983 */ /* 0x000f280000100800 */
[----:B------:R0:W4:Y:S04]  /*c040*/  @!P0 LDG.E.U8 R137, desc[UR14][R124.64] ;  /* 0x0000000e7c898981 */ /* 0x000128000c1e1100 */
[----:B------:R-:W4:Y:S01]  /*c050*/  LDL R4, [R1+0xc0] ;  /* 0x0000c00001047983 */ /* 0x000f220000100800 */
[----:B0-----:R-:W-:-:S03]  /*c060*/  @!P0 IMAD.MOV.U32 R124, RZ, RZ, R2 ;  /* 0x000000ffff7c8224 */ /* 0x001fc600078e0002 */
[----:B------:R-:W4:Y:S01]  /*c070*/  LDL R2, [R1+0x84] ;  /* 0x0000840001027983 */ /* 0x000f220000100800 */
[----:B------:R-:W-:-:S03]  /*c080*/  @!P0 IMAD.MOV.U32 R125, RZ, RZ, R241 ;  /* 0x000000ffff7d8224 */ /* 0x000fc600078e00f1 */
[----:B------:R0:W-:Y:S04]  /*c090*/  STL [R1+0x5e0], R241 ;  /* 0x0005e0f101007387 */ /* 0x0001e80000100800 */
[----:B------:R1:W4:Y:S04]  /*c0a0*/  @!P0 LDG.E.U8 R140, desc[UR14][R124.64] ;  /* 0x0000000e7c8c8981 */ /* 0x000328000c1e1100 */
[----:B0-----:R-:W4:Y:S01]  /*c0b0*/  LDL.LU R241, [R1+0x68] ;  /* 0x0000680001f17983 */ /* 0x001f220000300800 */
[----:B-1----:R-:W-:Y:S02]  /*c0c0*/  @!P0 IMAD.MOV.U32 R124, RZ, RZ, R211 ;  /* 0x000000ffff7c8224 */ /* 0x002fe400078e00d3 */
[----:B------:R-:W-:Y:S01]  /*c0d0*/  @!P0 IMAD.MOV.U32 R125, RZ, RZ, R197 ;  /* 0x000000ffff7d8224 */ /* 0x000fe200078e00c5 */
[----:B------:R0:W-:Y:S04]  /*c0e0*/  STL [R1+0x5e8], R211 ;  /* 0x0005e8d301007387 */ /* 0x0001e80000100800 */
[----:B------:R1:W4:Y:S04]  /*c0f0*/  @!P0 LDG.E.U8 R141, desc[UR14][R124.64] ;  /* 0x0000000e7c8d8981 */ /* 0x000328000c1e1100 */
[----:B0-----:R-:W4:Y:S04]  /*c100*/  LDL.LU R211, [R1+0x70] ;  /* 0x0000700001d37983 */ /* 0x001f280000300800 */
[----:B------:R0:W-:Y:S01]  /*c110*/  STL [R1+0x5e4], R197 ;  /* 0x0005e4c501007387 */ /* 0x0001e20000100800 */
[----:B-1----:R-:W-:-:S03]  /*c120*/  @!P0 IMAD.MOV.U32 R124, RZ, RZ, R240 ;  /* 0x000000ffff7c8224 */ /* 0x002fc600078e00f0 */
[----:B0-----:R-:W4:Y:S04]  /*c130*/  LDL.LU R197, [R1+0x44] ;  /* 0x0000440001c57983 */ /* 0x001f280000300800 */
[----:B------:R0:W-:Y:S04]  /*c140*/  STL [R1+0x5f0], R240 ;  /* 0x0005f0f001007387 */ /* 0x0001e80000100800 */
[----:B0-----:R-:W4:Y:S01]  /*c150*/  LDL.LU R240, [R1+0x80] ;  /* 0x0000800001f07983 */ /* 0x001f220000300800 */
[----:B------:R-:W-:Y:S01]  /*c160*/  PRMT R142, RZ, 0x7610, R142 ;  /* 0x00007610ff8e7816 */ /* 0x000fe2000000008e */
[----:B------:R-:W-:Y:S01]  /*c170*/  @!P0 IMAD.MOV.U32 R125, RZ, RZ, R239 ;  /* 0x000000ffff7d8224 */ /* 0x000fe200078e00ef */
[----:B------:R-:W-:-:S04]  /*c180*/  PRMT R143, RZ, 0x7610, R143 ;  /* 0x00007610ff8f7816 */ /* 0x000fc8000000008f */
[----:B------:R0:W4:Y:S01]  /*c190*/  @!P0 LDG.E.U8 R142, desc[UR14][R124.64] ;  /* 0x0000000e7c8e8981 */ /* 0x000122000c1e1100 */
[----:B------:R-:W-:Y:S01]  /*c1a0*/  PRMT R144, RZ, 0x7610, R144 ;  /* 0x00007610ff907816 */ /* 0x000fe20000000090 */
[----:B0-----:R-:W-:Y:S02]  /*c1b0*/  @!P0 IMAD.MOV.U32 R124, RZ, RZ, R224 ;  /* 0x000000ffff7c8224 */ /* 0x001fe400078e00e0 */
[----:B------:R-:W-:-:S05]  /*c1c0*/  @!P0 IMAD.MOV.U32 R125, RZ, RZ, R223 ;  /* 0x000000ffff7d8224 */ /* 0x000fca00078e00df */
[----:B------:R0:W4:Y:S01]  /*c1d0*/  @!P0 LDG.E.U8 R143, desc[UR14][R124.64] ;  /* 0x0000000e7c8f8981 */ /* 0x000122000c1e1100 */
[----:B------:R-:W-:Y:S01]  /*c1e0*/  PRMT R145, RZ, 0x7610, R145 ;  /* 0x00007610ff917816 */ /* 0x000fe20000000091 */
[----:B0-----:R-:W-:Y:S02]  /*c1f0*/  @!P0 IMAD.MOV.U32 R124, RZ, RZ, R208 ;  /* 0x000000ffff7c8224 */ /* 0x001fe400078e00d0 */
[----:B------:R-:W-:-:S05]  /*c200*/  @!P0 IMAD.MOV.U32 R125, RZ, RZ, R207 ;  /* 0x000000ffff7d8224 */ /* 0x000fca00078e00cf */
[----:B------:R2:W4:Y:S01]  /*c210*/  @!P0 LDG.E.U8 R144, desc[UR14][R124.64] ;  /* 0x0000000e7c908981 */ /* 0x000522000c1e1100 */
[----:B------:R-:W-:Y:S02]  /*c220*/  PRMT R146, RZ, 0x7610, R146 ;  /* 0x00007610ff927816 */ /* 0x000fe40000000092 */
[----:B------:R-:W-:Y:S01]  /*c230*/  PRMT R147, RZ, 0x7610, R147 ;  /* 0x00007610ff937816 */ /* 0x000fe20000000093 */
[----:B------:R0:W-:Y:S01]  /*c240*/  STL [R1+0x5ec], R239 ;  /* 0x0005ecef01007387 */ /* 0x0001e20000100800 */
[----:B------:R-:W-:-:S03]  /*c250*/  PRMT R148, RZ, 0x7610, R148 ;  /* 0x00007610ff947816 */ /* 0x000fc60000000094 */
[----:B0-----:R-:W4:Y:S04]  /*c260*/  LDL.LU R239, [R1+0x78] ;  /* 0x0000780001ef7983 */ /* 0x001f280000300800 */
[----:B------:R0:W-:Y:S01]  /*c270*/  STL [R1+0x5f8], R224 ;  /* 0x0005f8e001007387 */ /* 0x0001e20000100800 */
[----:B------:R-:W-:-:S03]  /*c280*/  PRMT R149, RZ, 0x7610, R149 ;  /* 0x00007610ff957816 */ /* 0x000fc60000000095 */
[----:B0-----:R-:W4:Y:S04]  /*c290*/  LDL.LU R224, [R1+0x6c] ;  /* 0x00006c0001e07983 */ /* 0x001f280000300800 */
[----:B------:R0:W-:Y:S04]  /*c2a0*/  STL [R1+0x5f4], R223 ;  /* 0x0005f4df01007387 */ /* 0x0001e80000100800 */
[----:B0-----:R-:W4:Y:S04]  /*c2b0*/  LDL.LU R223, [R1+0x64] ;  /* 0x0000640001df7983 */ /* 0x001f280000300800 */
[----:B------:R0:W-:Y:S04]  /*c2c0*/  STL [R1+0x600], R208 ;  /* 0x000600d001007387 */ /* 0x0001e80000100800 */
[----:B0-----:R-:W4:Y:S04]  /*c2d0*/  LDL.LU R208, [R1+0xa0] ;  /* 0x0000a00001d07983 */ /* 0x001f280000300800 */
[----:B------:R0:W-:Y:S01]  /*c2e0*/  STL [R1+0x5fc], R207 ;  /* 0x0005fccf01007387 */ /* 0x0001e20000100800 */
[----:B------:R-:W-:-:S03]  /*c2f0*/  PRMT R150, RZ, 0x7610, R150 ;  /* 0x00007610ff967816 */ /* 0x000fc60000000096 */
[----:B0-----:R-:W4:Y:S01]  /*c300*/  LDL.LU R207, [R1+0x74] ;  /* 0x0000740001cf7983 */ /* 0x001f220000300800 */
[----:B--2---:R-:W-:Y:S02]  /*c310*/  @!P0 IMAD.MOV.U32 R124, RZ, RZ, R5 ;  /* 0x000000ffff7c8224 */ /* 0x004fe400078e0005 */
[----:B---3--:R-:W-:-:S05]  /*c320*/  @!P0 IMAD.MOV.U32 R125, RZ, RZ, R6 ;  /* 0x000000ffff7d8224 */ /* 0x008fca00078e0006 */
[----:B------:R4:W2:Y:S02]  /*c330*/  @!P0 LDG.E.U8 R145, desc[UR14][R124.64] ;  /* 0x0000000e7c918981 */ /* 0x0008a4000c1e1100 */
[----:B----4-:R-:W-:Y:S02]  /*c340*/  @!P0 IMAD.MOV.U32 R124, RZ, RZ, R3 ;  /* 0x000000ffff7c8224 */ /* 0x010fe400078e0003 */
[----:B------:R-:W-:Y:S01]  /*c350*/  @!P0 IMAD.MOV.U32 R125, RZ, RZ, R4 ;  /* 0x000000ffff7d8224 */ /* 0x000fe200078e0004 */
[----:B------:R-:W3:Y:S04]  /*c360*/  LDL R3, [R1+0xfc] ;  /* 0x0000fc0001037983 */ /* 0x000ee80000100800 */
[----:B------:R0:W4:Y:S04]  /*c370*/  @!P0 LDG.E.U8 R146, desc[UR14][R124.64] ;  /* 0x0000000e7c928981 */ /* 0x000128000c1e1100 */
[----:B------:R-:W2:Y:S01]  /*c380*/  LDL R4, [R1+0xf8] ;  /* 0x0000f80001047983 */ /* 0x000ea20000100800 */
[----:B0-----:R-:W-:-:S03]  /*c390*/  @!P0 IMAD.MOV.U32 R124, RZ, RZ, R2 ;  /* 0x000000ffff7c8224 */ /* 0x001fc600078e0002 */
[----:B------:R-:W4:Y:S01]  /*c3a0*/  LDL R2, [R1+0xf4] ;  /* 0x0000f40001027983 */ /* 0x000f220000100800 */
[----:B------:R-:W-:-:S05]  /*c3b0*/  @!P0 IMAD.MOV.U32 R125, RZ, RZ, R240 ;  /* 0x000000ffff7d8224 */ /* 0x000fca00078e00f0 */
[----:B------:R0:W4:Y:S04]  /*c3c0*/  @!P0 LDG.E.U8 R147, desc[UR14][R124.64] ;  /* 0x0000000e7c938981 */ /* 0x000128000c1e1100 */
[----:B------:R1:W-:Y:S01]  /*c3d0*/  STL [R1+0x604], R240 ;  /* 0x000604f001007387 */ /* 0x0003e20000100800 */
[----:B0-----:R-:W-:Y:S02]  /*c3e0*/  @!P0 IMAD.MOV.U32 R124, RZ, RZ, R197 ;  /* 0x000000ffff7c8224 */ /* 0x001fe400078e00c5 */
[----:B------:R-:W-:Y:S01]  /*c3f0*/  @!P0 IMAD.MOV.U32 R125, RZ, RZ, R198 ;  /* 0x000000ffff7d8224 */ /* 0x000fe200078e00c6 */
[----:B-1----:R-:W4:Y:S04]  /*c400*/  LDL.LU R240, [R1+0x7c] ;  /* 0x00007c0001f07983 */ /* 0x002f280000300800 */
[----:B------:R0:W4:Y:S04]  /*c410*/  @!P0 LDG.E.U8 R148, desc[UR14][R124.64] ;  /* 0x0000000e7c948981 */ /* 0x000128000c1e1100 */
[----:B------:R1:W-:Y:S01]  /*c420*/  STL [R1+0x60c], R197 ;  /* 0x00060cc501007387 */ /* 0x0003e20000100800 */
[----:B0-----:R-:W-:-:S02]  /*c430*/  @!P0 IMAD.MOV.U32 R124, RZ, RZ, R227 ;  /* 0x000000ffff7c8224 */ /* 0x001fc400078e00e3 */
[----:B------:R-:W-:Y:S01]  /*c440*/  @!P0 IMAD.MOV.U32 R125, RZ, RZ, R0 ;  /* 0x000000ffff7d8224 */ /* 0x000fe200078e0000 */
[----:B-1----:R-:W4:Y:S04]  /*c450*/  LDL.LU R197, [R1+0xb0] ;  /* 0x0000b00001c57983 */ /* 0x002f280000300800 */
[----:B------:R0:W-:Y:S04]  /*c460*/  STL [R1+0x608], R198 ;  /* 0x000608c601007387 */ /* 0x0001e80000100800 */
[----:B------:R1:W4:Y:S04]  /*c470*/  @!P0 LDG.E.U8 R149, desc[UR14][R124.64] ;  /* 0x0000000e7c958981 */ /* 0x000328000c1e1100 */
[----:B0-----:R-:W4:Y:S04]  /*c480*/  LDL.LU R198, [R1+0xa8] ;  /* 0x0000a80001c67983 */ /* 0x001f280000300800 */
[----:B------:R0:W-:Y:S01]  /*c490*/  STL [R1+0x614], R227 ;  /* 0x000614e301007387 */ /* 0x0001e20000100800 */
[----:B-1----:R-:W-:-:S02]  /*c4a0*/  @!P0 IMAD.MOV.U32 R124, RZ, RZ, R238 ;  /* 0x000000ffff7c8224 */ /* 0x002fc400078e00ee */
[----:B------:R-:W-:-:S05]  /*c4b0*/  @!P0 IMAD.MOV.U32 R125, RZ, RZ, R237 ;  /* 0x000000ffff7d8224 */ /* 0x000fca00078e00ed */
[----:B------:R1:W4:Y:S04]  /*c4c0*/  @!P0 LDG.E.U8 R150, desc[UR14][R124.64] ;  /* 0x0000000e7c968981 */ /* 0x000328000c1e1100 */
[----:B0-----:R-:W4:Y:S04]  /*c4d0*/  LDL.LU R227, [R1+0xa4] ;  /* 0x0000a40001e37983 */ /* 0x001f280000300800 */
[----:B------:R0:W-:Y:S01]  /*c4e0*/  STL [R1+0x610], R0 ;  /* 0x0006100001007387 */ /* 0x0001e20000100800 */
[----:B-1----:R-:W-:-:S03]  /*c4f0*/  @!P0 IMAD.MOV.U32 R124, RZ, RZ, R222 ;  /* 0x000000ffff7c8224 */ /* 0x002fc600078e00de */
[----:B0-----:R-:W4:Y:S04]  /*c500*/  LDL.LU R0, [R1+0xb8] ;  /* 0x0000b80001007983 */ /* 0x001f280000300800 */
[----:B------:R0:W-:Y:S04]  /*c510*/  STL [R1+0x61c], R238 ;  /* 0x00061cee01007387 */ /* 0x0001e80000100800 */
[----:B0-----:R-:W4:Y:S04]  /*c520*/  LDL.LU R238, [R1+0xb4] ;  /* 0x0000b40001ee7983 */ /* 0x001f280000300800 */
[----:B------:R0:W-:Y:S04]  /*c530*/  STL [R1+0x618], R237 ;  /* 0x000618ed01007387 */ /* 0x0001e80000100800 */
[----:B0-----:R-:W4:Y:S04]  /*c540*/  LDL.LU R237, [R1+0xac] ;  /* 0x0000ac0001ed7983 */ /* 0x001f280000300800 */
[----:B------:R0:W-:Y:S04]  /*c550*/  STL [R1+0x624], R222 ;  /* 0x000624de01007387 */ /* 0x0001e80000100800 */
[----:B0-----:R-:W4:Y:S01]  /*c560*/  LDL.LU R222, [R1+0xbc] ;  /* 0x0000bc0001de7983 */ /* 0x001f220000300800 */
[----:B------:R-:W-:Y:S01]  /*c570*/  PRMT R151, RZ, 0x7610, R151 ;  /* 0x00007610ff977816 */ /* 0x000fe20000000097 */
[----:B------:R-:W-:Y:S01]  /*c580*/  @!P0 IMAD.MOV.U32 R125, RZ, RZ, R221 ;  /* 0x000000ffff7d8224 */ /* 0x000fe200078e00dd */
[----:B------:R-:W-:Y:S01]  /*c590*/  PRMT R152, RZ, 0x7610, R152 ;  /* 0x00007610ff987816 */ /* 0x000fe20000000098 */
[----:B------:R0:W-:Y:S04]  /*c5a0*/  STL [R1+0x620], R221 ;  /* 0x000620dd01007387 */ /* 0x0001e80000100800 */
[----:B------:R1:W4:Y:S01]  /*c5b0*/  @!P0 LDG.E.U8 R151, desc[UR14][R124.64] ;  /* 0x0000000e7c978981 */ /* 0x000322000c1e1100 */
[----:B------:R-:W-:-:S03]  /*c5c0*/  PRMT R153, RZ, 0x7610, R153 ;  /* 0x00007610ff997816 */ /* 0x000fc60000000099 */
[----:B0-----:R-:W4:Y:S01]  /*c5d0*/  LDL.LU R221, [R1+0xe0] ;  /* 0x0000e00001dd7983 */ /* 0x001f220000300800 */
[----:B-1----:R-:W-:-:S03]  /*c5e0*/  @!P0 IMAD.MOV.U32 R124, RZ, RZ, R206 ;  /* 0x000000ffff7c8224 */ /* 0x002fc600078e00ce */
[----:B------:R0:W-:Y:S01]  /*c5f0*/  STL [R1+0x62c], R206 ;  /* 0x00062cce01007387 */ /* 0x0001e20000100800 */
[----:B------:R-:W-:-:S05]  /*c600*/  @!P0 IMAD.MOV.U32 R125, RZ, RZ, R205 ;  /* 0x000000ffff7d8224 */ /* 0x000fca00078e00cd */
[----:B------:R3:W4:Y:S04]  /*c610*/  @!P0 LDG.E.U8 R152, desc[UR14][R124.64] ;  /* 0x0000000e7c988981 */ /* 0x000728000c1e1100 */
[----:B0-----:R-:W4:Y:S04]  /*c620*/  LDL.LU R206, [R1+0xf0] ;  /* 0x0000f00001ce7983 */ /* 0x001f280000300800 */
[----:B------:R0:W-:Y:S04]  /*c630*/  STL [R1+0x628], R205 ;  /* 0x000628cd01007387 */ /* 0x0001e80000100800 */
[----:B0-----:R-:W4:Y:S01]  /*c640*/  LDL.LU R205, [R1+0xe8] ;  /* 0x0000e80001cd7983 */ /* 0x001f220000300800 */
[----:B---3--:R-:W-:-:S02]  /*c650*/  @!P0 IMAD.MOV.U32 R124, RZ, RZ, R3 ;  /* 0x000000ffff7c8224 */ /* 0x008fc400078e0003 */
[----:B--2---:R-:W-:-:S05]  /*c660*/  @!P0 IMAD.MOV.U32 R125, RZ, RZ, R4 ;  /* 0x000000ffff7d8224 */ /* 0x004fca00078e0004 */
[----:B------:R4:W2:Y:S02]  /*c670*/  @!P0 LDG.E.U8 R153, desc[UR14][R124.64] ;  /* 0x0000000e7c998981 */ /* 0x0008a4000c1e1100 */
[----:B----4-:R-:W-:Y:S02]  /*c680*/  @!P0 IMAD.MOV.U32 R125, RZ, RZ, R0 ;  /* 0x000000ffff7d8224 */ /* 0x010fe400078e0000 */
[----:B------:R-:W-:Y:S01]  /*c690*/  @!P0 IMAD.MOV.U32 R124, RZ, RZ, R222 ;  /* 0x000000ffff7c8224 */ /* 0x000fe200078e00de */
[----:B------:R0:W-:Y:S04]  /*c6a0*/  STL [R1+0x634], R222 ;  /* 0x000634de01007387 */ /* 0x0001e80000100800 */
[----:B0-----:R-:W3:Y:S04]  /*c6b0*/  LDL.LU R222, [R1+0xec] ;  /* 0x0000ec0001de7983 */ /* 0x001ee80000300800 */
[----:B------:R0:W-:Y:S04]  /*c6c0*/  STL [R1+0x630], R0 ;  /* 0x0006300001007387 */ /* 0x0001e80000100800 */
[----:B0-----:R-:W4:Y:S01]  /*c6d0*/  LDL.LU R0, [R1+0xe4] ;  /* 0x0000e40001007983 */ /* 0x001f220000300800 */
        /* <DEDUP_REMOVED lines=24> */
[----:B------:R-:W-:Y:S01]  /*c860*/  LOP3.LUT R14, R14, 0xffff, RZ, 0xc0, !PT ;  /* 0x0000ffff0e0e7812 */ /* 0x000fe200078ec0ff */
[----:B0-----:R-:W-:Y:S02]  /*c870*/  @!P0 IMAD.MOV.U32 R124, RZ, RZ, R204 ;  /* 0x000000ffff7c8224 */ /* 0x001fe400078e00cc */
[----:B------:R-:W-:Y:S01]  /*c880*/  @!P0 IMAD.MOV.U32 R125, RZ, RZ, R203 ;  /* 0x000000ffff7d8224 */ /* 0x000fe200078e00cb */
[----:B------:R-:W-:-:S04]  /*c890*/  LOP3.LUT R104, R104, 0xffff, RZ, 0xc0, !PT ;  /* 0x0000ffff68687812 */ /* 0x000fc800078ec0ff */
[----:B------:R0:W2:Y:S01]  /*c8a0*/  @!P0 LDG.E.U8 R162, desc[UR14][R124.64] ;  /* 0x0000000e7ca28981 */ /* 0x0000a2000c1e1100 */
[----:B------:R-:W-:Y:S02]  /*c8b0*/  LOP3.LUT R15, R15, 0xffff, RZ, 0xc0, !PT ;  /* 0x0000ffff0f0f7812 */ /* 0x000fe400078ec0ff */
[----:B------:R-:W-:Y:S02]  /*c8c0*/  LOP3.LUT R97, R97, 0xffff, RZ, 0xc0, !PT ;  /* 0x0000ffff61617812 */ /* 0x000fe400078ec0ff */
[----:B------:R-:W-:Y:S01]  /*c8d0*/  PRMT R166, RZ, 0x7610, R166 ;  /* 0x00007610ffa67816 */ /* 0x000fe200000000a6 */
[----:B0-----:R-:W-:Y:S02]  /*c8e0*/  @!P0 IMAD.MOV.U32 R124, RZ, RZ, R2 ;  /* 0x000000ffff7c8224 */ /* 0x001fe400078e0002 */
[----:B------:R-:W-:Y:S01]  /*c8f0*/  @!P0 IMAD.MOV.U32 R125, RZ, RZ, R206 ;  /* 0x000000ffff7d8224 */ /* 0x000fe200078e00ce */
[----:B------:R-:W-:Y:S01]  /*c900*/  PRMT R4, R14, 0x3340, R104 ;  /* 0x000033400e047816 */ /* 0x000fe20000000068 */
[----:B------:R-:W-:Y:S01]  /*c910*/  @!P0 IMAD.MOV.U32 R14, RZ, RZ, R200 ;  /* 0x000000ffff0e8224 */ /* 0x000fe200078e00c8 */
[----:B------:R-:W-:-:S02]  /*c920*/  LOP3.LUT R16, R16, 0xffff, RZ, 0xc0, !PT ;  /* 0x0000ffff10107812 */ /* 0x000fc400078ec0ff */
[----:B------:R0:W2:Y:S01]  /*c930*/  @!P0 LDG.E.U8 R164, desc[UR14][R124.64] ;  /* 0x0000000e7ca48981 */ /* 0x0000a2000c1e1100 */
[----:B------:R-:W-:Y:S02]  /*c940*/  LOP3.LUT R103, R103, 0xffff, RZ, 0xc0, !PT ;  /* 0x0000ffff67677812 */ /* 0x000fe400078ec0ff */
[----:B------:R-:W-:Y:S01]  /*c950*/  PRMT R2, R15, 0x3340, R97 ;  /* 0x000033400f027816 */ /* 0x000fe20000000061 */
[----:B------:R-:W-:Y:S01]  /*c960*/  @!P0 IMAD.MOV.U32 R15, RZ, RZ, R199 ;  /* 0x000000ffff0f8224 */ /* 0x000fe200078e00c7 */
[----:B------:R-:W-:Y:S02]  /*c970*/  PRMT R104, RZ, 0x7610, R104 ;  /* 0x00007610ff687816 */ /* 0x000fe40000000068 */
[----:B------:R-:W-:Y:S02]  /*c980*/  LOP3.LUT R17, R17, 0xffff, RZ, 0xc0, !PT ;  /* 0x0000ffff11117812 */ /* 0x000fe400078ec0ff */
[----:B------:R-:W-:Y:S01]  /*c990*/  LOP3.LUT R96, R96, 0xffff, RZ, 0xc0, !PT ;  /* 0x0000ffff60607812 */ /* 0x000fe200078ec0ff */
[----:B0-----:R-:W-:Y:S01]  /*c9a0*/  @!P0 IMAD.MOV.U32 R124, RZ, RZ, R238 ;  /* 0x000000ffff7c8224 */ /* 0x001fe200078e00ee */
[----:B------:R-:W-:Y:S01]  /*c9b0*/  LOP3.LUT R13, R13, 0xffff, RZ, 0xc0, !PT ;  /* 0x0000ffff0d0d7812 */ /* 0x000fe200078ec0ff */
[----:B------:R-:W-:Y:S01]  /*c9c0*/  @!P0 IMAD.MOV.U32 R125, RZ, RZ, R197 ;  /* 0x000000ffff7d8224 */ /* 0x000fe200078e00c5 */
[----:B------:R-:W-:Y:S01]  /*c9d0*/  LOP3.LUT R98, R98, 0xffff, RZ, 0xc0, !PT ;  /* 0x0000ffff62627812 */ /* 0x000fe200078ec0ff */
[----:B------:R0:W2:Y:S01]  /*c9e0*/  @!P0 LDG.E.U8 R104, desc[UR14][R14.64] ;  /* 0x0000000e0e688981 */ /* 0x0000a2000c1e1100 */
[----:B------:R-:W-:Y:S01]  /*c9f0*/  PRMT R3, R16, 0x3340, R103 ;  /* 0x0000334010037816 */ /* 0x000fe20000000067 */
[----:B------:R-:W-:Y:S01]  /*ca00*/  @!P0 IMAD.MOV.U32 R16, RZ, RZ, R232 ;  /* 0x000000ffff108224 */ /* 0x000fe200078e00e8 */
[----:B------:R-:W-:Y:S01]  /*ca10*/  PRMT R168, RZ, 0x7610, R168 ;  /* 0x00007610ffa87816 */ /* 0x000fe200000000a8 */
[----:B------:R1:W2:Y:S01]  /*ca20*/  @!P0 LDG.E.U8 R166, desc[UR14][R124.64] ;  /* 0x0000000e7ca68981 */ /* 0x0002a2000c1e1100 */
[----:B------:R-:W-:Y:S01]  /*ca30*/  PRMT R139, R17, 0x3340, R96 ;  /* 0x00003340118b7816 */ /* 0x000fe20000000060 */
[----:B------:R-:W-:Y:S01]  /*ca40*/  @!P0 IMAD.MOV.U32 R17, RZ, RZ, R231 ;  /* 0x000000ffff118224 */ /* 0x000fe200078e00e7 */
[----:B------:R-:W-:-:S02]  /*ca50*/  PRMT R103, RZ, 0x7610, R103 ;  /* 0x00007610ff677816 */ /* 0x000fc40000000067 */
[--C-:B------:R-:W-:Y:S01]  /*ca60*/  PRMT R5, R13, 0x3340, R98.reuse ;  /* 0x000033400d057816 */ /* 0x100fe20000000062 */
[----:B0-----:R-:W-:Y:S01]  /*ca70*/  @!P0 IMAD.MOV.U32 R15, RZ, RZ, R221 ;  /* 0x000000ffff0f8224 */ /* 0x001fe200078e00dd */
[----:B------:R-:W-:Y:S02]  /*ca80*/  PRMT R98, RZ, 0x7610, R98 ;  /* 0x00007610ff627816 */ /* 0x000fe40000000062 */
[----:B------:R-:W-:Y:S01]  /*ca90*/  LOP3.LUT R10, R10, 0xffff, RZ, 0xc0, !PT ;  /* 0x0000ffff0a0a7812 */ /* 0x000fe200078ec0ff */
[----:B-1----:R-:W-:Y:S01]  /*caa0*/  @!P0 IMAD.MOV.U32 R124, RZ, RZ, R207 ;  /* 0x000000ffff7c8224 */ /* 0x002fe200078e00cf */
[----:B------:R-:W-:Y:S01]  /*cab0*/  LOP3.LUT R106, R106, 0xffff, RZ, 0xc0, !PT ;  /* 0x0000ffff6a6a7812 */ /* 0x000fe200078ec0ff */
[----:B------:R-:W-:Y:S01]  /*cac0*/  @!P0 IMAD.MOV.U32 R125, RZ, RZ, R211 ;  /* 0x000000ffff7d8224 */ /* 0x000fe200078e00d3 */
[----:B------:R-:W-:Y:S01]  /*cad0*/  LOP3.LUT R11, R11, 0xffff, RZ, 0xc0, !PT ;  /* 0x0000ffff0b0b7812 */ /* 0x000fe200078ec0ff */
[----:B------:R0:W2:Y:S01]  /*cae0*/  @!P0 LDG.E.U8 R103, desc[UR14][R16.64] ;  /* 0x0000000e10678981 */ /* 0x0000a2000c1e1100 */
[----:B------:R-:W-:-:S02]  /*caf0*/  LOP3.LUT R99, R99, 0xffff, RZ, 0xc0, !PT ;  /* 0x0000ffff63637812 */ /* 0x000fc400078ec0ff */
[----:B------:R-:W-:Y:S01]  /*cb00*/  PRMT R97, RZ, 0x7610, R97 ;  /* 0x00007610ff617816 */ /* 0x000fe20000000061 */
[----:B------:R1:W2:Y:S01]  /*cb10*/  @!P0 LDG.E.U8 R168, desc[UR14][R124.64] ;  /* 0x0000000e7ca88981 */ /* 0x0002a2000c1e1100 */
[----:B------:R-:W-:Y:S02]  /*cb20*/  LOP3.LUT R18, R18, 0xffff, RZ, 0xc0, !PT ;  /* 0x0000ffff12127812 */ /* 0x000fe400078ec0ff */
[----:B------:R-:W-:Y:S02]  /*cb30*/  LOP3.LUT R110, R110, 0xffff, RZ, 0xc0, !PT ;  /* 0x0000ffff6e6e7812 */ /* 0x000fe400078ec0ff */
[----:B------:R-:W-:Y:S01]  /*cb40*/  LOP3.LUT R19, R19, 0xffff, RZ, 0xc0, !PT ;  /* 0x0000ffff13137812 */ /* 0x000fe200078ec0ff */
[----:B0-----:R-:W-:Y:S01]  /*cb50*/  @!P0 IMAD.MOV.U32 R16, RZ, RZ, R216 ;  /* 0x000000ffff108224 */ /* 0x001fe200078e00d8 */
[----:B------:R-:W-:Y:S01]  /*cb60*/  LOP3.LUT R95, R95, 0xffff, RZ, 0xc0, !PT ;  /* 0x0000ffff5f5f7812 */ /* 0x000fe200078ec0ff */
[----:B------:R-:W-:Y:S01]  /*cb70*/  @!P0 IMAD.MOV.U32 R17, RZ, RZ, R215 ;  /* 0x000000ffff118224 */ /* 0x000fe200078e00d7 */
[----:B-1----:R-:W-:Y:S01]  /*cb80*/  PRMT R125, R10, 0x3340, R106 ;  /* 0x000033400a7d7816 */ /* 0x002fe2000000006a */
[----:B------:R-:W-:Y:S01]  /*cb90*/  @!P0 IMAD.MOV.U32 R10, RZ, RZ, R242 ;  /* 0x000000ffff0a8224 */ /* 0x000fe200078e00f2 */
[----:B------:R-:W-:-:S02]  /*cba0*/  PRMT R106, RZ, 0x7610, R106 ;  /* 0x00007610ff6a7816 */ /* 0x000fc4000000006a */
[----:B------:R0:W2:Y:S01]  /*cbb0*/  @!P0 LDG.E.U8 R97, desc[UR14][R16.64] ;  /* 0x0000000e10618981 */ /* 0x0000a2000c1e1100 */
[----:B------:R-:W-:Y:S02]  /*cbc0*/  LOP3.LUT R9, R9, 0xffff, RZ, 0xc0, !PT ;  /* 0x0000ffff09097812 */ /* 0x000fe400078ec0ff */
[----:B------:R-:W-:Y:S02]  /*cbd0*/  LOP3.LUT R100, R100, 0xffff, RZ, 0xc0, !PT ;  /* 0x0000ffff64647812 */ /* 0x000fe400078ec0ff */
[----:B------:R-:W-:Y:S02]  /*cbe0*/  LOP3.LUT R8, R8, 0xffff, RZ, 0xc0, !PT ;  /* 0x0000ffff08087812 */ /* 0x000fe400078ec0ff */
[----:B------:R-:W-:Y:S02]  /*cbf0*/  LOP3.LUT R101, R101, 0xffff, RZ, 0xc0, !PT ;  /* 0x0000ffff65657812 */ /* 0x000fe400078ec0ff */
[----:B------:R-:W-:Y:S01]  /*cc00*/  PRMT R138, R18, 0x3340, R110 ;  /* 0x00003340128a7816 */ /* 0x000fe2000000006e */
[----:B------:R-:W-:Y:S01]  /*cc10*/  @!P0 IMAD.MOV.U32 R18, RZ, RZ, R225 ;  /* 0x000000ffff128224 */ /* 0x000fe200078e00e1 */
[----:B------:R-:W-:-:S02]  /*cc20*/  LOP3.LUT R89, R89, 0xffff, RZ, 0xc0, !PT ;  /* 0x0000ffff59597812 */ /* 0x000fc400078ec0ff */
[----:B------:R-:W-:Y:S02]  /*cc30*/  LOP3.LUT R92, R92, 0xffff, RZ, 0xc0, !PT ;  /* 0x0000ffff5c5c7812 */ /* 0x000fe400078ec0ff */
[----:B------:R-:W-:Y:S01]  /*cc40*/  PRMT R122, R19, 0x3340, R95 ;  /* 0x00003340137a7816 */ /* 0x000fe2000000005f */
[----:B------:R-:W-:Y:S01]  /*cc50*/  @!P0 IMAD.MOV.U32 R19, RZ, RZ, R244 ;  /* 0x000000ffff138224 */ /* 0x000fe200078e00f4 */
[----:B------:R-:W-:Y:S02]  /*cc60*/  PRMT R110, RZ, 0x7610, R110 ;  /* 0x00007610ff6e7816 */ /* 0x000fe4000000006e */
[----:B------:R-:W-:Y:S02]  /*cc70*/  LOP3.LUT R90, R90, 0xffff, RZ, 0xc0, !PT ;  /* 0x0000ffff5a5a7812 */ /* 0x000fe400078ec0ff */
[----:B------:R-:W-:Y:S02]  /*cc80*/  LOP3.LUT R91, R91, 0xffff, RZ, 0xc0, !PT ;  /* 0x0000ffff5b5b7812 */ /* 0x000fe400078ec0ff */
[----:B0-----:R-:W-:-:S02]  /*cc90*/  PRMT R16, R9, 0x3340, R100 ;  /* 0x0000334009107816 */ /* 0x001fc40000000064 */
[----:B------:R-:W-:Y:S01]  /*cca0*/  PRMT R17, R8, 0x3340, R101 ;  /* 0x0000334008117816 */ /* 0x000fe20000000065 */
[----:B------:R-:W-:Y:S01]  /*ccb0*/  @!P0 IMAD.MOV.U32 R8, RZ, RZ, R214 ;  /* 0x000000ffff088224 */ /* 0x000fe200078e00d6 */
[----:B------:R-:W-:Y:S01]  /*ccc0*/  LOP3.LUT R23, R23, 0xffff, RZ, 0xc0, !PT ;  /* 0x0000ffff17177812 */ /* 0x000fe200078ec0ff */
[----:B------:R-:W-:Y:S01]  /*ccd0*/  @!P0 IMAD.MOV.U32 R9, RZ, RZ, R213 ;  /* 0x000000ffff098224 */ /* 0x000fe200078e00d5 */
[----:B------:R-:W-:Y:S01]  /*cce0*/  LOP3.LUT R93, R93, 0xffff, RZ, 0xc0, !PT ;  /* 0x0000ffff5d5d7812 */ /* 0x000fe200078ec0ff */
[----:B------:R0:W2:Y:S01]  /*ccf0*/  @!P0 LDG.E.U8 R110, desc[UR14][R18.64] ;  /* 0x0000000e126e8981 */ /* 0x0000a2000c1e1100 */
[----:B------:R-:W-:Y:S02]  /*cd00*/  PRMT R100, RZ, 0x7610, R100 ;  /* 0x00007610ff647816 */ /* 0x000fe40000000064 */
[----:B------:R-:W-:Y:S02]  /*cd10*/  PRMT R101, RZ, 0x7610, R101 ;  /* 0x00007610ff657816 */ /* 0x000fe40000000065 */
[----:B------:R-:W-:-:S02]  /*cd20*/  LOP3.LUT R88, R88, 0xffff, RZ, 0xc0, !PT ;  /* 0x0000ffff58587812 */ /* 0x000fc400078ec0ff */
[----:B------:R-:W-:Y:S02]  /*cd30*/  LOP3.LUT R102, R102, 0xffff, RZ, 0xc0, !PT ;  /* 0x0000ffff66667812 */ /* 0x000fe400078ec0ff */
[----:B------:R-:W-:Y:S02]  /*cd40*/  LOP3.LUT R196, R196, 0xffff, RZ, 0xc0, !PT ;  /* 0x0000ffffc4c47812 */ /* 0x000fe400078ec0ff */
[----:B------:R-:W-:Y:S02]  /*cd50*/  LOP3.LUT R107, R107, 0xffff, RZ, 0xc0, !PT ;  /* 0x0000ffff6b6b7812 */ /* 0x000fe400078ec0ff */
[----:B------:R-:W-:Y:S02]  /*cd60*/  PRMT R127, R89, 0x3340, R92 ;  /* 0x00003340597f7816 */ /* 0x000fe4000000005c */
[----:B------:R-:W-:Y:S01]  /*cd70*/  PRMT R126, R90, 0x3340, R91 ;  /* 0x000033405a7e7816 */ /* 0x000fe2000000005b */
[----:B0-----:R-:W-:Y:S01]  /*cd80*/  @!P0 IMAD.MOV.U32 R18, RZ, RZ, R248 ;  /* 0x000000ffff128224 */ /* 0x001fe200078e00f8 */
[----:B------:R-:W-:Y:S01]  /*cd90*/  PRMT R112, R23, 0x3340, R93 ;  /* 0x0000334017707816 */ /* 0x000fe2000000005d */
[----:B------:R-:W-:Y:S01]  /*cda0*/  @!P0 IMAD.MOV.U32 R19, RZ, RZ, R247 ;  /* 0x000000ffff138224 */ /* 0x000fe200078e00f7 */
[----:B------:R-:W-:Y:S01]  /*cdb0*/  LOP3.LUT R21, R21, 0xffff, RZ, 0xc0, !PT ;  /* 0x0000ffff15157812 */ /* 0x000fe200078ec0ff */
[----:B------:R0:W2:Y:S01]  /*cdc0*/  @!P0 LDG.E.U8 R101, desc[UR14][R8.64] ;  /* 0x0000000e08658981 */ /* 0x0000a2000c1e1100 */
[----:B------:R-:W-:-:S02]  /*cdd0*/  LOP3.LUT R94, R94, 0xffff, RZ, 0xc0, !PT ;  /* 0x0000ffff5e5e7812 */ /* 0x000fc400078ec0ff */
[----:B------:R-:W-:Y:S02]  /*cde0*/  PRMT R96, RZ, 0x7610, R96 ;  /* 0x00007610ff607816 */ /* 0x000fe40000000060 */
[----:B------:R-:W-:Y:S02]  /*cdf0*/  PRMT R113, R88, 0x3340, R102 ;  /* 0x0000334058717816 */ /* 0x000fe40000000066 */
[----:B------:R-:W-:Y:S02]  /*ce00*/  LOP3.LUT R22, R22, 0xffff, RZ, 0xc0, !PT ;  /* 0x0000ffff16167812 */ /* 0x000fe400078ec0ff */
[----:B------:R-:W-:Y:S01]  /*ce10*/  LOP3.LUT R108, R108, 0xffff, RZ, 0xc0, !PT ;  /* 0x0000ffff6c6c7812 */ /* 0x000fe200078ec0ff */
[----:B------:R1:W2:Y:S01]  /*ce20*/  @!P0 LDG.E.U8 R96, desc[UR14][R18.64] ;  /* 0x0000000e12608981 */ /* 0x0002a2000c1e1100 */
[--C-:B------:R-:W-:Y:S02]  /*ce30*/  PRMT R196, R196, 0x3340, R107.reuse ;  /* 0x00003340c4c47816 */ /* 0x100fe4000000006b */
[----:B------:R-:W-:-:S02]  /*ce40*/  PRMT R107, RZ, 0x7610, R107 ;  /* 0x00007610ff6b7816 */ /* 0x000fc4000000006b */
[----:B------:R-:W-:Y:S02]  /*ce50*/  LOP3.LUT R120, R120, 0xffff, RZ, 0xc0, !PT ;  /* 0x0000ffff78787812 */ /* 0x000fe400078ec0ff */
[----:B------:R-:W-:Y:S02]  /*ce60*/  LOP3.LUT R111, R111, 0xffff, RZ, 0xc0, !PT ;  /* 0x0000ffff6f6f7812 */ /* 0x000fe400078ec0ff */
[----:B------:R-:W-:Y:S02]  /*ce70*/  LOP3.LUT R119, R119, 0xffff, RZ, 0xc0, !PT ;  /* 0x0000ffff77777812 */ /* 0x000fe400078ec0ff */
[----:B------:R-:W-:Y:S02]  /*ce80*/  LOP3.LUT R121, R121, 0xffff, RZ, 0xc0, !PT ;  /* 0x0000ffff79797812 */ /* 0x000fe400078ec0ff */
[----:B0-----:R-:W-:Y:S02]  /*ce90*/  PRMT R8, R126, 0x5410, R127 ;  /* 0x000054107e087816 */ /* 0x001fe4000000007f */
[----:B------:R-:W-:Y:S01]  /*cea0*/  PRMT R114, R21, 0x3340, R94 ;  /* 0x0000334015727816 */ /* 0x000fe2000000005e */
[----:B------:R-:W2:Y:S01]  /*ceb0*/  LDL.LU R127, [R1+0x670] ;  /* 0x00067000017f7983 */ /* 0x000ea20000300800 */
[----:B------:R-:W-:-:S02]  /*cec0*/  LOP3.LUT R7, R7, 0xffff, RZ, 0xc0, !PT ;  /* 0x0000ffff07077812 */ /* 0x000fc400078ec0ff */
[----:B------:R-:W-:Y:S01]  /*ced0*/  LOP3.LUT R118, R118, 0xffff, RZ, 0xc0, !PT ;  /* 0x0000ffff76767812 */ /* 0x000fe200078ec0ff */
[----:B------:R-:W2:Y:S01]  /*cee0*/  LDL.LU R126, [R1+0x66c] ;  /* 0x00066c00017e7983 */ /* 0x000ea20000300800 */
[----:B------:R-:W-:Y:S02]  /*cef0*/  PRMT R115, R22, 0x3340, R108 ;  /* 0x0000334016737816 */ /* 0x000fe4000000006c */
[----:B------:R-:W-:Y:S02]  /*cf00*/  PRMT R9, R113, 0x5410, R112 ;  /* 0x0000541071097816 */ /* 0x000fe40000000070 */
[----:B------:R-:W-:Y:S01]  /*cf10*/  LOP3.LUT R117, R117, 0xffff, RZ, 0xc0, !PT ;  /* 0x0000ffff75757812 */ /* 0x000fe200078ec0ff */
[----:B------:R-:W2:Y:S01]  /*cf20*/  LDL.LU R112, [R1+0x668] ;  /* 0x0006680001707983 */ /* 0x000ea20000300800 */
[----:B------:R-:W-:Y:S02]  /*cf30*/  LOP3.LUT R116, R116, 0xffff, RZ, 0xc0, !PT ;  /* 0x0000ffff74747812 */ /* 0x000fe400078ec0ff */
[----:B-1----:R-:W-:Y:S01]  /*cf40*/  PRMT R19, R120, 0x3340, R121 ;  /* 0x0000334078137816 */ /* 0x002fe20000000079 */
[----:B------:R-:W2:Y:S01]  /*cf50*/  LDL.LU R113, [R1+0x664] ;  /* 0x0006640001717983 */ /* 0x000ea20000300800 */
[----:B------:R-:W-:-:S02]  /*cf60*/  PRMT R7, R7, 0x3340, R111 ;  /* 0x0000334007077816 */ /* 0x000fc4000000006f */
[----:B------:R-:W-:Y:S01]  /*cf70*/  PRMT R118, R118, 0x3340, R119 ;  /* 0x0000334076767816 */ /* 0x000fe20000000077 */
[----:B------:R-:W2:Y:S01]  /*cf80*/  LDL R120, [R1+0x56c] ;  /* 0x00056c0001787983 */ /* 0x000ea20000100800 */
[----:B------:R-:W-:-:S03]  /*cf90*/  PRMT R18, R116, 0x3340, R117 ;  /* 0x0000334074127816 */ /* 0x000fc60000000075 */
[----:B------:R-:W2:Y:S04]  /*cfa0*/  LDL R111, [R1+0x568] ;  /* 0x00056800016f7983 */ /* 0x000ea80000100800 */
[----:B------:R-:W2:Y:S01]  /*cfb0*/  LDL R119, [R1+0x564] ;  /* 0x0005640001777983 */ /* 0x000ea20000100800 */
[----:B----4-:R-:W-:-:S05]  /*cfc0*/  @!P0 IMAD.MOV.U32 R14, RZ, RZ, R0 ;  /* 0x000000ffff0e8224 */ /* 0x010fca00078e0000 */
[----:B------:R0:W4:Y:S02]  /*cfd0*/  @!P0 LDG.E.U8 R98, desc[UR14][R14.64] ;  /* 0x0000000e0e628981 */ /* 0x000124000c1e1100 */
[----:B0-----:R-:W-:Y:S01]  /*cfe0*/  PRMT R15, R11, 0x3340, R99 ;  /* 0x000033400b0f7816 */ /* 0x001fe20000000063 */
[----:B------:R-:W-:-:S05]  /*cff0*/  @!P0 IMAD.MOV.U32 R11, RZ, RZ, R243 ;  /* 0x000000ffff0b8224 */ /* 0x000fca00078e00f3 */
[----:B------:R0:W4:Y:S02]  /*d000*/  @!P0 LDG.E.U8 R106, desc[UR14][R10.64] ;  /* 0x0000000e0a6a8981 */ /* 0x000124000c1e1100 */
[----:B0-----:R-:W-:Y:S02]  /*d010*/  @!P0 IMAD.MOV.U32 R10, RZ, RZ, R246 ;  /* 0x000000ffff0a8224 */ /* 0x001fe400078e00f6 */
[----:B------:R-:W-:-:S05]  /*d020*/  @!P0 IMAD.MOV.U32 R11, RZ, RZ, R245 ;  /* 0x000000ffff0b8224 */ /* 0x000fca00078e00f5 */
[----:B------:R0:W4:Y:S02]  /*d030*/  @!P0 LDG.E.U8 R100, desc[UR14][R10.64] ;  /* 0x0000000e0a648981 */ /* 0x000124000c1e1100 */
[----:B0-----:R-:W-:Y:S02]  /*d040*/  @!P0 IMAD.MOV.U32 R10, RZ, RZ, R230 ;  /* 0x000000ffff0a8224 */ /* 0x001fe400078e00e6 */
[----:B------:R-:W-:-:S05]  /*d050*/  @!P0 IMAD.MOV.U32 R11, RZ, RZ, R229 ;  /* 0x000000ffff0b8224 */ /* 0x000fca00078e00e5 */
[----:B------:R0:W4:Y:S02]  /*d060*/  @!P0 LDG.E.U8 R107, desc[UR14][R10.64] ;  /* 0x0000000e0a6b8981 */ /* 0x000124000c1e1100 */
[----:B0-----:R-:W-:Y:S02]  /*d070*/  PRMT R10, R115, 0x5410, R114 ;  /* 0x00005410730a7816 */ /* 0x001fe40000000072 */
[----:B------:R-:W4:Y:S04]  /*d080*/  LDL.LU R114, [R1+0x660] ;  /* 0x0006600001727983 */ /* 0x000f280000300800 */
[----:B------:R-:W4:Y:S04]  /*d090*/  LDL.LU R115, [R1+0x65c] ;  /* 0x00065c0001737983 */ /* 0x000f280000300800 */
[----:B------:R-:W4:Y:S04]  /*d0a0*/  LDL R117, [R1+0x560] ;  /* 0x0005600001757983 */ /* 0x000f280000100800 */
[----:B------:R-:W4:Y:S01]  /*d0b0*/  LDL R116, [R1+0x55c] ;  /* 0x00055c0001747983 */ /* 0x000f220000100800 */
[----:B------:R-:W-:-:S02]  /*d0c0*/  LOP3.LUT R12, R12, 0xffff, RZ, 0xc0, !PT ;  /* 0x0000ffff0c0c7812 */ /* 0x000fc400078ec0ff */
[----:B------:R-:W-:Y:S01]  /*d0d0*/  LOP3.LUT R105, R105, 0xffff, RZ, 0xc0, !PT ;  /* 0x0000ffff69697812 */ /* 0x000fe200078ec0ff */
[----:B------:R-:W-:-:S03]  /*d0e0*/  @!P0 IMAD.MOV.U32 R13, RZ, RZ, R208 ;  /* 0x000000ffff0d8224 */ /* 0x000fc600078e00d0 */
[----:B------:R-:W-:Y:S01]  /*d0f0*/  PRMT R6, R12, 0x3340, R105 ;  /* 0x000033400c067816 */ /* 0x000fe20000000069 */
[----:B------:R-:W-:Y:S01]  /*d100*/  @!P0 IMAD.MOV.U32 R12, RZ, RZ, R227 ;  /* 0x000000ffff0c8224 */ /* 0x000fe200078e00e3 */
[----:B------:R-:W-:Y:S02]  /*d110*/  PRMT R105, RZ, 0x7610, R105 ;  /* 0x00007610ff697816 */ /* 0x000fe40000000069 */
[----:B------:R-:W-:Y:S02]  /*d120*/  LOP3.LUT R20, R20, 0xffff, RZ, 0xc0, !PT ;  /* 0x0000ffff14147812 */ /* 0x000fe400078ec0ff */
[----:B------:R-:W-:Y:S02]  /*d130*/  LOP3.LUT R109, R109, 0xffff, RZ, 0xc0, !PT ;  /* 0x0000ffff6d6d7812 */ /* 0x000fe400078ec0ff */
[----:B------:R0:W4:Y:S01]  /*d140*/  @!P0 LDG.E.U8 R105, desc[UR14][R12.64] ;  /* 0x0000000e0c698981 */ /* 0x000122000c1e1100 */
[----:B------:R-:W-:Y:S02]  /*d150*/  PRMT R99, RZ, 0x7610, R99 ;  /* 0x00007610ff637816 */ /* 0x000fe40000000063 */
[----:B------:R-:W-:Y:S01]  /*d160*/  PRMT R123, R20, 0x3340, R109 ;  /* 0x00003340147b7816 */ /* 0x000fe2000000006d */
[----:B0-----:R-:W-:-:S02]  /*d170*/  @!P0 IMAD.MOV.U32 R12, RZ, RZ, R223 ;  /* 0x000000ffff0c8224 */ /* 0x001fc400078e00df */
[----:B------:R-:W-:Y:S01]  /*d180*/  @!P0 IMAD.MOV.U32 R13, RZ, RZ, R209 ;  /* 0x000000ffff0d8224 */ /* 0x000fe200078e00d1 */
[----:B------:R-:W-:Y:S02]  /*d190*/  PRMT R11, R123, 0x5410, R122 ;  /* 0x000054107b0b7816 */ /* 0x000fe4000000007a */
[----:B------:R-:W4:Y:S04]  /*d1a0*/  LDL.LU R122, [R1+0x658] ;  /* 0x00065800017a7983 */ /* 0x000f280000300800 */
[----:B------:R0:W4:Y:S04]  /*d1b0*/  @!P0 LDG.E.U8 R99, desc[UR14][R12.64] ;  /* 0x0000000e0c638981 */ /* 0x000128000c1e1100 */
[----:B------:R-:W4:Y:S01]  /*d1c0*/  LDL.LU R123, [R1+0x654] ;  /* 0x00065400017b7983 */ /* 0x000f220000300800 */
[----:B0-----:R-:W-:-:S03]  /*d1d0*/  PRMT R12, R138, 0x5410, R139 ;  /* 0x000054108a0c7816 */ /* 0x001fc6000000008b */
[----:B------:R-:W4:Y:S01]  /*d1e0*/  LDL.LU R139, [R1+0x650] ;  /* 0x00065000018b7983 */ /* 0x000f220000300800 */
[----:B------:R-:W-:Y:S01]  /*d1f0*/  PRMT R124, RZ, 0x7610, R124 ;  /* 0x00007610ff7c7816 */ /* 0x000fe2000000007c */
[----:B------:R-:W-:Y:S01]  /*d200*/  @!P0 IMAD.MOV.U32 R90, RZ, RZ, R226 ;  /* 0x000000ffff5a8224 */ /* 0x000fe200078e00e2 */
[----:B------:R-:W-:Y:S01]  /*d210*/  PRMT R102, RZ, 0x7610, R102 ;  /* 0x00007610ff667816 */ /* 0x000fe20000000066 */
[----:B------:R-:W-:Y:S01]  /*d220*/  @!P0 IMAD.MOV.U32 R91, RZ, RZ, R228 ;  /* 0x000000ffff5b8224 */ /* 0x000fe200078e00e4 */
[----:B------:R-:W-:Y:S01]  /*d230*/  PRMT R108, RZ, 0x7610, R108 ;  /* 0x00007610ff6c7816 */ /* 0x000fe2000000006c */
[----:B------:R-:W-:Y:S02]  /*d240*/  @!P0 IMAD.MOV.U32 R88, RZ, RZ, R234 ;  /* 0x000000ffff588224 */ /* 0x000fe400078e00ea */
[----:B------:R-:W-:Y:S01]  /*d250*/  @!P0 IMAD.MOV.U32 R89, RZ, RZ, R233 ;  /* 0x000000ffff598224 */ /* 0x000fe200078e00e9 */
[----:B------:R0:W4:Y:S01]  /*d260*/  @!P0 LDG.E.U8 R124, desc[UR14][R90.64] ;  /* 0x0000000e5a7c8981 */ /* 0x000122000c1e1100 */
[----:B------:R-:W-:Y:S01]  /*d270*/  @!P0 IMAD.MOV.U32 R22, RZ, RZ, R202 ;  /* 0x000000ffff168224 */ /* 0x000fe200078e00ca */
[----:B------:R-:W-:Y:S01]  /*d280*/  PRMT R92, RZ, 0x7610, R92 ;  /* 0x00007610ff5c7816 */ /* 0x000fe2000000005c */
[----:B------:R-:W-:Y:S01]  /*d290*/  @!P0 IMAD.MOV.U32 R23, RZ, RZ, R201 ;  /* 0x000000ffff178224 */ /* 0x000fe200078e00c9 */
[----:B------:R-:W-:Y:S01]  /*d2a0*/  PRMT R109, RZ, 0x7610, R109 ;  /* 0x00007610ff6d7816 */ /* 0x000fe2000000006d */
[----:B------:R-:W-:Y:S01]  /*d2b0*/  @!P0 IMAD.MOV.U32 R20, RZ, RZ, R237 ;  /* 0x000000ffff148224 */ /* 0x000fe200078e00ed */
[----:B------:R1:W4:Y:S01]  /*d2c0*/  @!P0 LDG.E.U8 R102, desc[UR14][R88.64] ;  /* 0x0000000e58668981 */ /* 0x000322000c1e1100 */
[----:B------:R-:W-:Y:S01]  /*d2d0*/  @!P0 IMAD.MOV.U32 R21, RZ, RZ, R198 ;  /* 0x000000ffff158224 */ /* 0x000fe200078e00c6 */
[----:B------:R-:W-:Y:S01]  /*d2e0*/  PRMT R93, RZ, 0x7610, R93 ;  /* 0x00007610ff5d7816 */ /* 0x000fe2000000005d */
[----:B0-----:R-:W-:Y:S01]  /*d2f0*/  @!P0 IMAD.MOV.U32 R90, RZ, RZ, R250 ;  /* 0x000000ffff5a8224 */ /* 0x001fe200078e00fa */
[----:B------:R3:W4:Y:S01]  /*d300*/  @!P0 LDG.E.U8 R108, desc[UR14][R22.64] ;  /* 0x0000000e166c8981 */ /* 0x000722000c1e1100 */
[----:B------:R-:W-:Y:S01]  /*d310*/  @!P0 IMAD.MOV.U32 R91, RZ, RZ, R249 ;  /* 0x000000ffff5b8224 */ /* 0x000fe200078e00f9 */
[----:B------:R-:W-:-:S02]  /*d320*/  PRMT R94, RZ, 0x7610, R94 ;  /* 0x00007610ff5e7816 */ /* 0x000fc4000000005e */
[----:B------:R0:W4:Y:S01]  /*d330*/  @!P0 LDG.E.U8 R109, desc[UR14][R20.64] ;  /* 0x0000000e146d8981 */ /* 0x000122000c1e1100 */
[----:B-1----:R-:W-:Y:S02]  /*d340*/  @!P0 IMAD.MOV.U32 R88, RZ, RZ, R218 ;  /* 0x000000ffff588224 */ /* 0x002fe400078e00da */
[----:B------:R-:W-:Y:S01]  /*d350*/  @!P0 IMAD.MOV.U32 R89, RZ, RZ, R217 ;  /* 0x000000ffff598224 */ /* 0x000fe200078e00d9 */
[----:B------:R-:W4:Y:S01]  /*d360*/  @!P0 LDG.E.U8 R92, desc[UR14][R90.64] ;  /* 0x0000000e5a5c8981 */ /* 0x000f22000c1e1100 */
[----:B------:R-:W-:Y:S01]  /*d370*/  PRMT R95, RZ, 0x7610, R95 ;  /* 0x00007610ff5f7816 */ /* 0x000fe2000000005f */
[----:B---3--:R-:W-:Y:S02]  /*d380*/  @!P0 IMAD.MOV.U32 R22, RZ, RZ, R222 ;  /* 0x000000ffff168224 */ /* 0x008fe400078e00de */
[----:B------:R-:W-:Y:S01]  /*d390*/  @!P0 IMAD.MOV.U32 R23, RZ, RZ, R205 ;  /* 0x000000ffff178224 */ /* 0x000fe200078e00cd */
[----:B------:R-:W3:Y:S01]  /*d3a0*/  @!P0 LDG.E.U8 R93, desc[UR14][R88.64] ;  /* 0x0000000e585d8981 */ /* 0x000ee2000c1e1100 */
[----:B0-----:R-:W-:-:S02]  /*d3b0*/  @!P0 IMAD.MOV.U32 R20, RZ, RZ, R224 ;  /* 0x000000ffff148224 */ /* 0x001fc400078e00e0 */
[----:B------:R-:W-:Y:S01]  /*d3c0*/  @!P0 IMAD.MOV.U32 R21, RZ, RZ, R241 ;  /* 0x000000ffff158224 */ /* 0x000fe200078e00f1 */
[----:B------:R-:W3:Y:S04]  /*d3d0*/  @!P0 LDG.E.U8 R94, desc[UR14][R22.64] ;  /* 0x0000000e165e8981 */ /* 0x000ee8000c1e1100 */
[----:B------:R0:W3:Y:S01]  /*d3e0*/  @!P0 LDG.E.U8 R95, desc[UR14][R20.64] ;  /* 0x0000000e145f8981 */ /* 0x0000e2000c1e1100 */
[----:B------:R-:W-:-:S03]  /*d3f0*/  PRMT R13, R3, 0x5410, R2 ;  /* 0x00005410030d7816 */ /* 0x000fc60000000002 */
[----:B------:R-:W3:Y:S04]  /*d400*/  LDL.LU R138, [R1+0x64c] ;  /* 0x00064c00018a7983 */ /* 0x000ee80000300800 */
[----:B------:R-:W3:Y:S04]  /*d410*/  LDL.LU R2, [R1+0x648] ;  /* 0x0006480001027983 */ /* 0x000ee80000300800 */
[----:B------:R-:W3:Y:S01]  /*d420*/  LDL.LU R3, [R1+0x644] ;  /* 0x0006440001037983 */ /* 0x000ee20000300800 */
        /* <DEDUP_REMOVED lines=32> */
[----:B------:R-:W-:Y:S02]  /*d630*/  PRMT R169, R169, 0x3340, R170 ;  /* 0x00003340a9a97816 */ /* 0x000fe400000000aa */
[----:B0-----:R-:W-:Y:S02]  /*d640*/  PRMT R20, R171, 0x3340, R172 ;  /* 0x00003340ab147816 */ /* 0x001fe400000000ac */
        /* <DEDUP_REMOVED lines=19> */
[----:B------:R-:W-:Y:S01]  /*d780*/  PRMT R19, R118, 0x5410, R19 ;  /* 0x0000541076137816 */ /* 0x000fe20000000013 */
[----:B--2---:R-:W-:Y:S01]  /*d790*/  STS.128 [R120+UR12], R8 ;  /* 0x0000000878007988 */ /* 0x004fe20008000c0c */
[----:B------:R-:W-:Y:S01]  /*d7a0*/  PRMT R20, R169, 0x5410, R20 ;  /* 0x00005410a9147816 */ /* 0x000fe20000000014 */
[----:B------:R-:W0:Y:S01]  /*d7b0*/  LDC R6, c[0x0][0x238] ;  /* 0x00008e00ff067b82 */ /* 0x000e220000000800 */
[----:B------:R-:W-:-:S02]  /*d7c0*/  PRMT R21, R173, 0x5410, R21 ;  /* 0x00005410ad157816 */ /* 0x000fc40000000015 */
[----:B------:R-:W-:Y:S02]  /*d7d0*/  PRMT R22, R177, 0x5410, R22 ;  /* 0x00005410b1167816 */ /* 0x000fe40000000016 */
[----:B------:R-:W-:Y:S01]  /*d7e0*/  PRMT R23, R181, 0x5410, R23 ;  /* 0x00005410b5177816 */ /* 0x000fe20000000017 */
[----:B------:R1:W-:Y:S01]  /*d7f0*/  STS.128 [R111+UR12], R12 ;  /* 0x0000000c6f007988 */ /* 0x0003e20008000c0c */
[----:B------:R-:W-:Y:S02]  /*d800*/  PRMT R88, R185, 0x5410, R88 ;  /* 0x00005410b9587816 */ /* 0x000fe40000000058 */
[----:B------:R-:W-:Y:S02]  /*d810*/  PRMT R89, R189, 0x5410, R89 ;  /* 0x00005410bd597816 */ /* 0x000fe40000000059 */
[----:B------:R-:W-:Y:S02]  /*d820*/  PRMT R90, R193, 0x5410, R90 ;  /* 0x00005410c15a7816 */ /* 0x000fe4000000005a */
[----:B------:R-:W-:Y:S01]  /*d830*/  PRMT R91, R163, 0x5410, R91 ;  /* 0x00005410a35b7816 */ /* 0x000fe2000000005b */
[----:B------:R-:W-:Y:S04]  /*d840*/  STS.128 [R119+UR12], R16 ;  /* 0x0000001077007988 */ /* 0x000fe80008000c0c */
[----:B------:R-:W2:Y:S01]  /*d850*/  LDL.LU R5, [R1+0x640] ;  /* 0x0006400001057983 */ /* 0x000ea20000300800 */
[----:B-1----:R-:W1:Y:S03]  /*d860*/  S2R R111, SR_TID.X ;  /* 0x00000000006f7919 */ /* 0x002e660000002100 */
[----:B------:R-:W2:Y:S01]  /*d870*/  LDL.LU R4, [R1+0x63c] ;  /* 0x00063c0001047983 */ /* 0x000ea20000300800 */
[----:B-1----:R-:W-:-:S03]  /*d880*/  LOP3.LUT R111, R111, 0x7f, RZ, 0xc0, !PT ;  /* 0x0000007f6f6f7812 */ /* 0x002fc600078ec0ff */
[----:B----4-:R-:W-:Y:S04]  /*d890*/  STS.128 [R117+UR12], R20 ;  /* 0x0000001475007988 */ /* 0x010fe80008000c0c */
[----:B------:R1:W-:Y:S02]  /*d8a0*/  STS.128 [R116+UR12], R88 ;  /* 0x0000005874007988 */ /* 0x0003e40008000c0c */
[----:B-1----:R-:W1:Y:S02]  /*d8b0*/  S2R R116, SR_TID.X ;  /* 0x0000000000747919 */ /* 0x002e640000002100 */
[----:B------:R-:W-:Y:S01]  /*d8c0*/  STS.U8 [R111+UR12+0x4000], R139 ;  /* 0x0040008b6f007988 */ /* 0x000fe2000800000c */
[----:B-1----:R-:W-:-:S03]  /*d8d0*/  LOP3.LUT R116, R116, 0x7f, RZ, 0xc0, !PT ;  /* 0x0000007f74747812 */ /* 0x002fc600078ec0ff */
[----:B------:R-:W-:Y:S01]  /*d8e0*/  STS.U8 [R111+UR12+0x4400], R123 ;  /* 0x0044007b6f007988 */ /* 0x000fe2000800000c */
[----:B------:R-:W-:-:S03]  /*d8f0*/  LOP3.LUT R117, R116, 0x10, RZ, 0x3c, !PT ;  /* 0x0000001074757812 */ /* 0x000fc600078e3cff */
[----:B------:R-:W-:Y:S04]  /*d900*/  STS.U8 [R111+UR12+0x4800], R122 ;  /* 0x0048007a6f007988 */ /* 0x000fe8000800000c */
        /* <DEDUP_REMOVED lines=12> */
[----:B------:R1:W-:Y:S02]  /*d9d0*/  STS.U8 [R117+UR12+0x5c80], R134 ;  /* 0x005c808675007988 */ /* 0x0003e4000800000c */
[----:B-1----:R-:W1:Y:S01]  /*d9e0*/  S2R R117, SR_TID.X ;  /* 0x0000000000757919 */ /* 0x002e620000002100 */
[----:B------:R-:W-:-:S05]  /*d9f0*/  LOP3.LUT R116, R116, 0x20, RZ, 0x3c, !PT ;  /* 0x0000002074747812 */ /* 0x000fca00078e3cff */
[----:B------:R-:W-:Y:S01]  /*da00*/  STS.U8 [R116+UR12+0x4100], R135 ;  /* 0x0041008774007988 */ /* 0x000fe2000800000c */
[----:B-1----:R-:W-:-:S04]  /*da10*/  LOP3.LUT R117, R117, 0x7f, RZ, 0xc0, !PT ;  /* 0x0000007f75757812 */ /* 0x002fc800078ec0ff */
[C---:B------:R-:W-:Y:S02]  /*da20*/  LOP3.LUT R8, R117.reuse, 0x30, RZ, 0x3c, !PT ;  /* 0x0000003075087812 */ /* 0x040fe400078e3cff */
[----:B------:R-:W-:Y:S02]  /*da30*/  LOP3.LUT R7, R117, 0x40, RZ, 0x3c, !PT ;  /* 0x0000004075077812 */ /* 0x000fe400078e3cff */
[----:B------:R-:W1:Y:S01]  /*da40*/  S2R R117, SR_TID.X ;  /* 0x0000000000757919 */ /* 0x000e620000002100 */
        /* <DEDUP_REMOVED lines=10> */
[----:B------:R-:W-:Y:S01]  /*daf0*/  STS.U8 [R8+UR12+0x4d80], R148 ;  /* 0x004d809408007988 */ /* 0x000fe2000800000c */
[----:B-1----:R-:W-:-:S03]  /*db00*/  LOP3.LUT R117, R117, 0x7f, RZ, 0xc0, !PT ;  /* 0x0000007f75757812 */ /* 0x002fc600078ec0ff */
[----:B------:R-:W-:Y:S04]  /*db10*/  STS.U8 [R8+UR12+0x5180], R149 ;  /* 0x0051809508007988 */ /* 0x000fe8000800000c */
[----:B------:R-:W-:Y:S04]  /*db20*/  STS.U8 [R8+UR12+0x5580], R150 ;  /* 0x0055809608007988 */ /* 0x000fe8000800000c */
[----:B------:R-:W-:Y:S04]  /*db30*/  STS.U8 [R8+UR12+0x5980], R151 ;  /* 0x0059809708007988 */ /* 0x000fe8000800000c */
[----:B------:R1:W-:Y:S04]  /*db40*/  STS.U8 [R8+UR12+0x5d80], R152 ;  /* 0x005d809808007988 */ /* 0x0003e8000800000c */
[----:B------:R-:W-:Y:S04]  /*db50*/  STS.U8 [R7+UR12+0x4200], R153 ;  /* 0x0042009907007988 */ /* 0x000fe8000800000c */
[----:B------:R-:W-:Y:S01]  /*db60*/  STS.U8 [R7+UR12+0x4600], R154 ;  /* 0x0046009a07007988 */ /* 0x000fe2000800000c */
[----:B-1----:R-:W-:-:S03]  /*db70*/  LOP3.LUT R8, R117, 0x50, RZ, 0x3c, !PT ;  /* 0x0000005075087812 */ /* 0x002fc600078e3cff */
[----:B------:R-:W-:Y:S04]  /*db80*/  STS.U8 [R7+UR12+0x4a00], R156 ;  /* 0x004a009c07007988 */ /* 0x000fe8000800000c */
[----:B------:R-:W-:Y:S04]  /*db90*/  STS.U8 [R7+UR12+0x4e00], R157 ;  /* 0x004e009d07007988 */ /* 0x000fe8000800000c */
        /* <DEDUP_REMOVED lines=11> */
[----:B---3--:R-:W-:Y:S04]  /*dc50*/  STS.U8 [R8+UR12+0x5a80], R93 ;  /* 0x005a805d08007988 */ /* 0x008fe8000800000c */
[----:B------:R1:W-:Y:S04]  /*dc60*/  STS.U8 [R8+UR12+0x5e80], R108 ;  /* 0x005e806c08007988 */ /* 0x0003e8000800000c */
        /* <DEDUP_REMOVED lines=8> */
[----:B------:R1:W-:Y:S01]  /*dcf0*/  STS.U8 [R7+UR12+0x5f00], R104 ;  /* 0x005f006807007988 */ /* 0x0003e2000800000c */
[----:B0-----:R-:W-:-:S03]  /*dd00*/  IMAD.SHL.U32 R6, R6, 0x80, RZ ;  /* 0x0000008006067824 */ /* 0x001fc600078e00ff */
[----:B-1----:R-:W3:Y:S04]  /*dd10*/  LDL R7, [R1+0x558] ;  /* 0x0005580001077983 */ /* 0x002ee80000100800 */
[----:B------:R-:W4:Y:S04]  /*dd20*/  LDL.LU R120, [R1+0x514] ;  /* 0x0005140001787983 */ /* 0x000f280000300800 */
[----:B------:R-:W3:Y:S04]  /*dd30*/  LDL.LU R121, [R1+0x504] ;  /* 0x0005040001797983 */ /* 0x000ee80000300800 */
[----:B------:R-:W3:Y:S04]  /*dd40*/  LDL.LU R111, [R1+0x4fc] ;  /* 0x0004fc00016f7983 */ /* 0x000ee80000300800 */
[----:B------:R-:W3:Y:S04]  /*dd50*/  LDL.LU R184, [R1+0x4ec] ;  /* 0x0004ec0001b87983 */ /* 0x000ee80000300800 */
[----:B------:R-:W3:Y:S04]  /*dd60*/  LDL.LU R182, [R1+0x510] ;  /* 0x0005100001b67983 */ /* 0x000ee80000300800 */
[----:B------:R-:W3:Y:S04]  /*dd70*/  LDL.LU R179, [R1+0x4e4] ;  /* 0x0004e40001b37983 */ /* 0x000ee80000300800 */
[----:B------:R-:W3:Y:S01]  /*dd80*/  LDL.LU R180, [R1+0x508] ;  /* 0x0005080001b47983 */ /* 0x000ee20000300800 */
[----:B------:R-:W-:-:S03]  /*dd90*/  IADD3 R3, P6, R6, R3, RZ ;  /* 0x0000000306037210 */ /* 0x000fc60007fde0ff */
[----:B------:R-:W3:Y:S04]  /*dda0*/  LDL.LU R178, [R1+0x4dc] ;  /* 0x0004dc0001b27983 */ /* 0x000ee80000300800 */
[----:B------:R-:W3:Y:S04]  /*ddb0*/  LDL.LU R175, [R1+0x500] ;  /* 0x0005000001af7983 */ /* 0x000ee80000300800 */
[----:B------:R-:W3:Y:S04]  /*ddc0*/  LDL.LU R176, [R1+0x4d4] ;  /* 0x0004d40001b07983 */ /* 0x000ee80000300800 */
[----:B------:R-:W3:Y:S04]  /*ddd0*/  LDL.LU R172, [R1+0x4f8] ;  /* 0x0004f80001ac7983 */ /* 0x000ee80000300800 */
[----:B------:R-:W3:Y:S04]  /*dde0*/  LDL.LU R119, [R1+0x4cc] ;  /* 0x0004cc0001777983 */ /* 0x000ee80000300800 */
[----:B------:R-:W3:Y:S04]  /*ddf0*/  LDL.LU R116, [R1+0x4f0] ;  /* 0x0004f00001747983 */ /* 0x000ee80000300800 */
[----:B------:R-:W3:Y:S04]  /*de00*/  LDL.LU R117, [R1+0x4c4] ;  /* 0x0004c40001757983 */ /* 0x000ee80000300800 */
[----:B------:R-:W3:Y:S04]  /*de10*/  LDL.LU R170, [R1+0x4e8] ;  /* 0x0004e80001aa7983 */ /* 0x000ee80000300800 */
[----:B------:R0:W-:Y:S04]  /*de20*/  STL [R1+0x50c], R3 ;  /* 0x00050c0301007387 */ /* 0x0001e80000100800 */
[----:B0-----:R-:W3:Y:S01]  /*de30*/  LDL.LU R3, [R1+0x638] ;  /* 0x0006380001037983 */ /* 0x001ee20000300800 */
[----:B------:R-:W-:-:S02]  /*de40*/  IADD3 R2, P3, R6, R2, RZ ;  /* 0x0000000206027210 */ /* 0x000fc40007f7e0ff */
[C---:B--2---:R-:W-:Y:S02]  /*de50*/  IADD3 R5, P4, R6.reuse, R5, RZ ;  /* 0x0000000506057210 */ /* 0x044fe40007f9e0ff */
[C---:B----4-:R-:W-:Y:S02]  /*de60*/  IADD3 R120, P5, R6.reuse, R120, RZ ;  /* 0x0000007806787210 */ /* 0x050fe40007fbe0ff */
[----:B---3--:R-:W-:-:S03]  /*de70*/  IADD3 R121, P1, R6, R121, RZ ;  /* 0x0000007906797210 */ /* 0x008fc60007f3e0ff */
[----:B------:R0:W-:Y:S01]  /*de80*/  STL [R1+0x514], R120 ;  /* 0x0005147801007387 */ /* 0x0001e20000100800 */
[----:B------:R-:W-:-:S03]  /*de90*/  IADD3 R111, P2, R6, R111, RZ ;  /* 0x0000006f066f7210 */ /* 0x000fc60007f5e0ff */
[----:B0-----:R-:W2:Y:S04]  /*dea0*/  LDL.LU R120, [R1+0x4bc] ;  /* 0x0004bc0001787983 */ /* 0x001ea80000300800 */
[----:B------:R0:W-:Y:S04]  /*deb0*/  STL [R1+0x4f4], R2 ;  /* 0x0004f40201007387 */ /* 0x0001e80000100800 */
[----:B------:R1:W-:Y:S04]  /*dec0*/  STL [R1+0x504], R121 ;  /* 0x0005047901007387 */ /* 0x0003e80000100800 */
[----:B------:R3:W-:Y:S01]  /*ded0*/  STL [R1+0x4fc], R111 ;  /* 0x0004fc6f01007387 */ /* 0x0007e20000100800 */
[----:B0-----:R-:W-:-:S03]  /*dee0*/  SHF.R.S32.HI R2, RZ, 0x1f, R6 ;  /* 0x0000001fff027819 */ /* 0x001fc60000011406 */
[----:B------:R-:W4:Y:S04]  /*def0*/  LDL.LU R174, [R1+0x4e0] ;  /* 0x0004e00001ae7983 */ /* 0x000f280000300800 */
[----:B------:R-:W4:Y:S04]  /*df00*/  LDL.LU R171, [R1+0x4b4] ;  /* 0x0004b40001ab7983 */ /* 0x000f280000300800 */
[----:B-1----:R-:W4:Y:S01]  /*df10*/  LDL.LU R121, [R1+0x4d8] ;  /* 0x0004d80001797983 */ /* 0x002f220000300800 */
[----:B------:R-:W-:Y:S01]  /*df20*/  IMAD.X R182, R2, 0x1, R182, P5 ;  /* 0x0000000102b67824 */ /* 0x000fe200028e06b6 */
[----:B------:R-:W-:-:S02]  /*df30*/  IADD3 R179, P5, R6, R179, RZ ;  /* 0x000000b306b37210 */ /* 0x000fc40007fbe0ff */
[----:B---3--:R-:W3:Y:S01]  /*df40*/  LDL.LU R111, [R1+0x4ac] ;  /* 0x0004ac00016f7983 */ /* 0x008ee20000300800 */
[----:B------:R-:W-:Y:S01]  /*df50*/  IMAD.X R180, R2, 0x1, R180, P6 ;  /* 0x0000000102b47824 */ /* 0x000fe200030e06b4 */
[----:B------:R-:W-:Y:S01]  /*df60*/  IADD3 R178, P6, R6, R178, RZ ;  /* 0x000000b206b27210 */ /* 0x000fe20007fde0ff */
[C---:B------:R-:W-:Y:S02]  /*df70*/  IMAD.X R175, R2.reuse, 0x1, R175, P1 ;  /* 0x0000000102af7824 */ /* 0x040fe400008e06af */
[----:B------:R-:W-:Y:S01]  /*df80*/  IMAD.X R172, R2, 0x1, R172, P2 ;  /* 0x0000000102ac7824 */ /* 0x000fe200010e06ac */
[C---:B------:R-:W-:Y:S02]  /*df90*/  IADD3 R119, P2, R6.reuse, R119, RZ ;  /* 0x0000007706777210 */ /* 0x040fe40007f5e0ff */
[----:B------:R-:W-:Y:S01]  /*dfa0*/  IADD3 R176, P1, R6, R176, RZ ;  /* 0x000000b006b07210 */ /* 0x000fe20007f3e0ff */
[C---:B------:R-:W-:Y:S02]  /*dfb0*/  IMAD.X R116, R2.reuse, 0x1, R116, P3 ;  /* 0x0000000102747824 */ /* 0x040fe400018e0674 */
[----:B------:R-:W-:Y:S01]  /*dfc0*/  IMAD.X R3, R2, 0x1, R3, P4 ;  /* 0x0000000102037824 */ /* 0x000fe200020e0603 */
[----:B------:R-:W-:-:S05]  /*dfd0*/  IADD3 R184, P4, R6, R184, RZ ;  /* 0x000000b806b87210 */ /* 0x000fca0007f9e0ff */
[----:B------:R-:W-:Y:S04]  /*dfe0*/  STL [R1+0x4ec], R184 ;  /* 0x0004ecb801007387 */ /* 0x000fe80000100800 */
[----:B------:R-:W-:Y:S04]  /*dff0*/  STL [R1+0x510], R182 ;  /* 0x000510b601007387 */ /* 0x000fe80000100800 */
[----:B------:R-:W-:Y:S04]  /*e000*/  STL [R1+0x4e4], R179 ;  /* 0x0004e4b301007387 */ /* 0x000fe80000100800 */
[----:B------:R-:W-:Y:S04]  /*e010*/  STL [R1+0x508], R180 ;  /* 0x000508b401007387 */ /* 0x000fe80000100800 */
[----:B------:R-:W-:Y:S04]  /*e020*/  STL [R1+0x4dc], R178 ;  /* 0x0004dcb201007387 */ /* 0x000fe80000100800 */
[----:B------:R-:W-:Y:S04]  /*e030*/  STL [R1+0x500], R175 ;  /* 0x000500af01007387 */ /* 0x000fe80000100800 */
[----:B------:R0:W-:Y:S04]  /*e040*/  STL [R1+0x4cc], R119 ;  /* 0x0004cc7701007387 */ /* 0x0001e80000100800 */
[----:B------:R-:W-:Y:S04]  /*e050*/  STL [R1+0x4d4], R176 ;  /* 0x0004d4b001007387 */ /* 0x000fe80000100800 */
[----:B0-----:R-:W3:Y:S04]  /*e060*/  LDL.LU R119, [R1+0x4d0] ;  /* 0x0004d00001777983 */ /* 0x001ee80000300800 */
[----:B------:R-:W-:Y:S04]  /*e070*/  STL [R1+0x4f8], R172 ;  /* 0x0004f8ac01007387 */ /* 0x000fe80000100800 */
[----:B------:R0:W-:Y:S04]  /*e080*/  STL [R1+0x4f0], R116 ;  /* 0x0004f07401007387 */ /* 0x0001e80000100800 */
[----:B0-----:R-:W3:Y:S01]  /*e090*/  LDL.LU R116, [R1+0x4a4] ;  /* 0x0004a40001747983 */ /* 0x001ee20000300800 */
[----:B------:R-:W-:-:S03]  /*e0a0*/  IADD3 R117, P3, R6, R117, RZ ;  /* 0x0000007506757210 */ /* 0x000fc60007f7e0ff */
[----:B------:R-:W3:Y:S04]  /*e0b0*/  LDL.LU R192, [R1+0x4c8] ;  /* 0x0004c80001c07983 */ /* 0x000ee80000300800 */
[----:B------:R-:W3:Y:S04]  /*e0c0*/  LDL.LU R190, [R1+0x49c] ;  /* 0x00049c0001be7983 */ /* 0x000ee80000300800 */
[----:B------:R-:W3:Y:S04]  /*e0d0*/  LDL.LU R187, [R1+0x4c0] ;  /* 0x0004c00001bb7983 */ /* 0x000ee80000300800 */
[----:B------:R0:W-:Y:S04]  /*e0e0*/  STL [R1+0x4c4], R117 ;  /* 0x0004c47501007387 */ /* 0x0001e80000100800 */
[----:B------:R-:W3:Y:S04]  /*e0f0*/  LDL.LU R188, [R1+0x494] ;  /* 0x0004940001bc7983 */ /* 0x000ee80000300800 */
[----:B0-----:R-:W3:Y:S01]  /*e100*/  LDL.LU R117, [R1+0x4b8] ;  /* 0x0004b80001757983 */ /* 0x001ee20000300800 */
[----:B------:R-:W-:-:S03]  /*e110*/  IMAD.X R170, R2, 0x1, R170, P4 ;  /* 0x0000000102aa7824 */ /* 0x000fc600020e06aa */
[----:B------:R-:W3:Y:S04]  /*e120*/  LDL.LU R186, [R1+0x48c] ;  /* 0x00048c0001ba7983 */ /* 0x000ee80000300800 */
[----:B------:R0:W-:Y:S04]  /*e130*/  STL [R1+0x4e8], R170 ;  /* 0x0004e8aa01007387 */ /* 0x0001e80000100800 */
[----:B0-----:R-:W3:Y:S04]  /*e140*/  LDL.LU R170, [R1+0x4b0] ;  /* 0x0004b00001aa7983 */ /* 0x001ee80000300800 */
[----:B------:R-:W3:Y:S04]  /*e150*/  LDL.LU R176, [R1+0x484] ;  /* 0x0004840001b07983 */ /* 0x000ee80000300800 */
[----:B------:R-:W3:Y:S01]  /*e160*/  LDL.LU R172, [R1+0x4a8] ;  /* 0x0004a80001ac7983 */ /* 0x000ee20000300800 */
[----:B--2---:R-:W-:-:S05]  /*e170*/  IADD3 R120, P4, R6, R120, RZ ;  /* 0x0000007806787210 */ /* 0x004fca0007f9e0ff */
[----:B------:R0:W-:Y:S04]  /*e180*/  STL [R1+0x4bc], R120 ;  /* 0x0004bc7801007387 */ /* 0x0001e80000100800 */
[----:B0-----:R-:W2:Y:S01]  /*e190*/  LDL.LU R120, [R1+0x47c] ;  /* 0x00047c0001787983 */ /* 0x001ea20000300800 */
[----:B----4-:R-:W-:-:S03]  /*e1a0*/  IMAD.X R174, R2, 0x1, R174, P5 ;  /* 0x0000000102ae7824 */ /* 0x010fc600028e06ae */
[----:B------:R-:W4:Y:S01]  /*e1b0*/  LDL.LU R183, [R1+0x4a0] ;  /* 0x0004a00001b77983 */ /* 0x000f220000300800 */
[----:B------:R-:W-:Y:S01]  /*e1c0*/  IADD3 R171, P5, R6, R171, RZ ;  /* 0x000000ab06ab7210 */ /* 0x000fe20007fbe0ff */
[----:B------:R-:W-:Y:S02]  /*e1d0*/  IMAD.X R121, R2, 0x1, R121, P6 ;  /* 0x0000000102797824 */ /* 0x000fe400030e0679 */
[----:B------:R-:W-:Y:S01]  /*e1e0*/  STL [R1+0x4e0], R174 ;  /* 0x0004e0ae01007387 */ /* 0x000fe20000100800 */
[----:B---3--:R-:W-:-:S03]  /*e1f0*/  IADD3 R111, P6, R6, R111, RZ ;  /* 0x0000006f066f7210 */ /* 0x008fc60007fde0ff */
[----:B------:R0:W-:Y:S04]  /*e200*/  STL [R1+0x4d8], R121 ;  /* 0x0004d87901007387 */ /* 0x0001e80000100800 */
[----:B------:R1:W-:Y:S04]  /*e210*/  STL [R1+0x4b4], R171 ;  /* 0x0004b4ab01007387 */ /* 0x0003e80000100800 */
[----:B0-----:R-:W3:Y:S04]  /*e220*/  LDL.LU R121, [R1+0x474] ;  /* 0x0004740001797983 */ /* 0x001ee80000300800 */
[----:B------:R-:W3:Y:S04]  /*e230*/  LDL.LU R184, [R1+0x498] ;  /* 0x0004980001b87983 */ /* 0x000ee80000300800 */
[----:B------:R-:W3:Y:S04]  /*e240*/  LDL.LU R182, [R1+0x46c] ;  /* 0x00046c0001b67983 */ /* 0x000ee80000300800 */
[----:B------:R-:W3:Y:S04]  /*e250*/  LDL.LU R179, [R1+0x490] ;  /* 0x0004900001b37983 */ /* 0x000ee80000300800 */
[----:B------:R0:W-:Y:S04]  /*e260*/  STL [R1+0x4ac], R111 ;  /* 0x0004ac6f01007387 */ /* 0x0001e80000100800 */
[----:B------:R-:W3:Y:S04]  /*e270*/  LDL.LU R180, [R1+0x464] ;  /* 0x0004640001b47983 */ /* 0x000ee80000300800 */
[----:B------:R-:W3:Y:S04]  /*e280*/  LDL.LU R178, [R1+0x488] ;  /* 0x0004880001b27983 */ /* 0x000ee80000300800 */
[----:B------:R-:W3:Y:S04]  /*e290*/  LDL.LU R175, [R1+0x45c] ;  /* 0x00045c0001af7983 */ /* 0x000ee80000300800 */
[----:B------:R-:W3:Y:S04]  /*e2a0*/  LDL.LU R174, [R1+0x480] ;  /* 0x0004800001ae7983 */ /* 0x000ee80000300800 */
[----:B-1----:R-:W3:Y:S04]  /*e2b0*/  LDL.LU R171, [R1+0x454] ;  /* 0x0004540001ab7983 */ /* 0x002ee80000300800 */
[----:B0-----:R-:W3:Y:S01]  /*e2c0*/  LDL.LU R111, [R1+0x478] ;  /* 0x00047800016f7983 */ /* 0x001ee20000300800 */
[----:B------:R-:W-:-:S05]  /*e2d0*/  IMAD.X R119, R2, 0x1, R119, P1 ;  /* 0x0000000102777824 */ /* 0x000fca00008e0677 */
[----:B------:R0:W-:Y:S04]  /*e2e0*/  STL [R1+0x4d0], R119 ;  /* 0x0004d07701007387 */ /* 0x0001e80000100800 */
[----:B0-----:R-:W3:Y:S01]  /*e2f0*/  LDL.LU R119, [R1+0x44c] ;  /* 0x00044c0001777983 */ /* 0x001ee20000300800 */
[----:B------:R-:W-:-:S05]  /*e300*/  IADD3 R116, P1, R6, R116, RZ ;  /* 0x0000007406747210 */ /* 0x000fca0007f3e0ff */
[----:B------:R0:W-:Y:S04]  /*e310*/  STL [R1+0x4a4], R116 ;  /* 0x0004a47401007387 */ /* 0x0001e80000100800 */
[----:B0-----:R-:W3:Y:S01]  /*e320*/  LDL.LU R116, [R1+0x470] ;  /* 0x0004700001747983 */ /* 0x001ee20000300800 */
[----:B------:R-:W-:Y:S01]  /*e330*/  IMAD.X R192, R2, 0x1, R192, P2 ;  /* 0x0000000102c07824 */ /* 0x000fe200010e06c0 */
[----:B------:R-:W-:Y:S01]  /*e340*/  IADD3 R190, P2, R6, R190, RZ ;  /* 0x000000be06be7210 */ /* 0x000fe20007f5e0ff */
[----:B------:R-:W-:-:S03]  /*e350*/  IMAD.X R187, R2, 0x1, R187, P3 ;  /* 0x0000000102bb7824 */ /* 0x000fc600018e06bb */
[----:B------:R-:W-:Y:S01]  /*e360*/  STL [R1+0x4c8], R192 ;  /* 0x0004c8c001007387 */ /* 0x000fe20000100800 */
[----:B------:R-:W-:-:S03]  /*e370*/  IMAD.X R117, R2, 0x1, R117, P4 ;  /* 0x0000000102757824 */ /* 0x000fc600020e0675 */
[----:B------:R-:W-:Y:S04]  /*e380*/  STL [R1+0x49c], R190 ;  /* 0x00049cbe01007387 */ /* 0x000fe80000100800 */
[----:B------:R0:W-:Y:S04]  /*e390*/  STL [R1+0x4b8], R117 ;  /* 0x0004b87501007387 */ /* 0x0001e80000100800 */
[----:B------:R-:W-:Y:S04]  /*e3a0*/  STL [R1+0x4c0], R187 ;  /* 0x0004c0bb01007387 */ /* 0x000fe80000100800 */
[----:B0-----:R-:W3:Y:S01]  /*e3b0*/  LDL.LU R117, [R1+0x444] ;  /* 0x0004440001757983 */ /* 0x001ee20000300800 */
[----:B------:R-:W-:Y:S01]  /*e3c0*/  IADD3 R188, P3, R6, R188, RZ ;  /* 0x000000bc06bc7210 */ /* 0x000fe20007f7e0ff */
[----:B------:R-:W-:Y:S01]  /*e3d0*/  IMAD.X R170, R2, 0x1, R170, P5 ;  /* 0x0000000102aa7824 */ /* 0x000fe200028e06aa */
[----:B------:R-:W-:-:S03]  /*e3e0*/  IADD3 R186, P4, R6, R186, RZ ;  /* 0x000000ba06ba7210 */ /* 0x000fc60007f9e0ff */
[----:B------:R-:W-:Y:S01]  /*e3f0*/  STL [R1+0x494], R188 ;  /* 0x000494bc01007387 */ /* 0x000fe20000100800 */
[----:B------:R-:W-:-:S03]  /*e400*/  IADD3 R176, P5, R6, R176, RZ ;  /* 0x000000b006b07210 */ /* 0x000fc60007fbe0ff */
[----:B------:R0:W-:Y:S01]  /*e410*/  STL [R1+0x4b0], R170 ;  /* 0x0004b0aa01007387 */ /* 0x0001e20000100800 */
[----:B------:R-:W-:-:S03]  /*e420*/  IMAD.X R172, R2, 0x1, R172, P6 ;  /* 0x0000000102ac7824 */ /* 0x000fc600030e06ac */
[----:B0-----:R-:W3:Y:S04]  /*e430*/  LDL.LU R170, [R1+0x468] ;  /* 0x0004680001aa7983 */ /* 0x001ee80000300800 */
[----:B------:R-:W-:Y:S04]  /*e440*/  STL [R1+0x48c], R186 ;  /* 0x00048cba01007387 */ /* 0x000fe80000100800 */
[----:B------:R0:W-:Y:S04]  /*e450*/  STL [R1+0x484], R176 ;  /* 0x000484b001007387 */ /* 0x0001e80000100800 */
[----:B0-----:R-:W3:Y:S04]  /*e460*/  LDL.LU R176, [R1+0x43c] ;  /* 0x00043c0001b07983 */ /* 0x001ee80000300800 */
[----:B------:R0:W-:Y:S04]  /*e470*/  STL [R1+0x4a8], R172 ;  /* 0x0004a8ac01007387 */ /* 0x0001e80000100800 */
[----:B0-----:R-:W3:Y:S01]  /*e480*/  LDL.LU R172, [R1+0x460] ;  /* 0x0004600001ac7983 */ /* 0x001ee20000300800 */
[----:B--2---:R-:W-:Y:S01]  /*e490*/  IADD3 R120, P6, R6, R120, RZ ;  /* 0x0000007806787210 */ /* 0x004fe20007fde0ff */
[----:B----4-:R-:W-:-:S04]  /*e4a0*/  IMAD.X R183, R2, 0x1, R183, P1 ;  /* 0x0000000102b77824 */ /* 0x010fc800008e06b7 */
[----:B------:R0:W-:Y:S04]  /*e4b0*/  STL [R1+0x47c], R120 ;  /* 0x00047c7801007387 */ /* 0x0001e80000100800 */
[----:B0-----:R-:W2:Y:S01]  /*e4c0*/  LDL.LU R120, [R1+0x434] ;  /* 0x0004340001787983 */ /* 0x001ea20000300800 */
[----:B---3--:R-:W-:Y:S01]  /*e4d0*/  IADD3 R121, P1, R6, R121, RZ ;  /* 0x0000007906797210 */ /* 0x008fe20007f3e0ff */
[----:B------:R-:W-:-:S04]  /*e4e0*/  IMAD.X R184, R2, 0x1, R184, P2 ;  /* 0x0000000102b87824 */ /* 0x000fc800010e06b8 */
[----:B------:R0:W-:Y:S01]  /*e4f0*/  STL [R1+0x474], R121 ;  /* 0x0004747901007387 */ /* 0x0001e20000100800 */
[----:B------:R-:W-:Y:S01]  /*e500*/  IADD3 R182, P2, R6, R182, RZ ;  /* 0x000000b606b67210 */ /* 0x000fe20007f5e0ff */
[----:B------:R-:W-:Y:S02]  /*e510*/  IMAD.X R179, R2, 0x1, R179, P3 ;  /* 0x0000000102b37824 */ /* 0x000fe400018e06b3 */
[----:B0-----:R-:W3:Y:S04]  /*e520*/  LDL.LU R121, [R1+0x458] ;  /* 0x0004580001797983 */ /* 0x001ee80000300800 */
[----:B------:R-:W-:Y:S01]  /*e530*/  STL [R1+0x4a0], R183 ;  /* 0x0004a0b701007387 */ /* 0x000fe20000100800 */
[----:B------:R-:W-:-:S03]  /*e540*/  IADD3 R180, P3, R6, R180, RZ ;  /* 0x000000b406b47210 */ /* 0x000fc60007f7e0ff */
[----:B------:R-:W-:Y:S01]  /*e550*/  STL [R1+0x498], R184 ;  /* 0x000498b801007387 */ /* 0x000fe20000100800 */
[----:B------:R-:W-:-:S03]  /*e560*/  IMAD.X R178, R2, 0x1, R178, P4 ;  /* 0x0000000102b27824 */ /* 0x000fc600020e06b2 */
[----:B------:R-:W-:Y:S01]  /*e570*/  STL [R1+0x46c], R182 ;  /* 0x00046cb601007387 */ /* 0x000fe20000100800 */
[----:B------:R-:W-:-:S03]  /*e580*/  IADD3 R175, P4, R6, R175, RZ ;  /* 0x000000af06af7210 */ /* 0x000fc60007f9e0ff */
[----:B------:R-:W-:Y:S01]  /*e590*/  STL [R1+0x490], R179 ;  /* 0x000490b301007387 */ /* 0x000fe20000100800 */
[----:B------:R-:W-:-:S03]  /*e5a0*/  IMAD.X R174, R2, 0x1, R174, P5 ;  /* 0x0000000102ae7824 */ /* 0x000fc600028e06ae */
[----:B------:R-:W-:Y:S01]  /*e5b0*/  STL [R1+0x464], R180 ;  /* 0x000464b401007387 */ /* 0x000fe20000100800 */
[----:B------:R-:W-:-:S03]  /*e5c0*/  IMAD.X R111, R2, 0x1, R111, P6 ;  /* 0x00000001026f7824 */ /* 0x000fc600030e066f */
[----:B------:R-:W-:Y:S01]  /*e5d0*/  STL [R1+0x488], R178 ;  /* 0x000488b201007387 */ /* 0x000fe20000100800 */
[----:B------:R-:W-:-:S03]  /*e5e0*/  IADD3 R171, P5, R6, R171, RZ ;  /* 0x000000ab06ab7210 */ /* 0x000fc60007fbe0ff */
[----:B------:R-:W-:Y:S04]  /*e5f0*/  STL [R1+0x45c], R175 ;  /* 0x00045caf01007387 */ /* 0x000fe80000100800 */
[----:B------:R0:W-:Y:S04]  /*e600*/  STL [R1+0x478], R111 ;  /* 0x0004786f01007387 */ /* 0x0001e80000100800 */
[----:B------:R-:W-:Y:S04]  /*e610*/  STL [R1+0x480], R174 ;  /* 0x000480ae01007387 */ /* 0x000fe80000100800 */
[----:B0-----:R-:W4:Y:S04]  /*e620*/  LDL.LU R111, [R1+0x42c] ;  /* 0x00042c00016f7983 */ /* 0x001f280000300800 */
[----:B------:R-:W-:Y:S01]  /*e630*/  STL [R1+0x454], R171 ;  /* 0x000454ab01007387 */ /* 0x000fe20000100800 */
[----:B------:R-:W-:-:S05]  /*e640*/  IADD3 R119, P6, R6, R119, RZ ;  /* 0x0000007706777210 */ /* 0x000fca0007fde0ff */
[----:B------:R0:W-:Y:S04]  /*e650*/  STL [R1+0x44c], R119 ;  /* 0x00044c7701007387 */ /* 0x0001e80000100800 */
[----:B0-----:R-:W4:Y:S01]  /*e660*/  LDL.LU R119, [R1+0x450] ;  /* 0x0004500001777983 */ /* 0x001f220000300800 */
[----:B------:R-:W-:-:S03]  /*e670*/  IMAD.X R116, R2, 0x1, R116, P1 ;  /* 0x0000000102747824 */ /* 0x000fc600008e0674 */
[----:B------:R-:W4:Y:S04]  /*e680*/  LDL.LU R192, [R1+0x424] ;  /* 0x0004240001c07983 */ /* 0x000f280000300800 */
[----:B------:R-:W4:Y:S04]  /*e690*/  LDL.LU R190, [R1+0x448] ;  /* 0x0004480001be7983 */ /* 0x000f280000300800 */
[----:B------:R-:W4:Y:S04]  /*e6a0*/  LDL.LU R187, [R1+0x41c] ;  /* 0x00041c0001bb7983 */ /* 0x000f280000300800 */
[----:B------:R0:W-:Y:S04]  /*e6b0*/  STL [R1+0x470], R116 ;  /* 0x0004707401007387 */ /* 0x0001e80000100800 */
[----:B------:R-:W4:Y:S04]  /*e6c0*/  LDL.LU R188, [R1+0x440] ;  /* 0x0004400001bc7983 */ /* 0x000f280000300800 */
[----:B0-----:R-:W4:Y:S01]  /*e6d0*/  LDL.LU R116, [R1+0x414] ;  /* 0x0004140001747983 */ /* 0x001f220000300800 */
[----:B------:R-:W-:-:S03]  /*e6e0*/  IADD3 R117, P1, R6, R117, RZ ;  /* 0x0000007506757210 */ /* 0x000fc60007f3e0ff */
[----:B------:R-:W4:Y:S04]  /*e6f0*/  LDL.LU R186, [R1+0x438] ;  /* 0x0004380001ba7983 */ /* 0x000f280000300800 */
[----:B------:R0:W-:Y:S04]  /*e700*/  STL [R1+0x444], R117 ;  /* 0x0004447501007387 */ /* 0x0001e80000100800 */
[----:B0-----:R-:W4:Y:S04]  /*e710*/  LDL.LU R117, [R1+0x40c] ;  /* 0x00040c0001757983 */ /* 0x001f280000300800 */
[----:B------:R-:W4:Y:S01]  /*e720*/  LDL.LU R174, [R1+0x430] ;  /* 0x0004300001ae7983 */ /* 0x000f220000300800 */
[----:B------:R-:W-:-:S03]  /*e730*/  IMAD.X R170, R2, 0x1, R170, P2 ;  /* 0x0000000102aa7824 */ /* 0x000fc600010e06aa */
[----:B------:R-:W4:Y:S04]  /*e740*/  LDL.LU R171, [R1+0x404] ;  /* 0x0004040001ab7983 */ /* 0x000f280000300800 */
[----:B------:R0:W-:Y:S04]  /*e750*/  STL [R1+0x468], R170 ;  /* 0x000468aa01007387 */ /* 0x0001e80000100800 */
[----:B0-----:R-:W4:Y:S01]  /*e760*/  LDL.LU R170, [R1+0x428] ;  /* 0x0004280001aa7983 */ /* 0x001f220000300800 */
[----:B------:R-:W-:-:S03]  /*e770*/  IADD3 R176, P2, R6, R176, RZ ;  /* 0x000000b006b07210 */ /* 0x000fc60007f5e0ff */
[----:B------:R-:W4:Y:S04]  /*e780*/  LDL.LU R183, [R1+0x3fc] ;  /* 0x0003fc0001b77983 */ /* 0x000f280000300800 */
[----:B------:R-:W-:Y:S01]  /*e790*/  STL [R1+0x43c], R176 ;  /* 0x00043cb001007387 */ /* 0x000fe20000100800 */
[----:B------:R-:W-:-:S05]  /*e7a0*/  IMAD.X R172, R2, 0x1, R172, P3 ;  /* 0x0000000102ac7824 */ /* 0x000fca00018e06ac */
[----:B------:R0:W-:Y:S04]  /*e7b0*/  STL [R1+0x460], R172 ;  /* 0x000460ac01007387 */ /* 0x0001e80000100800 */
[----:B0-----:R-:W4:Y:S01]  /*e7c0*/  LDL.LU R172, [R1+0x420] ;  /* 0x0004200001ac7983 */ /* 0x001f220000300800 */
[----:B--2---:R-:W-:-:S05]  /*e7d0*/  IADD3 R120, P3, R6, R120, RZ ;  /* 0x0000007806787210 */ /* 0x004fca0007f7e0ff */
[----:B------:R0:W-:Y:S04]  /*e7e0*/  STL [R1+0x434], R120 ;  /* 0x0004347801007387 */ /* 0x0001e80000100800 */
[----:B------:R-:W2:Y:S04]  /*e7f0*/  LDL.LU R184, [R1+0x3f4] ;  /* 0x0003f40001b87983 */ /* 0x000ea80000300800 */
[----:B------:R-:W2:Y:S04]  /*e800*/  LDL.LU R182, [R1+0x418] ;  /* 0x0004180001b67983 */ /* 0x000ea80000300800 */
[----:B------:R-:W2:Y:S01]  /*e810*/  LDL.LU R179, [R1+0x3ec] ;  /* 0x0003ec0001b37983 */ /* 0x000ea20000300800 */
[----:B---3--:R-:W-:-:S05]  /*e820*/  IMAD.X R121, R2, 0x1, R121, P4 ;  /* 0x0000000102797824 */ /* 0x008fca00020e0679 */
[----:B------:R1:W-:Y:S04]  /*e830*/  STL [R1+0x458], R121 ;  /* 0x0004587901007387 */ /* 0x0003e80000100800 */
[----:B------:R-:W3:Y:S04]  /*e840*/  LDL.LU R180, [R1+0x410] ;  /* 0x0004100001b47983 */ /* 0x000ee80000300800 */
[----:B------:R-:W3:Y:S04]  /*e850*/  LDL.LU R178, [R1+0x3e4] ;  /* 0x0003e40001b27983 */ /* 0x000ee80000300800 */
[----:B------:R-:W3:Y:S04]  /*e860*/  LDL.LU R175, [R1+0x408] ;  /* 0x0004080001af7983 */ /* 0x000ee80000300800 */
[----:B------:R-:W3:Y:S04]  /*e870*/  LDL.LU R176, [R1+0x3dc] ;  /* 0x0003dc0001b07983 */ /* 0x000ee80000300800 */
[----:B0-----:R-:W3:Y:S04]  /*e880*/  LDL.LU R120, [R1+0x400] ;  /* 0x0004000001787983 */ /* 0x001ee80000300800 */
[----:B-1----:R-:W3:Y:S01]  /*e890*/  LDL.LU R121, [R1+0x3d4] ;  /* 0x0003d40001797983 */ /* 0x002ee20000300800 */
[----:B----4-:R-:W-:-:S05]  /*e8a0*/  IADD3 R111, P4, R6, R111, RZ ;  /* 0x0000006f066f7210 */ /* 0x010fca0007f9e0ff */
[----:B------:R0:W-:Y:S04]  /*e8b0*/  STL [R1+0x42c], R111 ;  /* 0x00042c6f01007387 */ /* 0x0001e80000100800 */
[----:B0-----:R-:W4:Y:S01]  /*e8c0*/  LDL.LU R111, [R1+0x3f8] ;  /* 0x0003f800016f7983 */ /* 0x001f220000300800 */
[----:B------:R-:W-:-:S05]  /*e8d0*/  IMAD.X R119, R2, 0x1, R119, P5 ;  /* 0x0000000102777824 */ /* 0x000fca00028e0677 */
[----:B------:R0:W-:Y:S01]  /*e8e0*/  STL [R1+0x450], R119 ;  /* 0x0004507701007387 */ /* 0x0001e20000100800 */
[----:B------:R-:W-:Y:S01]  /*e8f0*/  IADD3 R192, P5, R6, R192, RZ ;  /* 0x000000c006c07210 */ /* 0x000fe20007fbe0ff */
[----:B------:R-:W-:Y:S02]  /*e900*/  IMAD.X R190, R2, 0x1, R190, P6 ;  /* 0x0000000102be7824 */ /* 0x000fe400030e06be */
[----:B0-----:R-:W4:Y:S01]  /*e910*/  LDL.LU R119, [R1+0x3cc] ;  /* 0x0003cc0001777983 */ /* 0x001f220000300800 */
[----:B------:R-:W-:Y:S01]  /*e920*/  IADD3 R187, P6, R6, R187, RZ ;  /* 0x000000bb06bb7210 */ /* 0x000fe20007fde0ff */
[----:B------:R-:W-:Y:S02]  /*e930*/  IMAD.X R188, R2, 0x1, R188, P1 ;  /* 0x0000000102bc7824 */ /* 0x000fe400008e06bc */
[----:B------:R-:W-:Y:S01]  /*e940*/  STL [R1+0x424], R192 ;  /* 0x000424c001007387 */ /* 0x000fe20000100800 */
[----:B------:R-:W-:-:S03]  /*e950*/  IADD3 R116, P1, R6, R116, RZ ;  /* 0x0000007406747210 */ /* 0x000fc60007f3e0ff */
[----:B------:R-:W-:Y:S04]  /*e960*/  STL [R1+0x448], R190 ;  /* 0x000448be01007387 */ /* 0x000fe80000100800 */
[----:B------:R0:W-:Y:S04]  /*e970*/  STL [R1+0x414], R116 ;  /* 0x0004147401007387 */ /* 0x0001e80000100800 */
[----:B------:R-:W-:Y:S04]  /*e980*/  STL [R1+0x41c], R187 ;  /* 0x00041cbb01007387 */ /* 0x000fe80000100800 */
[----:B0-----:R-:W4:Y:S01]  /*e990*/  LDL.LU R116, [R1+0x3f0] ;  /* 0x0003f00001747983 */ /* 0x001f220000300800 */
[----:B------:R-:W-:Y:S01]  /*e9a0*/  IMAD.X R186, R2, 0x1, R186, P2 ;  /* 0x0000000102ba7824 */ /* 0x000fe200010e06ba */
[----:B------:R-:W-:-:S02]  /*e9b0*/  IADD3 R117, P2, R6, R117, RZ ;  /* 0x0000007506757210 */ /* 0x000fc40007f5e0ff */
[----:B------:R-:W-:Y:S04]  /*e9c0*/  STL [R1+0x440], R188 ;  /* 0x000440bc01007387 */ /* 0x000fe80000100800 */
[----:B------:R0:W-:Y:S04]  /*e9d0*/  STL [R1+0x40c], R117 ;  /* 0x00040c7501007387 */ /* 0x0001e80000100800 */
[----:B0-----:R-:W4:Y:S01]  /*e9e0*/  LDL.LU R117, [R1+0x3c4] ;  /* 0x0003c40001757983 */ /* 0x001f220000300800 */
[----:B------:R-:W-:Y:S01]  /*e9f0*/  IMAD.X R174, R2, 0x1, R174, P3 ;  /* 0x0000000102ae7824 */ /* 0x000fe200018e06ae */
[----:B------:R-:W-:-:S02]  /*ea00*/  IADD3 R171, P3, R6, R171, RZ ;  /* 0x000000ab06ab7210 */ /* 0x000fc40007f7e0ff */
[----:B------:R-:W-:Y:S01]  /*ea10*/  STL [R1+0x438], R186 ;  /* 0x000438ba01007387 */ /* 0x000fe20000100800 */
[----:B------:R-:W-:-:S03]  /*ea20*/  IMAD.X R170, R2, 0x1, R170, P4 ;  /* 0x0000000102aa7824 */ /* 0x000fc600020e06aa */
[----:B------:R0:W-:Y:S04]  /*ea30*/  STL [R1+0x430], R174 ;  /* 0x000430ae01007387 */ /* 0x0001e80000100800 */
[----:B0-----:R-:W4:Y:S04]  /*ea40*/  LDL.LU R174, [R1+0x3e8] ;  /* 0x0003e80001ae7983 */ /* 0x001f280000300800 */
[----:B------:R0:W-:Y:S01]  /*ea50*/  STL [R1+0x404], R171 ;  /* 0x000404ab01007387 */ /* 0x0001e20000100800 */
[----:B------:R-:W-:-:S03]  /*ea60*/  IADD3 R183, P4, R6, R183, RZ ;  /* 0x000000b706b77210 */ /* 0x000fc60007f9e0ff */
[----:B0-----:R-:W4:Y:S04]  /*ea70*/  LDL.LU R171, [R1+0x3bc] ;  /* 0x0003bc0001ab7983 */ /* 0x001f280000300800 */
[----:B------:R0:W-:Y:S01]  /*ea80*/  STL [R1+0x428], R170 ;  /* 0x000428aa01007387 */ /* 0x0001e20000100800 */
[----:B------:R-:W-:-:S03]  /*ea90*/  IMAD.X R172, R2, 0x1, R172, P5 ;  /* 0x0000000102ac7824 */ /* 0x000fc600028e06ac */
[----:B0-----:R-:W4:Y:S04]  /*eaa0*/  LDL.LU R170, [R1+0x3e0] ;  /* 0x0003e00001aa7983 */ /* 0x001f280000300800 */
[----:B------:R0:W-:Y:S04]  /*eab0*/  STL [R1+0x420], R172 ;  /* 0x000420ac01007387 */ /* 0x0001e80000100800 */
[----:B0-----:R-:W4:Y:S04]  /*eac0*/  LDL.LU R172, [R1+0x3b4] ;  /* 0x0003b40001ac7983 */ /* 0x001f280000300800 */
[----:B------:R-:W-:Y:S01]  /*ead0*/  STL [R1+0x3fc], R183 ;  /* 0x0003fcb701007387 */ /* 0x000fe20000100800 */
[----:B--2---:R-:W-:Y:S01]  /*eae0*/  IADD3 R184, P5, R6, R184, RZ ;  /* 0x000000b806b87210 */ /* 0x004fe20007fbe0ff */
[----:B------:R-:W-:-:S04]  /*eaf0*/  IMAD.X R182, R2, 0x1, R182, P6 ;  /* 0x0000000102b67824 */ /* 0x000fc800030e06b6 */
[----:B------:R-:W-:Y:S01]  /*eb00*/  STL [R1+0x3f4], R184 ;  /* 0x0003f4b801007387 */ /* 0x000fe20000100800 */
[----:B------:R-:W-:-:S03]  /*eb10*/  IADD3 R179, P6, R6, R179, RZ ;  /* 0x000000b306b37210 */ /* 0x000fc60007fde0ff */
[----:B------:R-:W-:Y:S04]  /*eb20*/  STL [R1+0x418], R182 ;  /* 0x000418b601007387 */ /* 0x000fe80000100800 */
[----:B------:R-:W-:Y:S01]  /*eb30*/  STL [R1+0x3ec], R179 ;  /* 0x0003ecb301007387 */ /* 0x000fe20000100800 */
[----:B---3--:R-:W-:Y:S01]  /*eb40*/  IMAD.X R180, R2, 0x1, R180, P1 ;  /* 0x0000000102b47824 */ /* 0x008fe200008e06b4 */
[----:B------:R-:W-:-:S04]  /*eb50*/  IADD3 R178, P1, R6, R178, RZ ;  /* 0x000000b206b27210 */ /* 0x000fc80007f3e0ff */
[----:B------:R-:W-:Y:S01]  /*eb60*/  STL [R1+0x410], R180 ;  /* 0x000410b401007387 */ /* 0x000fe20000100800 */
[----:B------:R-:W-:-:S03]  /*eb70*/  IMAD.X R175, R2, 0x1, R175, P2 ;  /* 0x0000000102af7824 */ /* 0x000fc600010e06af */
[----:B------:R-:W-:Y:S01]  /*eb80*/  STL [R1+0x3e4], R178 ;  /* 0x0003e4b201007387 */ /* 0x000fe20000100800 */
[----:B------:R-:W-:Y:S01]  /*eb90*/  IADD3 R176, P2, R6, R176, RZ ;  /* 0x000000b006b07210 */ /* 0x000fe20007f5e0ff */
[----:B------:R-:W-:Y:S02]  /*eba0*/  IMAD.X R120, R2, 0x1, R120, P3 ;  /* 0x0000000102787824 */ /* 0x000fe400018e0678 */
[----:B------:R-:W-:Y:S01]  /*ebb0*/  STL [R1+0x408], R175 ;  /* 0x000408af01007387 */ /* 0x000fe20000100800 */
[----:B------:R-:W-:-:S03]  /*ebc0*/  IADD3 R121, P3, R6, R121, RZ ;  /* 0x0000007906797210 */ /* 0x000fc60007f7e0ff */
[----:B------:R0:W-:Y:S04]  /*ebd0*/  STL [R1+0x400], R120 ;  /* 0x0004007801007387 */ /* 0x0001e80000100800 */
[----:B------:R-:W-:Y:S04]  /*ebe0*/  STL [R1+0x3dc], R176 ;  /* 0x0003dcb001007387 */ /* 0x000fe80000100800 */
[----:B0-----:R-:W2:Y:S01]  /*ebf0*/  LDL.LU R120, [R1+0x3d8] ;  /* 0x0003d80001787983 */ /* 0x001ea20000300800 */
[----:B----4-:R-:W-:-:S05]  /*ec00*/  IMAD.X R111, R2, 0x1, R111, P4 ;  /* 0x00000001026f7824 */ /* 0x010fca00020e066f */
[----:B------:R0:W-:Y:S04]  /*ec10*/  STL [R1+0x3f8], R111 ;  /* 0x0003f86f01007387 */ /* 0x0001e80000100800 */
[----:B------:R1:W-:Y:S04]  /*ec20*/  STL [R1+0x3d4], R121 ;  /* 0x0003d47901007387 */ /* 0x0003e80000100800 */
[----:B0-----:R-:W3:Y:S04]  /*ec30*/  LDL.LU R111, [R1+0x3ac] ;  /* 0x0003ac00016f7983 */ /* 0x001ee80000300800 */
[----:B------:R-:W4:Y:S04]  /*ec40*/  LDL.LU R187, [R1+0x3d0] ;  /* 0x0003d00001bb7983 */ /* 0x000f280000300800 */
[----:B------:R-:W4:Y:S01]  /*ec50*/  LDL.LU R188, [R1+0x3a4] ;  /* 0x0003a40001bc7983 */ /* 0x000f220000300800 */
[----:B------:R-:W-:-:S03]  /*ec60*/  IADD3 R119, P4, R6, R119, RZ ;  /* 0x0000007706777210 */ /* 0x000fc60007f9e0ff */
[----:B------:R-:W4:Y:S04]  /*ec70*/  LDL.LU R180, [R1+0x3c8] ;  /* 0x0003c80001b47983 */ /* 0x000f280000300800 */
[----:B------:R0:W-:Y:S04]  /*ec80*/  STL [R1+0x3cc], R119 ;  /* 0x0003cc7701007387 */ /* 0x0001e80000100800 */
[----:B------:R-:W4:Y:S04]  /*ec90*/  LDL.LU R175, [R1+0x39c] ;  /* 0x00039c0001af7983 */ /* 0x000f280000300800 */
[----:B-1----:R-:W4:Y:S04]  /*eca0*/  LDL.LU R121, [R1+0x3c0] ;  /* 0x0003c00001797983 */ /* 0x002f280000300800 */
[----:B------:R-:W4:Y:S04]  /*ecb0*/  LDL.LU R176, [R1+0x394] ;  /* 0x0003940001b07983 */ /* 0x000f280000300800 */
[----:B0-----:R-:W4:Y:S01]  /*ecc0*/  LDL.LU R119, [R1+0x3b8] ;  /* 0x0003b80001777983 */ /* 0x001f220000300800 */
[----:B------:R-:W-:-:S05]  /*ecd0*/  IMAD.X R116, R2, 0x1, R116, P5 ;  /* 0x0000000102747824 */ /* 0x000fca00028e0674 */
[----:B------:R0:W-:Y:S04]  /*ece0*/  STL [R1+0x3f0], R116 ;  /* 0x0003f07401007387 */ /* 0x0001e80000100800 */
[----:B0-----:R-:W4:Y:S01]  /*ecf0*/  LDL.LU R116, [R1+0x38c] ;  /* 0x00038c0001747983 */ /* 0x001f220000300800 */
[----:B------:R-:W-:-:S05]  /*ed00*/  IADD3 R117, P5, R6, R117, RZ ;  /* 0x0000007506757210 */ /* 0x000fca0007fbe0ff */
[----:B------:R0:W-:Y:S04]  /*ed10*/  STL [R1+0x3c4], R117 ;  /* 0x0003c47501007387 */ /* 0x0001e80000100800 */
[----:B0-----:R-:W4:Y:S01]  /*ed20*/  LDL.LU R117, [R1+0x3b0] ;  /* 0x0003b00001757983 */ /* 0x001f220000300800 */
[----:B------:R-:W-:Y:S01]  /*ed30*/  IMAD.X R174, R2, 0x1, R174, P6 ;  /* 0x0000000102ae7824 */ /* 0x000fe200030e06ae */
[----:B------:R-:W-:Y:S01]  /*ed40*/  IADD3 R171, P6, R6, R171, RZ ;  /* 0x000000ab06ab7210 */ /* 0x000fe20007fde0ff */
[----:B------:R-:W-:-:S05]  /*ed50*/  IMAD.X R170, R2, 0x1, R170, P1 ;  /* 0x0000000102aa7824 */ /* 0x000fca00008e06aa */
[----:B------:R0:W-:Y:S04]  /*ed60*/  STL [R1+0x3e0], R170 ;  /* 0x0003e0aa01007387 */ /* 0x0001e80000100800 */
[----:B------:R1:W-:Y:S01]  /*ed70*/  STL [R1+0x3e8], R174 ;  /* 0x0003e8ae01007387 */ /* 0x0003e20000100800 */
[----:B------:R-:W-:-:S03]  /*ed80*/  IADD3 R172, P1, R6, R172, RZ ;  /* 0x000000ac06ac7210 */ /* 0x000fc60007f3e0ff */
[----:B0-----:R-:W4:Y:S04]  /*ed90*/  LDL.LU R170, [R1+0x384] ;  /* 0x0003840001aa7983 */ /* 0x001f280000300800 */
[----:B------:R0:W-:Y:S04]  /*eda0*/  STL [R1+0x3bc], R171 ;  /* 0x0003bcab01007387 */ /* 0x0001e80000100800 */
[----:B------:R-:W4:Y:S04]  /*edb0*/  LDL.LU R186, [R1+0x3a8] ;  /* 0x0003a80001ba7983 */ /* 0x000f280000300800 */
[----:B------:R-:W4:Y:S04]  /*edc0*/  LDL.LU R183, [R1+0x37c] ;  /* 0x00037c0001b77983 */ /* 0x000f280000300800 */
[----:B------:R-:W4:Y:S04]  /*edd0*/  LDL.LU R184, [R1+0x3a0] ;  /* 0x0003a00001b87983 */ /* 0x000f280000300800 */
[----:B------:R0:W-:Y:S04]  /*ede0*/  STL [R1+0x3b4], R172 ;  /* 0x0003b4ac01007387 */ /* 0x0001e80000100800 */
[----:B------:R-:W4:Y:S04]  /*edf0*/  LDL.LU R182, [R1+0x374] ;  /* 0x0003740001b67983 */ /* 0x000f280000300800 */
[----:B------:R-:W4:Y:S04]  /*ee00*/  LDL.LU R179, [R1+0x398] ;  /* 0x0003980001b37983 */ /* 0x000f280000300800 */
[----:B------:R-:W4:Y:S04]  /*ee10*/  LDL.LU R178, [R1+0x36c] ;  /* 0x00036c0001b27983 */ /* 0x000f280000300800 */
[----:B-1----:R-:W4:Y:S04]  /*ee20*/  LDL.LU R174, [R1+0x390] ;  /* 0x0003900001ae7983 */ /* 0x002f280000300800 */
[----:B0-----:R-:W4:Y:S04]  /*ee30*/  LDL.LU R171, [R1+0x364] ;  /* 0x0003640001ab7983 */ /* 0x001f280000300800 */
[----:B------:R-:W4:Y:S01]  /*ee40*/  LDL.LU R172, [R1+0x388] ;  /* 0x0003880001ac7983 */ /* 0x000f220000300800 */
[----:B--2---:R-:W-:-:S05]  /*ee50*/  IMAD.X R120, R2, 0x1, R120, P2 ;  /* 0x0000000102787824 */ /* 0x004fca00010e0678 */
[----:B------:R0:W-:Y:S04]  /*ee60*/  STL [R1+0x3d8], R120 ;  /* 0x0003d87801007387 */ /* 0x0001e80000100800 */
[----:B0-----:R-:W2:Y:S01]  /*ee70*/  LDL.LU R120, [R1+0x35c] ;  /* 0x00035c0001787983 */ /* 0x001ea20000300800 */
[----:B---3--:R-:W-:Y:S01]  /*ee80*/  IADD3 R111, P2, R6, R111, RZ ;  /* 0x0000006f066f7210 */ /* 0x008fe20007f5e0ff */
[----:B----4-:R-:W-:-:S04]  /*ee90*/  IMAD.X R187, R2, 0x1, R187, P3 ;  /* 0x0000000102bb7824 */ /* 0x010fc800018e06bb */
[----:B------:R0:W-:Y:S01]  /*eea0*/  STL [R1+0x3ac], R111 ;  /* 0x0003ac6f01007387 */ /* 0x0001e20000100800 */
[----:B------:R-:W-:Y:S01]  /*eeb0*/  IADD3 R188, P3, R6, R188, RZ ;  /* 0x000000bc06bc7210 */ /* 0x000fe20007f7e0ff */
[----:B------:R-:W-:Y:S02]  /*eec0*/  IMAD.X R180, R2, 0x1, R180, P4 ;  /* 0x0000000102b47824 */ /* 0x000fe400020e06b4 */
[----:B0-----:R-:W3:Y:S04]  /*eed0*/  LDL.LU R111, [R1+0x380] ;  /* 0x00038000016f7983 */ /* 0x001ee80000300800 */
[----:B------:R-:W-:Y:S01]  /*eee0*/  STL [R1+0x3d0], R187 ;  /* 0x0003d0bb01007387 */ /* 0x000fe20000100800 */
[----:B------:R-:W-:Y:S01]  /*eef0*/  IADD3 R175, P4, R6, R175, RZ ;  /* 0x000000af06af7210 */ /* 0x000fe20007f9e0ff */
[----:B------:R-:W-:-:S02]  /*ef00*/  IMAD.X R121, R2, 0x1, R121, P5 ;  /* 0x0000000102797824 */ /* 0x000fc400028e0679 */
[----:B------:R-:W-:Y:S04]  /*ef10*/  STL [R1+0x3a4], R188 ;  /* 0x0003a4bc01007387 */ /* 0x000fe80000100800 */
[----:B------:R0:W-:Y:S01]  /*ef20*/  STL [R1+0x3c0], R121 ;  /* 0x0003c07901007387 */ /* 0x0001e20000100800 */
[----:B------:R-:W-:-:S03]  /*ef30*/  IMAD.X R119, R2, 0x1, R119, P6 ;  /* 0x0000000102777824 */ /* 0x000fc600030e0677 */
[----:B------:R-:W-:Y:S01]  /*ef40*/  STL [R1+0x3c8], R180 ;  /* 0x0003c8b401007387 */ /* 0x000fe20000100800 */
[----:B------:R-:W-:-:S03]  /*ef50*/  IADD3 R176, P5, R6, R176, RZ ;  /* 0x000000b006b07210 */ /* 0x000fc60007fbe0ff */
[----:B0-----:R-:W4:Y:S04]  /*ef60*/  LDL.LU R121, [R1+0x354] ;  /* 0x0003540001797983 */ /* 0x001f280000300800 */
[----:B------:R-:W-:Y:S04]  /*ef70*/  STL [R1+0x39c], R175 ;  /* 0x00039caf01007387 */ /* 0x000fe80000100800 */
[----:B------:R0:W-:Y:S01]  /*ef80*/  STL [R1+0x3b8], R119 ;  /* 0x0003b87701007387 */ /* 0x0001e20000100800 */
[----:B------:R-:W-:-:S03]  /*ef90*/  IADD3 R116, P6, R6, R116, RZ ;  /* 0x0000007406747210 */ /* 0x000fc60007fde0ff */
[----:B0-----:R-:W4:Y:S04]  /*efa0*/  LDL.LU R119, [R1+0x378] ;  /* 0x0003780001777983 */ /* 0x001f280000300800 */
[----:B------:R-:W-:Y:S04]  /*efb0*/  STL [R1+0x394], R176 ;  /* 0x000394b001007387 */ /* 0x000fe80000100800 */
[----:B------:R0:W-:Y:S04]  /*efc0*/  STL [R1+0x38c], R116 ;  /* 0x00038c7401007387 */ /* 0x0001e80000100800 */
[----:B0-----:R-:W4:Y:S01]  /*efd0*/  LDL.LU R116, [R1+0x34c] ;  /* 0x00034c0001747983 */ /* 0x001f220000300800 */
[----:B------:R-:W-:-:S03]  /*efe0*/  IMAD.X R117, R2, 0x1, R117, P1 ;  /* 0x0000000102757824 */ /* 0x000fc600008e0675 */
[----:B------:R-:W4:Y:S04]  /*eff0*/  LDL.LU R180, [R1+0x370] ;  /* 0x0003700001b47983 */ /* 0x000f280000300800 */
[----:B------:R-:W4:Y:S04]  /*f000*/  LDL.LU R175, [R1+0x344] ;  /* 0x0003440001af7983 */ /* 0x000f280000300800 */
[----:B------:R0:W-:Y:S04]  /*f010*/  STL [R1+0x3b0], R117 ;  /* 0x0003b07501007387 */ /* 0x0001e80000100800 */
[----:B0-----:R-:W4:Y:S04]  /*f020*/  LDL.LU R117, [R1+0x368] ;  /* 0x0003680001757983 */ /* 0x001f280000300800 */
[----:B------:R-:W4:Y:S01]  /*f030*/  LDL.LU R176, [R1+0x33c] ;  /* 0x00033c0001b07983 */ /* 0x000f220000300800 */
[----:B------:R-:W-:-:S05]  /*f040*/  IADD3 R170, P1, R6, R170, RZ ;  /* 0x000000aa06aa7210 */ /* 0x000fca0007f3e0ff */
[----:B------:R0:W-:Y:S01]  /*f050*/  STL [R1+0x384], R170 ;  /* 0x000384aa01007387 */ /* 0x0001e20000100800 */
[----:B------:R-:W-:Y:S01]  /*f060*/  IMAD.X R186, R2, 0x1, R186, P2 ;  /* 0x0000000102ba7824 */ /* 0x000fe200010e06ba */
[----:B------:R-:W-:Y:S02]  /*f070*/  IADD3 R183, P2, R6, R183, RZ ;  /* 0x000000b706b77210 */ /* 0x000fe40007f5e0ff */
[----:B0-----:R-:W4:Y:S01]  /*f080*/  LDL.LU R170, [R1+0x360] ;  /* 0x0003600001aa7983 */ /* 0x001f220000300800 */
[----:B------:R-:W-:-:S03]  /*f090*/  IMAD.X R184, R2, 0x1, R184, P3 ;  /* 0x0000000102b87824 */ /* 0x000fc600018e06b8 */
        /* <DEDUP_REMOVED lines=12> */
[----:B------:R0:W-:Y:S04]  /*f160*/  STL [R1+0x388], R172 ;  /* 0x000388ac01007387 */ /* 0x0001e80000100800 */
[----:B------:R-:W-:Y:S04]  /*f170*/  STL [R1+0x390], R174 ;  /* 0x000390ae01007387 */ /* 0x000fe80000100800 */
[----:B0-----:R-:W4:Y:S04]  /*f180*/  LDL.LU R172, [R1+0x334] ;  /* 0x0003340001ac7983 */ /* 0x001f280000300800 */
[----:B------:R-:W-:Y:S01]  /*f190*/  STL [R1+0x364], R171 ;  /* 0x000364ab01007387 */ /* 0x000fe20000100800 */
[----:B--2---:R-:W-:-:S05]  /*f1a0*/  IADD3 R120, P6, R6, R120, RZ ;  /* 0x0000007806787210 */ /* 0x004fca0007fde0ff */
[----:B------:R0:W-:Y:S04]  /*f1b0*/  STL [R1+0x35c], R120 ;  /* 0x00035c7801007387 */ /* 0x0001e80000100800 */
[----:B0-----:R-:W2:Y:S04]  /*f1c0*/  LDL.LU R120, [R1+0x358] ;  /* 0x0003580001787983 */ /* 0x001ea80000300800 */
[----:B------:R-:W2:Y:S04]  /*f1d0*/  LDL.LU R187, [R1+0x32c] ;  /* 0x00032c0001bb7983 */ /* 0x000ea80000300800 */
[----:B------:R-:W2:Y:S04]  /*f1e0*/  LDL.LU R188, [R1+0x350] ;  /* 0x0003500001bc7983 */ /* 0x000ea80000300800 */
[----:B------:R-:W2:Y:S01]  /*f1f0*/  LDL.LU R178, [R1+0x324] ;  /* 0x0003240001b27983 */ /* 0x000ea20000300800 */
[----:B---3--:R-:W-:-:S05]  /*f200*/  IMAD.X R111, R2, 0x1, R111, P1 ;  /* 0x00000001026f7824 */ /* 0x008fca00008e066f */
[----:B------:R0:W-:Y:S04]  /*f210*/  STL [R1+0x380], R111 ;  /* 0x0003806f01007387 */ /* 0x0001e80000100800 */
[----:B------:R-:W3:Y:S04]  /*f220*/  LDL.LU R174, [R1+0x348] ;  /* 0x0003480001ae7983 */ /* 0x000ee80000300800 */
[----:B0-----:R-:W3:Y:S04]  /*f230*/  LDL.LU R111, [R1+0x31c] ;  /* 0x00031c00016f7983 */ /* 0x001ee80000300800 */
[----:B------:R-:W3:Y:S01]  /*f240*/  LDL.LU R171, [R1+0x340] ;  /* 0x0003400001ab7983 */ /* 0x000ee20000300800 */
[----:B----4-:R-:W-:-:S05]  /*f250*/  IADD3 R121, P1, R6, R121, RZ ;  /* 0x0000007906797210 */ /* 0x010fca0007f3e0ff */
[----:B------:R0:W-:Y:S04]  /*f260*/  STL [R1+0x354], R121 ;  /* 0x0003547901007387 */ /* 0x0001e80000100800 */
[----:B0-----:R-:W4:Y:S01]  /*f270*/  LDL.LU R121, [R1+0x314] ;  /* 0x0003140001797983 */ /* 0x001f220000300800 */
[----:B------:R-:W-:-:S05]  /*f280*/  IMAD.X R119, R2, 0x1, R119, P2 ;  /* 0x0000000102777824 */ /* 0x000fca00010e0677 */
[----:B------:R0:W-:Y:S04]  /*f290*/  STL [R1+0x378], R119 ;  /* 0x0003787701007387 */ /* 0x0001e80000100800 */
[----:B0-----:R-:W4:Y:S01]  /*f2a0*/  LDL.LU R119, [R1+0x338] ;  /* 0x0003380001777983 */ /* 0x001f220000300800 */
[----:B------:R-:W-:-:S05]  /*f2b0*/  IADD3 R116, P2, R6, R116, RZ ;  /* 0x0000007406747210 */ /* 0x000fca0007f5e0ff */
[----:B------:R0:W-:Y:S04]  /*f2c0*/  STL [R1+0x34c], R116 ;  /* 0x00034c7401007387 */ /* 0x0001e80000100800 */
[----:B0-----:R-:W4:Y:S01]  /*f2d0*/  LDL.LU R116, [R1+0x30c] ;  /* 0x00030c0001747983 */ /* 0x001f220000300800 */
[C---:B------:R-:W-:Y:S02]  /*f2e0*/  IMAD.X R180, R2.reuse, 0x1, R180, P3 ;  /* 0x0000000102b47824 */ /* 0x040fe400018e06b4 */
[----:B------:R-:W-:-:S05]  /*f2f0*/  IMAD.X R117, R2, 0x1, R117, P4 ;  /* 0x0000000102757824 */ /* 0x000fca00020e0675 */
[----:B------:R0:W-:Y:S04]  /*f300*/  STL [R1+0x368], R117 ;  /* 0x0003687501007387 */ /* 0x0001e80000100800 */
[----:B------:R1:W-:Y:S04]  /*f310*/  STL [R1+0x370], R180 ;  /* 0x000370b401007387 */ /* 0x0003e80000100800 */
[----:B0-----:R-:W4:Y:S01]  /*f320*/  LDL.LU R117, [R1+0x330] ;  /* 0x0003300001757983 */ /* 0x001f220000300800 */
[C---:B------:R-:W-:Y:S02]  /*f330*/  IADD3 R175, P3, R6.reuse, R175, RZ ;  /* 0x000000af06af7210 */ /* 0x040fe40007f7e0ff */
[----:B------:R-:W-:-:S03]  /*f340*/  IADD3 R176, P4, R6, R176, RZ ;  /* 0x000000b006b07210 */ /* 0x000fc60007f9e0ff */
[----:B------:R0:W-:Y:S04]  /*f350*/  STL [R1+0x344], R175 ;  /* 0x000344af01007387 */ /* 0x0001e80000100800 */
[----:B------:R-:W4:Y:S04]  /*f360*/  LDL.LU R186, [R1+0x304] ;  /* 0x0003040001ba7983 */ /* 0x000f280000300800 */
[----:B------:R-:W4:Y:S01]  /*f370*/  LDL.LU R183, [R1+0x328] ;  /* 0x0003280001b77983 */ /* 0x000f220000300800 */
[----:B------:R-:W-:-:S03]  /*f380*/  IMAD.X R170, R2, 0x1, R170, P5 ;  /* 0x0000000102aa7824 */ /* 0x000fc600028e06aa */
[----:B------:R0:W-:Y:S04]  /*f390*/  STL [R1+0x33c], R176 ;  /* 0x00033cb001007387 */ /* 0x0001e80000100800 */
[----:B------:R-:W4:Y:S04]  /*f3a0*/  LDL.LU R184, [R1+0x2fc] ;  /* 0x0002fc0001b87983 */ /* 0x000f280000300800 */
[----:B------:R0:W-:Y:S04]  /*f3b0*/  STL [R1+0x360], R170 ;  /* 0x000360aa01007387 */ /* 0x0001e80000100800 */
[----:B------:R-:W4:Y:S04]  /*f3c0*/  LDL.LU R182, [R1+0x320] ;  /* 0x0003200001b67983 */ /* 0x000f280000300800 */
[----:B------:R-:W4:Y:S04]  /*f3d0*/  LDL.LU R179, [R1+0x2f4] ;  /* 0x0002f40001b37983 */ /* 0x000f280000300800 */
[----:B-1----:R-:W4:Y:S04]  /*f3e0*/  LDL.LU R180, [R1+0x318] ;  /* 0x0003180001b47983 */ /* 0x002f280000300800 */
[----:B0-----:R-:W4:Y:S04]  /*f3f0*/  LDL.LU R175, [R1+0x2ec] ;  /* 0x0002ec0001af7983 */ /* 0x001f280000300800 */
[----:B------:R-:W4:Y:S04]  /*f400*/  LDL.LU R176, [R1+0x310] ;  /* 0x0003100001b07983 */ /* 0x000f280000300800 */
[----:B------:R-:W4:Y:S01]  /*f410*/  LDL.LU R170, [R1+0x2e4] ;  /* 0x0002e40001aa7983 */ /* 0x000f220000300800 */
[----:B------:R-:W-:-:S05]  /*f420*/  IADD3 R172, P5, R6, R172, RZ ;  /* 0x000000ac06ac7210 */ /* 0x000fca0007fbe0ff */
[----:B------:R0:W-:Y:S04]  /*f430*/  STL [R1+0x334], R172 ;  /* 0x000334ac01007387 */ /* 0x0001e80000100800 */
[----:B0-----:R-:W4:Y:S01]  /*f440*/  LDL.LU R172, [R1+0x308] ;  /* 0x0003080001ac7983 */ /* 0x001f220000300800 */
[----:B--2---:R-:W-:Y:S01]  /*f450*/  IMAD.X R120, R2, 0x1, R120, P6 ;  /* 0x0000000102787824 */ /* 0x004fe200030e0678 */
[----:B------:R-:W-:-:S04]  /*f460*/  IADD3 R187, P6, R6, R187, RZ ;  /* 0x000000bb06bb7210 */ /* 0x000fc80007fde0ff */
[----:B------:R0:W-:Y:S01]  /*f470*/  STL [R1+0x358], R120 ;  /* 0x0003587801007387 */ /* 0x0001e20000100800 */
[----:B------:R-:W-:Y:S01]  /*f480*/  IMAD.X R188, R2, 0x1, R188, P1 ;  /* 0x0000000102bc7824 */ /* 0x000fe200008e06bc */
[----:B------:R-:W-:Y:S02]  /*f490*/  IADD3 R178, P1, R6, R178, RZ ;  /* 0x000000b206b27210 */ /* 0x000fe40007f3e0ff */
[----:B0-----:R-:W2:Y:S04]  /*f4a0*/  LDL.LU R120, [R1+0x2dc] ;  /* 0x0002dc0001787983 */ /* 0x001ea80000300800 */
[----:B------:R-:W-:Y:S04]  /*f4b0*/  STL [R1+0x32c], R187 ;  /* 0x00032cbb01007387 */ /* 0x000fe80000100800 */
[----:B------:R-:W-:Y:S01]  /*f4c0*/  STL [R1+0x350], R188 ;  /* 0x000350bc01007387 */ /* 0x000fe20000100800 */
[----:B---3--:R-:W-:Y:S01]  /*f4d0*/  IMAD.X R174, R2, 0x1, R174, P2 ;  /* 0x0000000102ae7824 */ /* 0x008fe200010e06ae */
[----:B------:R-:W-:Y:S01]  /*f4e0*/  IADD3 R111, P2, R6, R111, RZ ;  /* 0x0000006f066f7210 */ /* 0x000fe20007f5e0ff */
[----:B------:R-:W-:-:S04]  /*f4f0*/  IMAD.X R171, R2, 0x1, R171, P3 ;  /* 0x0000000102ab7824 */ /* 0x000fc800018e06ab */
[----:B------:R0:W-:Y:S04]  /*f500*/  STL [R1+0x31c], R111 ;  /* 0x00031c6f01007387 */ /* 0x0001e80000100800 */
[----:B------:R-:W-:Y:S04]  /*f510*/  STL [R1+0x324], R178 ;  /* 0x000324b201007387 */ /* 0x000fe80000100800 */
[----:B0-----:R-:W3:Y:S04]  /*f520*/  LDL.LU R111, [R1+0x300] ;  /* 0x00030000016f7983 */ /* 0x001ee80000300800 */
[----:B------:R-:W-:Y:S01]  /*f530*/  STL [R1+0x348], R174 ;  /* 0x000348ae01007387 */ /* 0x000fe20000100800 */
[----:B----4-:R-:W-:-:S05]  /*f540*/  IADD3 R121, P3, R6, R121, RZ ;  /* 0x0000007906797210 */ /* 0x010fca0007f7e0ff */
[----:B------:R0:W-:Y:S04]  /*f550*/  STL [R1+0x314], R121 ;  /* 0x0003147901007387 */ /* 0x0001e80000100800 */
[----:B0-----:R-:W4:Y:S01]  /*f560*/  LDL.LU R121, [R1+0x2d4] ;  /* 0x0002d40001797983 */ /* 0x001f220000300800 */
[----:B------:R-:W-:-:S03]  /*f570*/  IMAD.X R119, R2, 0x1, R119, P4 ;  /* 0x0000000102777824 */ /* 0x000fc600020e0677 */
[----:B------:R-:W-:Y:S04]  /*f580*/  STL [R1+0x340], R171 ;  /* 0x000340ab01007387 */ /* 0x000fe80000100800 */
[----:B------:R0:W-:Y:S04]  /*f590*/  STL [R1+0x338], R119 ;  /* 0x0003387701007387 */ /* 0x0001e80000100800 */
[----:B0-----:R-:W4:Y:S01]  /*f5a0*/  LDL.LU R119, [R1+0x2f8] ;  /* 0x0002f80001777983 */ /* 0x001f220000300800 */
[----:B------:R-:W-:-:S03]  /*f5b0*/  IADD3 R116, P4, R6, R116, RZ ;  /* 0x0000007406747210 */ /* 0x000fc60007f9e0ff */
[----:B------:R-:W4:Y:S04]  /*f5c0*/  LDL.LU R178, [R1+0x2cc] ;  /* 0x0002cc0001b27983 */ /* 0x000f280000300800 */
[----:B------:R-:W4:Y:S04]  /*f5d0*/  LDL.LU R174, [R1+0x2f0] ;  /* 0x0002f00001ae7983 */ /* 0x000f280000300800 */
[----:B------:R0:W-:Y:S04]  /*f5e0*/  STL [R1+0x30c], R116 ;  /* 0x00030c7401007387 */ /* 0x0001e80000100800 */
[----:B0-----:R-:W4:Y:S01]  /*f5f0*/  LDL.LU R116, [R1+0x2c4] ;  /* 0x0002c40001747983 */ /* 0x001f220000300800 */
[----:B------:R-:W-:-:S03]  /*f600*/  IMAD.X R117, R2, 0x1, R117, P5 ;  /* 0x0000000102757824 */ /* 0x000fc600028e0675 */
[----:B------:R-:W4:Y:S04]  /*f610*/  LDL.LU R171, [R1+0x2e8] ;  /* 0x0002e80001ab7983 */ /* 0x000f280000300800 */
[----:B------:R0:W-:Y:S04]  /*f620*/  STL [R1+0x330], R117 ;  /* 0x0003307501007387 */ /* 0x0001e80000100800 */
[----:B0-----:R-:W4:Y:S01]  /*f630*/  LDL.LU R117, [R1+0x2bc] ;  /* 0x0002bc0001757983 */ /* 0x001f220000300800 */
[----:B------:R-:W-:Y:S01]  /*f640*/  IADD3 R186, P5, R6, R186, RZ ;  /* 0x000000ba06ba7210 */ /* 0x000fe20007fbe0ff */
[----:B------:R-:W-:-:S04]  /*f650*/  IMAD.X R183, R2, 0x1, R183, P6 ;  /* 0x0000000102b77824 */ /* 0x000fc800030e06b7 */
        /* <DEDUP_REMOVED lines=9> */
[----:B------:R-:W-:Y:S01]  /*f6f0*/  IADD3 R175, P2, R6, R175, RZ ;  /* 0x000000af06af7210 */ /* 0x000fe20007f5e0ff */
[----:B------:R-:W-:Y:S01]  /*f700*/  IMAD.X R176, R2, 0x1, R176, P3 ;  /* 0x0000000102b07824 */ /* 0x000fe200018e06b0 */
[----:B------:R-:W-:Y:S01]  /*f710*/  IADD3 R170, P3, R6, R170, RZ ;  /* 0x000000aa06aa7210 */ /* 0x000fe20007f7e0ff */
[----:B------:R-:W-:Y:S04]  /*f720*/  STL [R1+0x318], R180 ;  /* 0x000318b401007387 */ /* 0x000fe80000100800 */
[----:B------:R0:W-:Y:S04]  /*f730*/  STL [R1+0x2e4], R170 ;  /* 0x0002e4aa01007387 */ /* 0x0001e80000100800 */
[----:B------:R-:W-:Y:S04]  /*f740*/  STL [R1+0x2ec], R175 ;  /* 0x0002ecaf01007387 */ /* 0x000fe80000100800 */
[----:B0-----:R-:W4:Y:S04]  /*f750*/  LDL.LU R170, [R1+0x2e0] ;  /* 0x0002e00001aa7983 */ /* 0x001f280000300800 */
[----:B------:R-:W-:Y:S01]  /*f760*/  STL [R1+0x310], R176 ;  /* 0x000310b001007387 */ /* 0x000fe20000100800 */
[----:B------:R-:W-:-:S05]  /*f770*/  IMAD.X R172, R2, 0x1, R172, P4 ;  /* 0x0000000102ac7824 */ /* 0x000fca00020e06ac */
[----:B------:R0:W-:Y:S04]  /*f780*/  STL [R1+0x308], R172 ;  /* 0x000308ac01007387 */ /* 0x0001e80000100800 */
[----:B0-----:R-:W4:Y:S04]  /*f790*/  LDL.LU R172, [R1+0x2b4] ;  /* 0x0002b40001ac7983 */ /* 0x001f280000300800 */
[----:B------:R-:W4:Y:S04]  /*f7a0*/  LDL.LU R187, [R1+0x2d8] ;  /* 0x0002d80001bb7983 */ /* 0x000f280000300800 */
[----:B------:R-:W4:Y:S04]  /*f7b0*/  LDL.LU R188, [R1+0x2ac] ;  /* 0x0002ac0001bc7983 */ /* 0x000f280000300800 */
[----:B------:R-:W4:Y:S01]  /*f7c0*/  LDL.LU R186, [R1+0x2d0] ;  /* 0x0002d00001ba7983 */ /* 0x000f220000300800 */
[----:B--2---:R-:W-:-:S05]  /*f7d0*/  IADD3 R120, P4, R6, R120, RZ ;  /* 0x0000007806787210 */ /* 0x004fca0007f9e0ff */
[----:B------:R0:W-:Y:S04]  /*f7e0*/  STL [R1+0x2dc], R120 ;  /* 0x0002dc7801007387 */ /* 0x0001e80000100800 */
[----:B------:R-:W2:Y:S04]  /*f7f0*/  LDL.LU R175, [R1+0x2a4] ;  /* 0x0002a40001af7983 */ /* 0x000ea80000300800 */
[----:B0-----:R-:W2:Y:S04]  /*f800*/  LDL.LU R120, [R1+0x2c8] ;  /* 0x0002c80001787983 */ /* 0x001ea80000300800 */
[----:B------:R-:W2:Y:S01]  /*f810*/  LDL.LU R176, [R1+0x29c] ;  /* 0x00029c0001b07983 */ /* 0x000ea20000300800 */
[----:B---3--:R-:W-:-:S05]  /*f820*/  IMAD.X R111, R2, 0x1, R111, P5 ;  /* 0x00000001026f7824 */ /* 0x008fca00028e066f */
[----:B------:R0:W-:Y:S04]  /*f830*/  STL [R1+0x300], R111 ;  /* 0x0003006f01007387 */ /* 0x0001e80000100800 */
[----:B0-----:R-:W3:Y:S01]  /*f840*/  LDL.LU R111, [R1+0x2c0] ;  /* 0x0002c000016f7983 */ /* 0x001ee20000300800 */
[----:B----4-:R-:W-:-:S05]  /*f850*/  IADD3 R121, P5, R6, R121, RZ ;  /* 0x0000007906797210 */ /* 0x010fca0007fbe0ff */
[----:B------:R0:W-:Y:S04]  /*f860*/  STL [R1+0x2d4], R121 ;  /* 0x0002d47901007387 */ /* 0x0001e80000100800 */
[----:B0-----:R-:W4:Y:S01]  /*f870*/  LDL.LU R121, [R1+0x294] ;  /* 0x0002940001797983 */ /* 0x001f220000300800 */
[----:B------:R-:W-:Y:S01]  /*f880*/  IMAD.X R119, R2, 0x1, R119, P6 ;  /* 0x0000000102777824 */ /* 0x000fe200030e0677 */
[----:B------:R-:W-:-:S04]  /*f890*/  IADD3 R178, P6, R6, R178, RZ ;  /* 0x000000b206b27210 */ /* 0x000fc80007fde0ff */
[----:B------:R0:W-:Y:S01]  /*f8a0*/  STL [R1+0x2f8], R119 ;  /* 0x0002f87701007387 */ /* 0x0001e20000100800 */
[----:B------:R-:W-:-:S03]  /*f8b0*/  IMAD.X R174, R2, 0x1, R174, P1 ;  /* 0x0000000102ae7824 */ /* 0x000fc600008e06ae */
[----:B0-----:R-:W4:Y:S01]  /*f8c0*/  LDL.LU R119, [R1+0x2b8] ;  /* 0x0002b80001777983 */ /* 0x001f220000300800 */
[----:B------:R-:W-:-:S05]  /*f8d0*/  IADD3 R116, P1, R6, R116, RZ ;  /* 0x0000007406747210 */ /* 0x000fca0007f3e0ff */
[----:B------:R0:W-:Y:S04]  /*f8e0*/  STL [R1+0x2c4], R116 ;  /* 0x0002c47401007387 */ /* 0x0001e80000100800 */
[----:B------:R1:W-:Y:S04]  /*f8f0*/  STL [R1+0x2cc], R178 ;  /* 0x0002ccb201007387 */ /* 0x0003e80000100800 */
[----:B0-----:R-:W4:Y:S01]  /*f900*/  LDL.LU R116, [R1+0x28c] ;  /* 0x00028c0001747983 */ /* 0x001f220000300800 */
[----:B------:R-:W-:Y:S01]  /*f910*/  IMAD.X R171, R2, 0x1, R171, P2 ;  /* 0x0000000102ab7824 */ /* 0x000fe200010e06ab */
[----:B------:R-:W-:-:S02]  /*f920*/  IADD3 R117, P2, R6, R117, RZ ;  /* 0x0000007506757210 */ /* 0x000fc40007f5e0ff */
[----:B------:R0:W-:Y:S04]  /*f930*/  STL [R1+0x2f0], R174 ;  /* 0x0002f0ae01007387 */ /* 0x0001e80000100800 */
[----:B------:R-:W4:Y:S04]  /*f940*/  LDL.LU R183, [R1+0x2b0] ;  /* 0x0002b00001b77983 */ /* 0x000f280000300800 */
[----:B------:R-:W4:Y:S04]  /*f950*/  LDL.LU R184, [R1+0x284] ;  /* 0x0002840001b87983 */ /* 0x000f280000300800 */
        /* <DEDUP_REMOVED lines=9> */
[----:B------:R-:W-:-:S05]  /*f9f0*/  IMAD.X R170, R2, 0x1, R170, P3 ;  /* 0x0000000102aa7824 */ /* 0x000fca00018e06aa */
[----:B------:R0:W-:Y:S04]  /*fa00*/  STL [R1+0x2e0], R170 ;  /* 0x0002e0aa01007387 */ /* 0x0001e80000100800 */
[----:B0-----:R-:W4:Y:S01]  /*fa10*/  LDL.LU R170, [R1+0x264] ;  /* 0x0002640001aa7983 */ /* 0x001f220000300800 */
[----:B------:R-:W-:Y:S01]  /*fa20*/  IADD3 R172, P3, R6, R172, RZ ;  /* 0x000000ac06ac7210 */ /* 0x000fe20007f7e0ff */
[----:B------:R-:W-:-:S04]  /*fa30*/  IMAD.X R187, R2, 0x1, R187, P4 ;  /* 0x0000000102bb7824 */ /* 0x000fc800020e06bb */
[----:B------:R0:W-:Y:S01]  /*fa40*/  STL [R1+0x2b4], R172 ;  /* 0x0002b4ac01007387 */ /* 0x0001e20000100800 */
[----:B------:R-:W-:Y:S01]  /*fa50*/  IADD3 R188, P4, R6, R188, RZ ;  /* 0x000000bc06bc7210 */ /* 0x000fe20007f9e0ff */
[----:B------:R-:W-:Y:S02]  /*fa60*/  IMAD.X R186, R2, 0x1, R186, P5 ;  /* 0x0000000102ba7824 */ /* 0x000fe400028e06ba */
[----:B0-----:R-:W4:Y:S04]  /*fa70*/  LDL.LU R172, [R1+0x288] ;  /* 0x0002880001ac7983 */ /* 0x001f280000300800 */
[----:B------:R-:W-:Y:S04]  /*fa80*/  STL [R1+0x2d8], R187 ;  /* 0x0002d8bb01007387 */ /* 0x000fe80000100800 */
[----:B------:R-:W-:Y:S01]  /*fa90*/  STL [R1+0x2ac], R188 ;  /* 0x0002acbc01007387 */ /* 0x000fe20000100800 */
[----:B--2---:R-:W-:Y:S01]  /*faa0*/  IADD3 R175, P5, R6, R175, RZ ;  /* 0x000000af06af7210 */ /* 0x004fe20007fbe0ff */
[----:B------:R-:W-:-:S05]  /*fab0*/  IMAD.X R120, R2, 0x1, R120, P6 ;  /* 0x0000000102787824 */ /* 0x000fca00030e0678 */
[----:B------:R0:W-:Y:S01]  /*fac0*/  STL [R1+0x2c8], R120 ;  /* 0x0002c87801007387 */ /* 0x0001e20000100800 */
[----:B------:R-:W-:-:S03]  /*fad0*/  IADD3 R176, P6, R6, R176, RZ ;  /* 0x000000b006b07210 */ /* 0x000fc60007fde0ff */
[----:B------:R-:W-:Y:S04]  /*fae0*/  STL [R1+0x2d0], R186 ;  /* 0x0002d0ba01007387 */ /* 0x000fe80000100800 */
[----:B0-----:R-:W2:Y:S04]  /*faf0*/  LDL.LU R120, [R1+0x25c] ;  /* 0x00025c0001787983 */ /* 0x001ea80000300800 */
[----:B------:R-:W-:Y:S01]  /*fb00*/  STL [R1+0x2a4], R175 ;  /* 0x0002a4af01007387 */ /* 0x000fe20000100800 */
[----:B---3--:R-:W-:-:S05]  /*fb10*/  IMAD.X R111, R2, 0x1, R111, P1 ;  /* 0x00000001026f7824 */ /* 0x008fca00008e066f */
[----:B------:R0:W-:Y:S04]  /*fb20*/  STL [R1+0x2c0], R111 ;  /* 0x0002c06f01007387 */ /* 0x0001e80000100800 */
[----:B0-----:R-:W3:Y:S04]  /*fb30*/  LDL.LU R111, [R1+0x280] ;  /* 0x00028000016f7983 */ /* 0x001ee80000300800 */
[----:B------:R-:W-:Y:S01]  /*fb40*/  STL [R1+0x29c], R176 ;  /* 0x00029cb001007387 */ /* 0x000fe20000100800 */
[----:B----4-:R-:W-:-:S05]  /*fb50*/  IADD3 R121, P1, R6, R121, RZ ;  /* 0x0000007906797210 */ /* 0x010fca0007f3e0ff */
[----:B------:R0:W-:Y:S04]  /*fb60*/  STL [R1+0x294], R121 ;  /* 0x0002947901007387 */ /* 0x0001e80000100800 */
[----:B0-----:R-:W4:Y:S01]  /*fb70*/  LDL.LU R121, [R1+0x254] ;  /* 0x0002540001797983 */ /* 0x001f220000300800 */
[----:B------:R-:W-:-:S03]  /*fb80*/  IMAD.X R119, R2, 0x1, R119, P2 ;  /* 0x0000000102777824 */ /* 0x000fc600010e0677 */
[----:B------:R-:W4:Y:S04]  /*fb90*/  LDL.LU R175, [R1+0x278] ;  /* 0x0002780001af7983 */ /* 0x000f280000300800 */
[----:B------:R-:W4:Y:S04]  /*fba0*/  LDL.LU R176, [R1+0x24c] ;  /* 0x00024c0001b07983 */ /* 0x000f280000300800 */
[----:B------:R0:W-:Y:S04]  /*fbb0*/  STL [R1+0x2b8], R119 ;  /* 0x0002b87701007387 */ /* 0x0001e80000100800 */
[----:B0-----:R-:W4:Y:S01]  /*fbc0*/  LDL.LU R119, [R1+0x270] ;  /* 0x0002700001777983 */ /* 0x001f220000300800 */
[----:B------:R-:W-:-:S05]  /*fbd0*/  IADD3 R116, P2, R6, R116, RZ ;  /* 0x0000007406747210 */ /* 0x000fca0007f5e0ff */
[----:B------:R0:W-:Y:S04]  /*fbe0*/  STL [R1+0x28c], R116 ;  /* 0x00028c7401007387 */ /* 0x0001e80000100800 */
[----:B0-----:R-:W4:Y:S01]  /*fbf0*/  LDL.LU R116, [R1+0x244] ;  /* 0x0002440001747983 */ /* 0x001f220000300800 */
[----:B------:R-:W-:Y:S01]  /*fc00*/  IMAD.X R183, R2, 0x1, R183, P3 ;  /* 0x0000000102b77824 */ /* 0x000fe200018e06b7 */
[----:B------:R-:W-:Y:S01]  /*fc10*/  IADD3 R184, P3, R6, R184, RZ ;  /* 0x000000b806b87210 */ /* 0x000fe20007f7e0ff */
[----:B------:R-:W-:-:S03]  /*fc20*/  IMAD.X R182, R2, 0x1, R182, P4 ;  /* 0x0000000102b67824 */ /* 0x000fc600020e06b6 */
[----:B------:R-:W-:Y:S04]  /*fc30*/  STL [R1+0x2b0], R183 ;  /* 0x0002b0b701007387 */ /* 0x000fe80000100800 */
        /* <DEDUP_REMOVED lines=9> */
[----:B------:R-:W-:-:S05]  /*fcd0*/  IMAD.X R117, R2, 0x1, R117, P1 ;  /* 0x0000000102757824 */ /* 0x000fca00008e0675 */
[----:B------:R0:W-:Y:S04]  /*fce0*/  STL [R1+0x290], R117 ;  /* 0x0002907501007387 */ /* 0x0001e80000100800 */
[----:B------:R-:W-:Y:S04]  /*fcf0*/  STL [R1+0x298], R174 ;  /* 0x000298ae01007387 */ /* 0x000fe80000100800 */
[----:B0-----:R-:W4:Y:S01]  /*fd00*/  LDL.LU R117, [R1+0x268] ;  /* 0x0002680001757983 */ /* 0x001f220000300800 */
[C---:B------:R-:W-:Y:S02]  /*fd10*/  IADD3 R171, P6, R6.reuse, R171, RZ ;  /* 0x000000ab06ab7210 */ /* 0x040fe40007fde0ff */
[----:B------:R-:W-:-:S03]  /*fd20*/  IADD3 R170, P1, R6, R170, RZ ;  /* 0x000000aa06aa7210 */ /* 0x000fc60007f3e0ff */
[----:B------:R-:W-:Y:S04]  /*fd30*/  STL [R1+0x26c], R171 ;  /* 0x00026cab01007387 */ /* 0x000fe80000100800 */
[----:B------:R0:W-:Y:S04]  /*fd40*/  STL [R1+0x264], R170 ;  /* 0x000264aa01007387 */ /* 0x0001e80000100800 */
[----:B0-----:R-:W4:Y:S04]  /*fd50*/  LDL.LU R170, [R1+0x23c] ;  /* 0x00023c0001aa7983 */ /* 0x001f280000300800 */
[----:B------:R-:W4:Y:S04]  /*fd60*/  LDL.LU R190, [R1+0x260] ;  /* 0x0002600001be7983 */ /* 0x000f280000300800 */
[----:B------:R-:W4:Y:S01]  /*fd70*/  LDL.LU R187, [R1+0x234] ;  /* 0x0002340001bb7983 */ /* 0x000f220000300800 */
[----:B------:R-:W-:-:S03]  /*fd80*/  IMAD.X R172, R2, 0x1, R172, P2 ;  /* 0x0000000102ac7824 */ /* 0x000fc600010e06ac */
[----:B------:R-:W4:Y:S04]  /*fd90*/  LDL.LU R188, [R1+0x258] ;  /* 0x0002580001bc7983 */ /* 0x000f280000300800 */
[----:B------:R0:W-:Y:S04]  /*fda0*/  STL [R1+0x288], R172 ;  /* 0x000288ac01007387 */ /* 0x0001e80000100800 */
[----:B------:R-:W4:Y:S04]  /*fdb0*/  LDL.LU R174, [R1+0x22c] ;  /* 0x00022c0001ae7983 */ /* 0x000f280000300800 */
[----:B------:R-:W4:Y:S04]  /*fdc0*/  LDL.LU R171, [R1+0x250] ;  /* 0x0002500001ab7983 */ /* 0x000f280000300800 */
[----:B0-----:R-:W4:Y:S01]  /*fdd0*/  LDL.LU R172, [R1+0x224] ;  /* 0x0002240001ac7983 */ /* 0x001f220000300800 */
[----:B--2---:R-:W-:-:S05]  /*fde0*/  IADD3 R120, P2, R6, R120, RZ ;  /* 0x0000007806787210 */ /* 0x004fca0007f5e0ff */
[----:B------:R0:W-:Y:S04]  /*fdf0*/  STL [R1+0x25c], R120 ;  /* 0x00025c7801007387 */ /* 0x0001e80000100800 */
[----:B0-----:R-:W2:Y:S01]  /*fe00*/  LDL.LU R120, [R1+0x248] ;  /* 0x0002480001787983 */ /* 0x001ea20000300800 */
[----:B---3--:R-:W-:-:S05]  /*fe10*/  IMAD.X R111, R2, 0x1, R111, P3 ;  /* 0x00000001026f7824 */ /* 0x008fca00018e066f */
[----:B------:R0:W-:Y:S04]  /*fe20*/  STL [R1+0x280], R111 ;  /* 0x0002806f01007387 */ /* 0x0001e80000100800 */
[----:B0-----:R-:W3:Y:S01]  /*fe30*/  LDL.LU R111, [R1+0x21c] ;  /* 0x00021c00016f7983 */ /* 0x001ee20000300800 */
[----:B----4-:R-:W-:Y:S01]  /*fe40*/  IADD3 R121, P3, R6, R121, RZ ;  /* 0x0000007906797210 */ /* 0x010fe20007f7e0ff */
[----:B------:R-:W-:-:S04]  /*fe50*/  IMAD.X R175, R2, 0x1, R175, P4 ;  /* 0x0000000102af7824 */ /* 0x000fc800020e06af */
[----:B------:R0:W-:Y:S01]  /*fe60*/  STL [R1+0x254], R121 ;  /* 0x0002547901007387 */ /* 0x0001e20000100800 */
[----:B------:R-:W-:-:S03]  /*fe70*/  IADD3 R176, P4, R6, R176, RZ ;  /* 0x000000b006b07210 */ /* 0x000fc60007f9e0ff */
[----:B0-----:R-:W4:Y:S04]  /*fe80*/  LDL.LU R121, [R1+0x240] ;  /* 0x0002400001797983 */ /* 0x001f280000300800 */
[----:B------:R-:W4:Y:S01]  /*fe90*/  LDL.LU R186, [R1+0x214] ;  /* 0x0002140001ba7983 */ /* 0x000f220000300800 */
[----:B------:R-:W-:-:S03]  /*fea0*/  IMAD.X R119, R2, 0x1, R119, P5 ;  /* 0x0000000102777824 */ /* 0x000fc600028e0677 */
[----:B------:R-:W-:Y:S04]  /*feb0*/  STL [R1+0x278], R175 ;  /* 0x000278af01007387 */ /* 0x000fe80000100800 */
[----:B------:R0:W-:Y:S04]  /*fec0*/  STL [R1+0x270], R119 ;  /* 0x0002707701007387 */ /* 0x0001e80000100800 */
[----:B------:R1:W-:Y:S04]  /*fed0*/  STL [R1+0x24c], R176 ;  /* 0x00024cb001007387 */ /* 0x0003e80000100800 */
[----:B0-----:R-:W4:Y:S01]  /*fee0*/  LDL.LU R119, [R1+0x238] ;  /* 0x0002380001777983 */ /* 0x001f220000300800 */
[----:B------:R-:W-:-:S03]  /*fef0*/  IADD3 R116, P5, R6, R116, RZ ;  /* 0x0000007406747210 */ /* 0x000fc60007fbe0ff */
[----:B------:R-:W4:Y:S04]  /*ff00*/  LDL.LU R183, [R1+0x20c] ;  /* 0x00020c0001b77983 */ /* 0x000f280000300800 */
[----:B------:R-:W4:Y:S04]  /*ff10*/  LDL.LU R184, [R1+0x230] ;  /* 0x0002300001b87983 */ /* 0x000f280000300800 */
[----:B------:R-:W4:Y:S04]  /*ff20*/  LDL.LU R182, [R1+0x204] ;  /* 0x0002040001b67983 */ /* 0x000f280000300800 */
[----:B------:R0:W-:Y:S04]  /*ff30*/  STL [R1+0x244], R116 ;  /* 0x0002447401007387 */ /* 0x0001e80000100800 */
[----:B------:R-:W4:Y:S04]  /*ff40*/  LDL.LU R179, [R1+0x228] ;  /* 0x0002280001b37983 */ /* 0x000f280000300800 */
[----:B------:R-:W4:Y:S04]  /*ff50*/  LDL.LU R180, [R1+0x1fc] ;  /* 0x0001fc0001b47983 */ /* 0x000f280000300800 */
[----:B------:R-:W4:Y:S04]  /*ff60*/  LDL.LU R178, [R1+0x220] ;  /* 0x0002200001b27983 */ /* 0x000f280000300800 */
[----:B------:R-:W4:Y:S04]  /*ff70*/  LDL.LU R175, [R1+0x1f4] ;  /* 0x0001f40001af7983 */ /* 0x000f280000300800 */
[----:B-1----:R-:W4:Y:S04]  /*ff80*/  LDL.LU R176, [R1+0x218] ;  /* 0x0002180001b07983 */ /* 0x002f280000300800 */
[----:B0-----:R-:W4:Y:S01]  /*ff90*/  LDL.LU R116, [R1+0x1ec] ;  /* 0x0001ec0001747983 */ /* 0x001f220000300800 */
        /* <DEDUP_REMOVED lines=8> */
[----:B0-----:R-:W4:Y:S01]  /*10020*/  LDL.LU R170, [R1+0x1e4] ;  /* 0x0001e40001aa7983 */ /* 0x001f220000300800 */
[----:B------:R-:W-:-:S03]  /*10030*/  IADD3 R174, P2, R6, R174, RZ ;  /* 0x000000ae06ae7210 */ /* 0x000fc60007f5e0ff */
[----:B------:R-:W-:Y:S01]  /*10040*/  STL [R1+0x260], R190 ;  /* 0x000260be01007387 */ /* 0x000fe20000100800 */
[----:B------:R-:W-:-:S03]  /*10050*/  IMAD.X R171, R2, 0x1, R171, P3 ;  /* 0x0000000102ab7824 */ /* 0x000fc600018e06ab */
[----:B------:R-:W-:Y:S04]  /*10060*/  STL [R1+0x234], R187 ;  /* 0x000234bb01007387 */ /* 0x000fe80000100800 */
[----:B------:R0:W-:Y:S01]  /*10070*/  STL [R1+0x22c], R174 ;  /* 0x00022cae01007387 */ /* 0x0001e20000100800 */
[----:B------:R-:W-:-:S03]  /*10080*/  IADD3 R172, P3, R6, R172, RZ ;  /* 0x000000ac06ac7210 */ /* 0x000fc60007f7e0ff */
[----:B------:R-:W-:Y:S04]  /*10090*/  STL [R1+0x258], R188 ;  /* 0x000258bc01007387 */ /* 0x000fe80000100800 */
[----:B0-----:R-:W4:Y:S04]  /*100a0*/  LDL.LU R174, [R1+0x208] ;  /* 0x0002080001ae7983 */ /* 0x001f280000300800 */
[----:B------:R-:W-:Y:S01]  /*100b0*/  STL [R1+0x250], R171 ;  /* 0x000250ab01007387 */ /* 0x000fe20000100800 */
[----:B--2---:R-:W-:-:S05]  /*100c0*/  IMAD.X R120, R2, 0x1, R120, P4 ;  /* 0x0000000102787824 */ /* 0x004fca00020e0678 */
[----:B------:R0:W-:Y:S04]  /*100d0*/  STL [R1+0x248], R120 ;  /* 0x0002487801007387 */ /* 0x0001e80000100800 */
[----:B0-----:R-:W2:Y:S04]  /*100e0*/  LDL.LU R120, [R1+0x1dc] ;  /* 0x0001dc0001787983 */ /* 0x001ea80000300800 */
[----:B------:R-:W-:Y:S01]  /*100f0*/  STL [R1+0x224], R172 ;  /* 0x000224ac01007387 */ /* 0x000fe20000100800 */
[----:B---3--:R-:W-:-:S05]  /*10100*/  IADD3 R111, P4, R6, R111, RZ ;  /* 0x0000006f066f7210 */ /* 0x008fca0007f9e0ff */
[----:B------:R0:W-:Y:S04]  /*10110*/  STL [R1+0x21c], R111 ;  /* 0x00021c6f01007387 */ /* 0x0001e80000100800 */
[----:B0-----:R-:W3:Y:S04]  /*10120*/  LDL.LU R111, [R1+0x200] ;  /* 0x00020000016f7983 */ /* 0x001ee80000300800 */
[----:B------:R-:W3:Y:S04]  /*10130*/  LDL.LU R171, [R1+0x1d4] ;  /* 0x0001d40001ab7983 */ /* 0x000ee80000300800 */
[----:B------:R-:W3:Y:S01]  /*10140*/  LDL.LU R172, [R1+0x1f8] ;  /* 0x0001f80001ac7983 */ /* 0x000ee20000300800 */
[----:B----4-:R-:W-:-:S05]  /*10150*/  IMAD.X R121, R2, 0x1, R121, P5 ;  /* 0x0000000102797824 */ /* 0x010fca00028e0679 */
[----:B------:R0:W-:Y:S01]  /*10160*/  STL [R1+0x240], R121 ;  /* 0x0002407901007387 */ /* 0x0001e20000100800 */
[----:B------:R-:W-:-:S03]  /*10170*/  IADD3 R186, P5, R6, R186, RZ ;  /* 0x000000ba06ba7210 */ /* 0x000fc60007fbe0ff */
[----:B0-----:R-:W4:Y:S01]  /*10180*/  LDL.LU R121, [R1+0x1cc] ;  /* 0x0001cc0001797983 */ /* 0x001f220000300800 */
[----:B------:R-:W-:Y:S01]  /*10190*/  IMAD.X R119, R2, 0x1, R119, P6 ;  /* 0x0000000102777824 */ /* 0x000fe200030e0677 */
[----:B------:R-:W-:-:S04]  /*101a0*/  IADD3 R183, P6, R6, R183, RZ ;  /* 0x000000b706b77210 */ /* 0x000fc80007fde0ff */
[----:B------:R0:W-:Y:S01]  /*101b0*/  STL [R1+0x238], R119 ;  /* 0x0002387701007387 */ /* 0x0001e20000100800 */
[----:B------:R-:W-:Y:S01]  /*101c0*/  IMAD.X R184, R2, 0x1, R184, P1 ;  /* 0x0000000102b87824 */ /* 0x000fe200008e06b8 */
[----:B------:R-:W-:Y:S02]  /*101d0*/  IADD3 R182, P1, R6, R182, RZ ;  /* 0x000000b606b67210 */ /* 0x000fe40007f3e0ff */
[----:B0-----:R-:W4:Y:S04]  /*101e0*/  LDL.LU R119, [R1+0x1f0] ;  /* 0x0001f00001777983 */ /* 0x001f280000300800 */
        /* <DEDUP_REMOVED lines=8> */
[----:B------:R-:W-:Y:S02]  /*10270*/  IMAD.X R176, R2, 0x1, R176, P4 ;  /* 0x0000000102b07824 */ /* 0x000fe400020e06b0 */
[----:B------:R-:W-:Y:S01]  /*10280*/  STL [R1+0x228], R179 ;  /* 0x000228b301007387 */ /* 0x000fe20000100800 */
[----:B------:R-:W-:-:S03]  /*10290*/  IADD3 R116, P4, R6, R116, RZ ;  /* 0x0000007406747210 */ /* 0x000fc60007f9e0ff */
[----:B------:R-:W-:Y:S04]  /*102a0*/  STL [R1+0x1fc], R180 ;  /* 0x0001fcb401007387 */ /* 0x000fe80000100800 */
[----:B------:R-:W-:Y:S04]  /*102b0*/  STL [R1+0x220], R178 ;  /* 0x000220b201007387 */ /* 0x000fe80000100800 */
[----:B------:R0:W-:Y:S04]  /*102c0*/  STL [R1+0x1ec], R116 ;  /* 0x0001ec7401007387 */ /* 0x0001e80000100800 */
[----:B------:R-:W-:Y:S04]  /*102d0*/  STL [R1+0x1f4], R175 ;  /* 0x0001f4af01007387 */ /* 0x000fe80000100800 */
[----:B0-----:R-:W4:Y:S01]  /*102e0*/  LDL.LU R116, [R1+0x1c4] ;  /* 0x0001c40001747983 */ /* 0x001f220000300800 */
[----:B------:R-:W-:-:S03]  /*102f0*/  IMAD.X R117, R2, 0x1, R117, P5 ;  /* 0x0000000102757824 */ /* 0x000fc600028e0675 */
[----:B------:R-:W-:Y:S04]  /*10300*/  STL [R1+0x218], R176 ;  /* 0x000218b001007387 */ /* 0x000fe80000100800 */
[----:B------:R0:W-:Y:S04]  /*10310*/  STL [R1+0x210], R117 ;  /* 0x0002107501007387 */ /* 0x0001e80000100800 */
[----:B0-----:R-:W4:Y:S04]  /*10320*/  LDL.LU R117, [R1+0x1e8] ;  /* 0x0001e80001757983 */ /* 0x001f280000300800 */
[----:B------:R-:W4:Y:S01]  /*10330*/  LDL.LU R190, [R1+0x1bc] ;  /* 0x0001bc0001be7983 */ /* 0x000f220000300800 */
[----:B------:R-:W-:-:S03]  /*10340*/  IADD3 R170, P5, R6, R170, RZ ;  /* 0x000000aa06aa7210 */ /* 0x000fc60007fbe0ff */
[----:B------:R-:W4:Y:S04]  /*10350*/  LDL.LU R187, [R1+0x1e0] ;  /* 0x0001e00001bb7983 */ /* 0x000f280000300800 */
[----:B------:R-:W4:Y:S04]  /*10360*/  LDL.LU R188, [R1+0x1b4] ;  /* 0x0001b40001bc7983 */ /* 0x000f280000300800 */
[----:B------:R0:W-:Y:S04]  /*10370*/  STL [R1+0x1e4], R170 ;  /* 0x0001e4aa01007387 */ /* 0x0001e80000100800 */
[----:B------:R-:W4:Y:S04]  /*10380*/  LDL.LU R180, [R1+0x1d8] ;  /* 0x0001d80001b47983 */ /* 0x000f280000300800 */
[----:B0-----:R-:W4:Y:S04]  /*10390*/  LDL.LU R170, [R1+0x1ac] ;  /* 0x0001ac0001aa7983 */ /* 0x001f280000300800 */
[----:B------:R-:W4:Y:S01]  /*103a0*/  LDL.LU R178, [R1+0x1d0] ;  /* 0x0001d00001b27983 */ /* 0x000f220000300800 */
[----:B------:R-:W-:-:S03]  /*103b0*/  IMAD.X R174, R2, 0x1, R174, P6 ;  /* 0x0000000102ae7824 */ /* 0x000fc600030e06ae */
[----:B------:R-:W4:Y:S04]  /*103c0*/  LDL.LU R175, [R1+0x1a4] ;  /* 0x0001a40001af7983 */ /* 0x000f280000300800 */
[----:B------:R-:W-:Y:S01]  /*103d0*/  STL [R1+0x208], R174 ;  /* 0x000208ae01007387 */ /* 0x000fe20000100800 */
[----:B--2---:R-:W-:-:S05]  /*103e0*/  IADD3 R120, P6, R6, R120, RZ ;  /* 0x0000007806787210 */ /* 0x004fca0007fde0ff */
[----:B------:R0:W-:Y:S04]  /*103f0*/  STL [R1+0x1dc], R120 ;  /* 0x0001dc7801007387 */ /* 0x0001e80000100800 */
[----:B0-----:R-:W2:Y:S01]  /*10400*/  LDL.LU R120, [R1+0x1c8] ;  /* 0x0001c80001787983 */ /* 0x001ea20000300800 */
[----:B---3--:R-:W-:Y:S01]  /*10410*/  IMAD.X R111, R2, 0x1, R111, P1 ;  /* 0x00000001026f7824 */ /* 0x008fe200008e066f */
[----:B------:R-:W-:-:S04]  /*10420*/  IADD3 R171, P1, R6, R171, RZ ;  /* 0x000000ab06ab7210 */ /* 0x000fc80007f3e0ff */
[----:B------:R0:W-:Y:S01]  /*10430*/  STL [R1+0x200], R111 ;  /* 0x0002006f01007387 */ /* 0x0001e20000100800 */
[----:B------:R-:W-:-:S03]  /*10440*/  IMAD.X R172, R2, 0x1, R172, P2 ;  /* 0x0000000102ac7824 */ /* 0x000fc600010e06ac */
[----:B0-----:R-:W3:Y:S04]  /*10450*/  LDL.LU R111, [R1+0x19c] ;  /* 0x00019c00016f7983 */ /* 0x001ee80000300800 */
[----:B------:R-:W3:Y:S01]  /*10460*/  LDL.LU R186, [R1+0x1c0] ;  /* 0x0001c00001ba7983 */ /* 0x000ee20000300800 */
[----:B----4-:R-:W-:-:S03]  /*10470*/  IADD3 R121, P2, R6, R121, RZ ;  /* 0x0000007906797210 */ /* 0x010fc60007f5e0ff */
[----:B------:R-:W-:Y:S04]  /*10480*/  STL [R1+0x1d4], R171 ;  /* 0x0001d4ab01007387 */ /* 0x000fe80000100800 */
[----:B------:R0:W-:Y:S04]  /*10490*/  STL [R1+0x1cc], R121 ;  /* 0x0001cc7901007387 */ /* 0x0001e80000100800 */
[----:B------:R1:W-:Y:S04]  /*104a0*/  STL [R1+0x1f8], R172 ;  /* 0x0001f8ac01007387 */ /* 0x0003e80000100800 */
[----:B0-----:R-:W4:Y:S04]  /*104b0*/  LDL.LU R121, [R1+0x194] ;  /* 0x0001940001797983 */ /* 0x001f280000300800 */
[----:B------:R-:W4:Y:S01]  /*104c0*/  LDL.LU R183, [R1+0x1b8] ;  /* 0x0001b80001b77983 */ /* 0x000f220000300800 */
[----:B------:R-:W-:-:S03]  /*104d0*/  IMAD.X R119, R2, 0x1, R119, P3 ;  /* 0x0000000102777824 */ /* 0x000fc600018e0677 */
        /* <DEDUP_REMOVED lines=9> */
[----:B------:R-:W-:-:S05]  /*10570*/  IADD3 R116, P3, R6, R116, RZ ;  /* 0x0000007406747210 */ /* 0x000fca0007f7e0ff */
[----:B------:R0:W-:Y:S04]  /*10580*/  STL [R1+0x1c4], R116 ;  /* 0x0001c47401007387 */ /* 0x0001e80000100800 */
[----:B0-----:R-:W4:Y:S01]  /*10590*/  LDL.LU R116, [R1+0x16c] ;  /* 0x00016c0001747983 */ /* 0x001f220000300800 */
[----:B------:R-:W-:-:S05]  /*105a0*/  IMAD.X R117, R2, 0x1, R117, P4 ;  /* 0x0000000102757824 */ /* 0x000fca00020e0675 */
[----:B------:R0:W-:Y:S04]  /*105b0*/  STL [R1+0x1e8], R117 ;  /* 0x0001e87501007387 */ /* 0x0001e80000100800 */
[----:B0-----:R-:W4:Y:S01]  /*105c0*/  LDL.LU R117, [R1+0x190] ;  /* 0x0001900001757983 */ /* 0x001f220000300800 */
[----:B------:R-:W-:Y:S01]  /*105d0*/  IADD3 R190, P4, R6, R190, RZ ;  /* 0x000000be06be7210 */ /* 0x000fe20007f9e0ff */
[----:B------:R-:W-:Y:S01]  /*105e0*/  IMAD.X R187, R2, 0x1, R187, P5 ;  /* 0x0000000102bb7824 */ /* 0x000fe200028e06bb */
[----:B------:R-:W-:Y:S01]  /*105f0*/  IADD3 R188, P5, R6, R188, RZ ;  /* 0x000000bc06bc7210 */ /* 0x000fe20007fbe0ff */
[----:B------:R-:W-:Y:S02]  /*10600*/  IMAD.X R180, R2, 0x1, R180, P6 ;  /* 0x0000000102b47824 */ /* 0x000fe400030e06b4 */
[----:B------:R-:W-:Y:S01]  /*10610*/  STL [R1+0x1bc], R190 ;  /* 0x0001bcbe01007387 */ /* 0x000fe20000100800 */
[----:B------:R-:W-:-:S03]  /*10620*/  IADD3 R170, P6, R6, R170, RZ ;  /* 0x000000aa06aa7210 */ /* 0x000fc60007fde0ff */
[----:B------:R-:W-:Y:S01]  /*10630*/  STL [R1+0x1e0], R187 ;  /* 0x0001e0bb01007387 */ /* 0x000fe20000100800 */
[----:B------:R-:W-:-:S03]  /*10640*/  IMAD.X R178, R2, 0x1, R178, P1 ;  /* 0x0000000102b27824 */ /* 0x000fc600008e06b2 */
[----:B------:R0:W-:Y:S01]  /*10650*/  STL [R1+0x1ac], R170 ;  /* 0x0001acaa01007387 */ /* 0x0001e20000100800 */
[----:B------:R-:W-:-:S03]  /*10660*/  IADD3 R175, P1, R6, R175, RZ ;  /* 0x000000af06af7210 */ /* 0x000fc60007f3e0ff */
[----:B------:R-:W-:Y:S04]  /*10670*/  STL [R1+0x1b4], R188 ;  /* 0x0001b4bc01007387 */ /* 0x000fe80000100800 */
[----:B0-----:R-:W4:Y:S04]  /*10680*/  LDL.LU R170, [R1+0x164] ;  /* 0x0001640001aa7983 */ /* 0x001f280000300800 */
[----:B------:R0:W-:Y:S04]  /*10690*/  STL [R1+0x1d8], R180 ;  /* 0x0001d8b401007387 */ /* 0x0001e80000100800 */
[----:B0-----:R-:W4:Y:S04]  /*106a0*/  LDL.LU R180, [R1+0x188] ;  /* 0x0001880001b47983 */ /* 0x001f280000300800 */
[----:B------:R-:W-:Y:S01]  /*106b0*/  STL [R1+0x1d0], R178 ;  /* 0x0001d0b201007387 */ /* 0x000fe20000100800 */
[----:B--2---:R-:W-:-:S05]  /*106c0*/  IMAD.X R120, R2, 0x1, R120, P2 ;  /* 0x0000000102787824 */ /* 0x004fca00010e0678 */
[----:B------:R0:W-:Y:S04]  /*106d0*/  STL [R1+0x1c8], R120 ;  /* 0x0001c87801007387 */ /* 0x0001e80000100800 */
[----:B------:R1:W-:Y:S04]  /*106e0*/  STL [R1+0x1a4], R175 ;  /* 0x0001a4af01007387 */ /* 0x0003e80000100800 */
[----:B0-----:R-:W2:Y:S04]  /*106f0*/  LDL.LU R120, [R1+0x15c] ;  /* 0x00015c0001787983 */ /* 0x001ea80000300800 */
[----:B------:R-:W2:Y:S04]  /*10700*/  LDL.LU R178, [R1+0x180] ;  /* 0x0001800001b27983 */ /* 0x000ea80000300800 */
[----:B-1----:R-:W2:Y:S01]  /*10710*/  LDL.LU R175, [R1+0x154] ;  /* 0x0001540001af7983 */ /* 0x002ea20000300800 */
[----:B---3--:R-:W-:Y:S01]  /*10720*/  IADD3 R111, P2, R6, R111, RZ ;  /* 0x0000006f066f7210 */ /* 0x008fe20007f5e0ff */
[----:B------:R-:W-:-:S04]  /*10730*/  IMAD.X R186, R2, 0x1, R186, P3 ;  /* 0x0000000102ba7824 */ /* 0x000fc800018e06ba */
[----:B------:R0:W-:Y:S04]  /*10740*/  STL [R1+0x19c], R111 ;  /* 0x00019c6f01007387 */ /* 0x0001e80000100800 */
[----:B0-----:R-:W3:Y:S01]  /*10750*/  LDL.LU R111, [R1+0x178] ;  /* 0x00017800016f7983 */ /* 0x001ee20000300800 */
[----:B----4-:R-:W-:Y:S01]  /*10760*/  IADD3 R121, P3, R6, R121, RZ ;  /* 0x0000007906797210 */ /* 0x010fe20007f7e0ff */
[----:B------:R-:W-:-:S04]  /*10770*/  IMAD.X R183, R2, 0x1, R183, P4 ;  /* 0x0000000102b77824 */ /* 0x000fc800020e06b7 */
[----:B------:R0:W-:Y:S01]  /*10780*/  STL [R1+0x194], R121 ;  /* 0x0001947901007387 */ /* 0x0001e20000100800 */
[----:B------:R-:W-:Y:S01]  /*10790*/  IADD3 R184, P4, R6, R184, RZ ;  /* 0x000000b806b87210 */ /* 0x000fe20007f9e0ff */
[----:B------:R-:W-:Y:S02]  /*107a0*/  IMAD.X R182, R2, 0x1, R182, P5 ;  /* 0x0000000102b67824 */ /* 0x000fe400028e06b6 */
[----:B0-----:R-:W4:Y:S04]  /*107b0*/  LDL.LU R121, [R1+0x14c] ;  /* 0x00014c0001797983 */ /* 0x001f280000300800 */
        /* <DEDUP_REMOVED lines=11> */
[----:B------:R-:W-:Y:S04]  /*10870*/  STL [R1+0x1a8], R176 ;  /* 0x0001a8b001007387 */ /* 0x000fe80000100800 */
[----:B------:R-:W-:Y:S04]  /*10880*/  STL [R1+0x17c], R174 ;  /* 0x00017cae01007387 */ /* 0x000fe80000100800 */
[----:B------:R0:W-:Y:S04]  /*10890*/  STL [R1+0x198], R119 ;  /* 0x0001987701007387 */ /* 0x0001e80000100800 */
[----:B------:R-:W-:Y:S04]  /*108a0*/  STL [R1+0x1a0], R171 ;  /* 0x0001a0ab01007387 */ /* 0x000fe80000100800 */
[----:B0-----:R-:W4:Y:S01]  /*108b0*/  LDL.LU R119, [R1+0x170] ;  /* 0x0001700001777983 */ /* 0x001f220000300800 */
[----:B------:R-:W-:-:S03]  /*108c0*/  IADD3 R116, P2, R6, R116, RZ ;  /* 0x0000007406747210 */ /* 0x000fc60007f5e0ff */
[----:B------:R-:W-:Y:S04]  /*108d0*/  STL [R1+0x174], R172 ;  /* 0x000174ac01007387 */ /* 0x000fe80000100800 */
        /* <DEDUP_REMOVED lines=8> */
[----:B0-----:R-:W4:Y:S04]  /*10960*/  LDL.LU R117, [R1+0x158] ;  /* 0x0001580001757983 */ /* 0x001f280000300800 */
[----:B------:R-:W4:Y:S01]  /*10970*/  LDL.LU R172, [R1+0x12c] ;  /* 0x00012c0001ac7983 */ /* 0x000f220000300800 */
[----:B------:R-:W-:-:S05]  /*10980*/  IADD3 R170, P3, R6, R170, RZ ;  /* 0x000000aa06aa7210 */ /* 0x000fca0007f7e0ff */
[----:B------:R0:W-:Y:S01]  /*10990*/  STL [R1+0x164], R170 ;  /* 0x000164aa01007387 */ /* 0x0001e20000100800 */
[----:B------:R-:W-:-:S03]  /*109a0*/  IMAD.X R180, R2, 0x1, R180, P4 ;  /* 0x0000000102b47824 */ /* 0x000fc600020e06b4 */
[----:B0-----:R-:W4:Y:S01]  /*109b0*/  LDL.LU R170, [R1+0x150] ;  /* 0x0001500001aa7983 */ /* 0x001f220000300800 */
[----:B--2---:R-:W-:Y:S01]  /*109c0*/  IADD3 R120, P4, R6, R120, RZ ;  /* 0x0000007806787210 */ /* 0x004fe20007f9e0ff */
[----:B------:R-:W-:-:S04]  /*109d0*/  IMAD.X R178, R2, 0x1, R178, P5 ;  /* 0x0000000102b27824 */ /* 0x000fc800028e06b2 */
[----:B------:R0:W-:Y:S01]  /*109e0*/  STL [R1+0x15c], R120 ;  /* 0x00015c7801007387 */ /* 0x0001e20000100800 */
[----:B------:R-:W-:-:S03]  /*109f0*/  IADD3 R175, P5, R6, R175, RZ ;  /* 0x000000af06af7210 */ /* 0x000fc60007fbe0ff */
[----:B------:R-:W-:Y:S04]  /*10a00*/  STL [R1+0x188], R180 ;  /* 0x000188b401007387 */ /* 0x000fe80000100800 */
[----:B0-----:R-:W2:Y:S04]  /*10a10*/  LDL.LU R120, [R1+0x124] ;  /* 0x0001240001787983 */ /* 0x001ea80000300800 */
[----:B------:R-:W2:Y:S04]  /*10a20*/  LDL.LU R188, [R1+0x148] ;  /* 0x0001480001bc7983 */ /* 0x000ea80000300800 */
[----:B------:R-:W-:Y:S01]  /*10a30*/  STL [R1+0x180], R178 ;  /* 0x000180b201007387 */ /* 0x000fe20000100800 */
[----:B---3--:R-:W-:-:S05]  /*10a40*/  IMAD.X R111, R2, 0x1, R111, P6 ;  /* 0x00000001026f7824 */ /* 0x008fca00030e066f */
[----:B------:R0:W-:Y:S04]  /*10a50*/  STL [R1+0x178], R111 ;  /* 0x0001786f01007387 */ /* 0x0001e80000100800 */
[----:B------:R1:W-:Y:S04]  /*10a60*/  STL [R1+0x154], R175 ;  /* 0x000154af01007387 */ /* 0x0003e80000100800 */
[----:B0-----:R-:W3:Y:S04]  /*10a70*/  LDL.LU R111, [R1+0x11c] ;  /* 0x00011c00016f7983 */ /* 0x001ee80000300800 */
[----:B------:R-:W3:Y:S04]  /*10a80*/  LDL.LU R186, [R1+0x140] ;  /* 0x0001400001ba7983 */ /* 0x000ee80000300800 */
[----:B------:R-:W3:Y:S01]  /*10a90*/  LDL.LU R183, [R1+0x114] ;  /* 0x0001140001b77983 */ /* 0x000ee20000300800 */
[----:B----4-:R-:W-:-:S03]  /*10aa0*/  IADD3 R121, P6, R6, R121, RZ ;  /* 0x0000007906797210 */ /* 0x010fc60007fde0ff */
        /* <DEDUP_REMOVED lines=17> */
[----:B------:R-:W-:Y:S01]  /*10bc0*/  STL [R1+0x168], R187 ;  /* 0x000168bb01007387 */ /* 0x000fe20000100800 */
[----:B------:R-:W-:-:S03]  /*10bd0*/  IMAD.X R117, R2, 0x1, R117, P4 ;  /* 0x0000000102757824 */ /* 0x000fc600020e0675 */
[----:B------:R-:W-:Y:S04]  /*10be0*/  STL [R1+0x13c], R176 ;  /* 0x00013cb001007387 */ /* 0x000fe80000100800 */
[----:B------:R0:W-:Y:S04]  /*10bf0*/  STL [R1+0x158], R117 ;  /* 0x0001587501007387 */ /* 0x0001e80000100800 */
[----:B------:R1:W-:Y:S01]  /*10c00*/  STL [R1+0x160], R174 ;  /* 0x000160ae01007387 */ /* 0x0003e20000100800 */
[----:B------:R-:W-:-:S03]  /*10c10*/  IADD3 R171, P3, R6, R171, RZ ;  /* 0x000000ab06ab7210 */ /* 0x000fc60007f7e0ff */
[----:B0-----:R-:W4:Y:S04]  /*10c20*/  LDL.LU R117, [R1+0x110] ;  /* 0x0001100001757983 */ /* 0x001f280000300800 */
[----:B------:R0:W-:Y:S04]  /*10c30*/  STL [R1+0x134], R171 ;  /* 0x000134ab01007387 */ /* 0x0001e80000100800 */
[----:B------:R-:W4:Y:S01]  /*10c40*/  LDL.LU R176, [R1+0x108] ;  /* 0x0001080001b07983 */ /* 0x000f220000300800 */
[----:B------:R-:W-:Y:S01]  /*10c50*/  IADD3 R172, P4, R6, R172, RZ ;  /* 0x000000ac06ac7210 */ /* 0x000fe20007f9e0ff */
[----:B------:R-:W-:-:S02]  /*10c60*/  IMAD.X R170, R2, 0x1, R170, P5 ;  /* 0x0000000102aa7824 */ /* 0x000fc400028e06aa */
[----:B-1----:R-:W4:Y:S04]  /*10c70*/  LDL.LU R174, [R1+0xdc] ;  /* 0x0000dc0001ae7983 */ /* 0x002f280000300800 */
[----:B------:R1:W-:Y:S04]  /*10c80*/  STL [R1+0x12c], R172 ;  /* 0x00012cac01007387 */ /* 0x0003e80000100800 */
[----:B0-----:R-:W4:Y:S04]  /*10c90*/  LDL.LU R171, [R1+0x100] ;  /* 0x0001000001ab7983 */ /* 0x001f280000300800 */
[----:B------:R0:W-:Y:S04]  /*10ca0*/  STL [R1+0x150], R170 ;  /* 0x000150aa01007387 */ /* 0x0001e80000100800 */
[----:B-1----:R-:W4:Y:S04]  /*10cb0*/  LDL.LU R172, [R1+0xd4] ;  /* 0x0000d40001ac7983 */ /* 0x002f280000300800 */
[----:B0-----:R-:W4:Y:S01]  /*10cc0*/  LDL.LU R170, [R1+0xf8] ;  /* 0x0000f80001aa7983 */ /* 0x001f220000300800 */
[----:B--2---:R-:W-:Y:S01]  /*10cd0*/  IADD3 R120, P5, R6, R120, RZ ;  /* 0x0000007806787210 */ /* 0x004fe20007fbe0ff */
[----:B------:R-:W-:-:S04]  /*10ce0*/  IMAD.X R188, R2, 0x1, R188, P6 ;  /* 0x0000000102bc7824 */ /* 0x000fc800030e06bc */
[----:B------:R0:W-:Y:S04]  /*10cf0*/  STL [R1+0x124], R120 ;  /* 0x0001247801007387 */ /* 0x0001e80000100800 */
[----:B0-----:R-:W2:Y:S01]  /*10d00*/  LDL.LU R120, [R1+0xcc] ;  /* 0x0000cc0001787983 */ /* 0x001ea20000300800 */
[----:B---3--:R-:W-:Y:S01]  /*10d10*/  IADD3 R111, P6, R111, UR13, RZ ;  /* 0x0000000d6f6f7c10 */ /* 0x008fe2000ffde0ff */
[----:B------:R-:W-:-:S04]  /*10d20*/  IMAD.X R186, R2, 0x1, R186, P1 ;  /* 0x0000000102ba7824 */ /* 0x000fc800008e06ba */
[----:B------:R0:W-:Y:S01]  /*10d30*/  STL [R1+0x11c], R111 ;  /* 0x00011c6f01007387 */ /* 0x0001e20000100800 */
[----:B------:R-:W-:Y:S01]  /*10d40*/  IADD3 R183, P1, R183, UR13, RZ ;  /* 0x0000000db7b77c10 */ /* 0x000fe2000ff3e0ff */
[----:B----4-:R-:W-:Y:S02]  /*10d50*/  IMAD.X R184, R2, 0x1, R184, P2 ;  /* 0x0000000102b87824 */ /* 0x010fe400010e06b8 */
[----:B0-----:R-:W3:Y:S04]  /*10d60*/  LDL.LU R111, [R1+0xc4] ;  /* 0x0000c400016f7983 */ /* 0x001ee80000300800 */
[----:B------:R-:W-:Y:S01]  /*10d70*/  STL [R1+0x148], R188 ;  /* 0x000148bc01007387 */ /* 0x000fe20000100800 */
[----:B------:R-:W-:-:S03]  /*10d80*/  IADD3 R182, P2, R182, UR13, RZ ;  /* 0x0000000db6b67c10 */ /* 0x000fc6000ff5e0ff */
[----:B------:R-:W-:Y:S01]  /*10d90*/  STL [R1+0x140], R186 ;  /* 0x000140ba01007387 */ /* 0x000fe20000100800 */
[----:B------:R-:W-:-:S03]  /*10da0*/  IMAD.X R179, R2, 0x1, R179, P3 ;  /* 0x0000000102b37824 */ /* 0x000fc600018e06b3 */
        /* <DEDUP_REMOVED lines=8> */
[----:B------:R0:W-:Y:S04]  /*10e30*/  STL [R1+0x104], R180 ;  /* 0x000104b401007387 */ /* 0x0001e80000100800 */
[----:B0-----:R-:W4:Y:S04]  /*10e40*/  LDL.LU R180, [R1+0xd8] ;  /* 0x0000d80001b47983 */ /* 0x001f280000300800 */
[----:B------:R0:W-:Y:S04]  /*10e50*/  STL [R1+0x128], R178 ;  /* 0x000128b201007387 */ /* 0x0001e80000100800 */
[----:B------:R1:W-:Y:S04]  /*10e60*/  STL [R1+0xfc], R175 ;  /* 0x0000fcaf01007387 */ /* 0x0003e80000100800 */
[----:B0-----:R-:W4:Y:S01]  /*10e70*/  LDL.LU R178, [R1+0xd0] ;  /* 0x0000d00001b27983 */ /* 0x001f220000300800 */
[----:B------:R-:W-:-:S03]  /*10e80*/  IADD3 R119, P5, R119, UR13, RZ ;  /* 0x0000000d77777c10 */ /* 0x000fc6000ffbe0ff */
[----:B------:R0:W-:Y:S04]  /*10e90*/  STL [R1+0x120], R121 ;  /* 0x0001207901007387 */ /* 0x0001e80000100800 */
[----:B-1----:R-:W4:Y:S04]  /*10ea0*/  LDL.LU R175, [R1+0xc8] ;  /* 0x0000c80001af7983 */ /* 0x002f280000300800 */
[----:B------:R1:W-:Y:S04]  /*10eb0*/  STL [R1+0xf4], R119 ;  /* 0x0000f47701007387 */ /* 0x0003e80000100800 */
[----:B0-----:R-:W4:Y:S04]  /*10ec0*/  LDL.LU R121, [R1+0x9c] ;  /* 0x00009c0001797983 */ /* 0x001f280000300800 */
[----:B-1----:R-:W4:Y:S01]  /*10ed0*/  LDL.LU R119, [R1+0xc0] ;  /* 0x0000c00001777983 */ /* 0x002f220000300800 */
[----:B------:R-:W-:-:S02]  /*10ee0*/  IADD3.X R116, R116, UR40, RZ, P6, !PT ;  /* 0x0000002874747c10 */ /* 0x000fc4000b7fe4ff */
[----:B------:R-:W-:-:S03]  /*10ef0*/  IADD3 R222, P6, R222, UR13, RZ ;  /* 0x0000000ddede7c10 */ /* 0x000fc6000ffde0ff */
[----:B------:R-:W-:Y:S04]  /*10f00*/  STL [R1+0x118], R116 ;  /* 0x0001187401007387 */ /* 0x000fe80000100800 */
[----:B------:R0:W-:Y:S04]  /*10f10*/  STL [R1+0xec], R222 ;  /* 0x0000ecde01007387 */ /* 0x0001e80000100800 */
[----:B0-----:R-:W4:Y:S04]  /*10f20*/  LDL.LU R222, [R1+0x634] ;  /* 0x0006340001de7983 */ /* 0x001f280000300800 */
[----:B------:R-:W4:Y:S01]  /*10f30*/  LDL.LU R116, [R1+0x94] ;  /* 0x0000940001747983 */ /* 0x000f220000300800 */
[----:B------:R-:W-:-:S02]  /*10f40*/  IADD3.X R117, R117, UR40, RZ, P1, !PT ;  /* 0x0000002875757c10 */ /* 0x000fc40008ffe4ff */
[----:B------:R-:W-:-:S05]  /*10f50*/  IADD3 R0, P1, R0, UR13, RZ ;  /* 0x0000000d00007c10 */ /* 0x000fca000ff3e0ff */
[----:B------:R0:W-:Y:S01]  /*10f60*/  STL [R1+0xe4], R0 ;  /* 0x0000e40001007387 */ /* 0x0001e20000100800 */
[----:B------:R-:W-:-:S03]  /*10f70*/  IADD3.X R176, R176, UR40, RZ, P2, !PT ;  /* 0x00000028b0b07c10 */ /* 0x000fc600097fe4ff */
[----:B0-----:R-:W4:Y:S04]  /*10f80*/  LDL.LU R0, [R1+0x630] ;  /* 0x0006300001007983 */ /* 0x001f280000300800 */
[----:B------:R0:W-:Y:S04]  /*10f90*/  STL [R1+0x110], R117 ;  /* 0x0001107501007387 */ /* 0x0001e80000100800 */
[----:B0-----:R-:W4:Y:S04]  /*10fa0*/  LDL.LU R117, [R1+0x8c] ;  /* 0x00008c0001757983 */ /* 0x001f280000300800 */
[----:B------:R0:W-:Y:S04]  /*10fb0*/  STL [R1+0x108], R176 ;  /* 0x000108b001007387 */ /* 0x0001e80000100800 */
[----:B0-----:R-:W4:Y:S01]  /*10fc0*/  LDL.LU R176, [R1+0x84] ;  /* 0x0000840001b07983 */ /* 0x001f220000300800 */
[----:B------:R-:W-:-:S02]  /*10fd0*/  IADD3 R174, P2, R174, UR13, RZ ;  /* 0x0000000daeae7c10 */ /* 0x000fc4000ff5e0ff */
[----:B------:R-:W-:Y:S02]  /*10fe0*/  IADD3.X R171, R171, UR40, RZ, P3, !PT ;  /* 0x00000028abab7c10 */ /* 0x000fe40009ffe4ff */
[----:B------:R-:W-:Y:S02]  /*10ff0*/  IADD3 R172, P3, R172, UR13, RZ ;  /* 0x0000000dacac7c10 */ /* 0x000fe4000ff7e0ff */
[----:B------:R-:W-:Y:S01]  /*11000*/  IADD3.X R206, R206, UR40, RZ, P5, !PT ;  /* 0x00000028cece7c10 */ /* 0x000fe2000affe4ff */
[----:B------:R-:W-:Y:S01]  /*11010*/  STL [R1+0xdc], R174 ;  /* 0x0000dcae01007387 */ /* 0x000fe20000100800 */
[----:B------:R-:W-:-:S03]  /*11020*/  IADD3.X R170, R170, UR40, RZ, P4, !PT ;  /* 0x00000028aaaa7c10 */ /* 0x000fc6000a7fe4ff */
[----:B------:R-:W-:Y:S01]  /*11030*/  STL [R1+0x100], R171 ;  /* 0x000100ab01007387 */ /* 0x000fe20000100800 */
[----:B------:R-:W-:-:S03]  /*11040*/  IADD3.X R205, R205, UR40, RZ, P6, !PT ;  /* 0x00000028cdcd7c10 */ /* 0x000fc6000b7fe4ff */
[----:B------:R-:W-:Y:S04]  /*11050*/  STL [R1+0xd4], R172 ;  /* 0x0000d4ac01007387 */ /* 0x000fe80000100800 */
[----:B------:R0:W-:Y:S04]  /*11060*/  STL [R1+0xf0], R206 ;  /* 0x0000f0ce01007387 */ /* 0x0001e80000100800 */
[----:B------:R-:W-:Y:S04]  /*11070*/  STL [R1+0xf8], R170 ;  /* 0x0000f8aa01007387 */ /* 0x000fe80000100800 */
[----:B0-----:R-:W4:Y:S01]  /*11080*/  LDL.LU R206, [R1+0x62c] ;  /* 0x00062c0001ce7983 */ /* 0x001f220000300800 */
[----:B------:R-:W-:-:S02]  /*11090*/  IADD3.X R221, R221, UR40, RZ, P1, !PT ;  /* 0x00000028dddd7c10 */ /* 0x000fc40008ffe4ff */
[----:B------:R-:W-:-:S04]  /*110a0*/  IADD3 R238, P1, R238, UR13, RZ ;  /* 0x0000000deeee7c10 */ /* 0x000fc8000ff3e0ff */
[----:B------:R-:W-:Y:S02]  /*110b0*/  IADD3.X R197, R197, UR40, RZ, P1, !PT ;  /* 0x00000028c5c57c10 */ /* 0x000fe40008ffe4ff */
[----:B--2---:R-:W-:-:S05]  /*110c0*/  IADD3 R120, P4, R120, UR13, RZ ;  /* 0x0000000d78787c10 */ /* 0x004fca000ff9e0ff */
[----:B------:R-:W-:Y:S04]  /*110d0*/  STL [R1+0xcc], R120 ;  /* 0x0000cc7801007387 */ /* 0x000fe80000100800 */
[----:B------:R-:W2:Y:S01]  /*110e0*/  LDL.LU R174, [R1+0x98] ;  /* 0x0000980001ae7983 */ /* 0x000ea20000300800 */
[----:B---3--:R-:W-:-:S05]  /*110f0*/  IADD3 R111, P5, R111, UR13, RZ ;  /* 0x0000000d6f6f7c10 */ /* 0x008fca000ffbe0ff */
[----:B------:R0:W-:Y:S04]  /*11100*/  STL [R1+0xc4], R111 ;  /* 0x0000c46f01007387 */ /* 0x0001e80000100800 */
[----:B0-----:R-:W3:Y:S04]  /*11110*/  LDL.LU R111, [R1+0x90] ;  /* 0x00009000016f7983 */ /* 0x001ee80000300800 */
[----:B------:R0:W-:Y:S04]  /*11120*/  STL [R1+0xe8], R205 ;  /* 0x0000e8cd01007387 */ /* 0x0001e80000100800 */
[----:B0-----:R-:W3:Y:S01]  /*11130*/  LDL.LU R205, [R1+0x628] ;  /* 0x0006280001cd7983 */ /* 0x001ee20000300800 */
[----:B----4-:R-:W-:-:S02]  /*11140*/  IADD3.X R180, R180, UR40, RZ, P2, !PT ;  /* 0x00000028b4b47c10 */ /* 0x010fc400097fe4ff */
[----:B------:R-:W-:Y:S02]  /*11150*/  IADD3 R237, P2, R237, UR13, RZ ;  /* 0x0000000deded7c10 */ /* 0x000fe4000ff5e0ff */
[----:B------:R-:W-:Y:S02]  /*11160*/  IADD3.X R178, R178, UR40, RZ, P3, !PT ;  /* 0x00000028b2b27c10 */ /* 0x000fe40009ffe4ff */
[----:B------:R-:W-:Y:S02]  /*11170*/  IADD3 R227, P3, R227, UR13, RZ ;  /* 0x0000000de3e37c10 */ /* 0x000fe4000ff7e0ff */
[----:B------:R-:W-:Y:S02]  /*11180*/  IADD3.X R175, R175, UR40, RZ, P4, !PT ;  /* 0x00000028afaf7c10 */ /* 0x000fe4000a7fe4ff */
[----:B------:R-:W-:Y:S02]  /*11190*/  IADD3 R121, P4, R121, UR13, RZ ;  /* 0x0000000d79797c10 */ /* 0x000fe4000ff9e0ff */
[----:B------:R-:W-:-:S02]  /*111a0*/  IADD3.X R119, R119, UR40, RZ, P5, !PT ;  /* 0x0000002877777c10 */ /* 0x000fc4000affe4ff */
[----:B------:R-:W-:-:S05]  /*111b0*/  IADD3 R222, P6, R222, UR13, RZ ;  /* 0x0000000ddede7c10 */ /* 0x000fca000ffde0ff */
[----:B------:R0:W-:Y:S04]  /*111c0*/  STL [R1+0xbc], R222 ;  /* 0x0000bcde01007387 */ /* 0x0001e80000100800 */
[----:B0-----:R-:W4:Y:S04]  /*111d0*/  LDL.LU R222, [R1+0x624] ;  /* 0x0006240001de7983 */ /* 0x001f280000300800 */
[----:B------:R-:W4:Y:S04]  /*111e0*/  LDL.LU R171, [R1+0x88] ;  /* 0x0000880001ab7983 */ /* 0x000f280000300800 */
[----:B------:R-:W4:Y:S04]  /*111f0*/  LDL.LU R172, [R1+0x5c] ;  /* 0x00005c0001ac7983 */ /* 0x000f280000300800 */
[----:B------:R0:W-:Y:S04]  /*11200*/  STL [R1+0xe0], R221 ;  /* 0x0000e0dd01007387 */ /* 0x0001e80000100800 */
[----:B0-----:R-:W4:Y:S04]  /*11210*/  LDL.LU R221, [R1+0x620] ;  /* 0x0006200001dd7983 */ /* 0x001f280000300800 */
[----:B------:R-:W4:Y:S04]  /*11220*/  LDL.LU R170, [R1+0x54] ;  /* 0x0000540001aa7983 */ /* 0x000f280000300800 */
[----:B------:R0:W-:Y:S01]  /*11230*/  STL [R1+0xb4], R238 ;  /* 0x0000b4ee01007387 */ /* 0x0001e20000100800 */
[----:B------:R-:W-:-:S03]  /*11240*/  IADD3.X R0, R0, UR40, RZ, P6, !PT ;  /* 0x0000002800007c10 */ /* 0x000fc6000b7fe4ff */
[----:B0-----:R-:W4:Y:S04]  /*11250*/  LDL.LU R238, [R1+0x61c] ;  /* 0x00061c0001ee7983 */ /* 0x001f280000300800 */
[----:B------:R-:W4:Y:S04]  /*11260*/  LDL.LU R120, [R1+0x4c] ;  /* 0x00004c0001787983 */ /* 0x000f280000300800 */
[----:B------:R0:W-:Y:S01]  /*11270*/  STL [R1+0xac], R237 ;  /* 0x0000aced01007387 */ /* 0x0001e20000100800 */
[----:B------:R-:W-:-:S03]  /*11280*/  IADD3 R116, P5, R116, UR13, RZ ;  /* 0x0000000d74747c10 */ /* 0x000fc6000ffbe0ff */
[----:B0-----:R-:W4:Y:S04]  /*11290*/  LDL.LU R237, [R1+0x618] ;  /* 0x0006180001ed7983 */ /* 0x001f280000300800 */
[----:B------:R-:W-:Y:S04]  /*112a0*/  STL [R1+0xd8], R180 ;  /* 0x0000d8b401007387 */ /* 0x000fe80000100800 */
[----:B------:R0:W-:Y:S01]  /*112b0*/  STL [R1+0xa4], R227 ;  /* 0x0000a4e301007387 */ /* 0x0001e20000100800 */
[----:B------:R-:W-:-:S03]  /*112c0*/  IADD3 R117, P6, R117, UR13, RZ ;  /* 0x0000000d75757c10 */ /* 0x000fc6000ffde0ff */
[----:B0-----:R-:W4:Y:S04]  /*112d0*/  LDL.LU R227, [R1+0x614] ;  /* 0x0006140001e37983 */ /* 0x001f280000300800 */
[----:B------:R-:W-:Y:S04]  /*112e0*/  STL [R1+0xd0], R178 ;  /* 0x0000d0b201007387 */ /* 0x000fe80000100800 */
[----:B------:R0:W-:Y:S04]  /*112f0*/  STL [R1+0x9c], R121 ;  /* 0x00009c7901007387 */ /* 0x0001e80000100800 */
[----:B------:R-:W-:Y:S04]  /*11300*/  STL [R1+0xc8], R175 ;  /* 0x0000c8af01007387 */ /* 0x000fe80000100800 */
[----:B0-----:R-:W4:Y:S04]  /*11310*/  LDL.LU R121, [R1+0x58] ;  /* 0x0000580001797983 */ /* 0x001f280000300800 */
[----:B------:R0:W-:Y:S01]  /*11320*/  STL [R1+0xc0], R119 ;  /* 0x0000c07701007387 */ /* 0x0001e20000100800 */
[----:B------:R-:W-:-:S02]  /*11330*/  IADD3.X R198, R198, UR40, RZ, P2, !PT ;  /* 0x00000028c6c67c10 */ /* 0x000fc400097fe4ff */
[----:B------:R-:W-:Y:S01]  /*11340*/  IADD3 R176, P1, R176, UR13, RZ ;  /* 0x0000000db0b07c10 */ /* 0x000fe2000ff3e0ff */
[----:B0-----:R-:W4:Y:S04]  /*11350*/  LDL.LU R119, [R1+0x50] ;  /* 0x0000500001777983 */ /* 0x001f280000300800 */
[----:B------:R0:W-:Y:S04]  /*11360*/  STL [R1+0xb8], R0 ;  /* 0x0000b80001007387 */ /* 0x0001e80000100800 */
[----:B------:R1:W-:Y:S01]  /*11370*/  STL [R1+0x94], R116 ;  /* 0x0000947401007387 */ /* 0x0003e20000100800 */
[----:B------:R-:W-:-:S03]  /*11380*/  IADD3 R240, P2, R240, UR13, RZ ;  /* 0x0000000df0f07c10 */ /* 0x000fc6000ff5e0ff */
[----:B0-----:R-:W4:Y:S04]  /*11390*/  LDL.LU R0, [R1+0x610] ;  /* 0x0006100001007983 */ /* 0x001f280000300800 */
[----:B-1----:R-:W4:Y:S04]  /*113a0*/  LDL.LU R116, [R1+0x1c] ;  /* 0x00001c0001747983 */ /* 0x002f280000300800 */
[----:B------:R0:W-:Y:S04]  /*113b0*/  STL [R1+0xb0], R197 ;  /* 0x0000b0c501007387 */ /* 0x0001e80000100800 */
[----:B------:R1:W-:Y:S04]  /*113c0*/  STL [R1+0x8c], R117 ;  /* 0x00008c7501007387 */ /* 0x0003e80000100800 */
[----:B0-----:R-:W4:Y:S04]  /*113d0*/  LDL.LU R197, [R1+0x60c] ;  /* 0x00060c0001c57983 */ /* 0x001f280000300800 */
[----:B-1----:R-:W4:Y:S04]  /*113e0*/  LDL.LU R117, [R1+0x14] ;  /* 0x0000140001757983 */ /* 0x002f280000300800 */
[----:B------:R0:W-:Y:S04]  /*113f0*/  STL [R1+0xa8], R198 ;  /* 0x0000a8c601007387 */ /* 0x0001e80000100800 */
[----:B0-----:R-:W4:Y:S04]  /*11400*/  LDL.LU R198, [R1+0x608] ;  /* 0x0006080001c67983 */ /* 0x001f280000300800 */
[----:B------:R-:W-:Y:S04]  /*11410*/  STL [R1+0x84], R176 ;  /* 0x000084b001007387 */ /* 0x000fe80000100800 */
[----:B------:R0:W-:Y:S04]  /*11420*/  STL [R1+0x7c], R240 ;  /* 0x00007cf001007387 */ /* 0x0001e80000100800 */
[----:B0-----:R-:W4:Y:S01]  /*11430*/  LDL.LU R240, [R1+0x604] ;  /* 0x0006040001f07983 */ /* 0x001f220000300800 */
[----:B------:R-:W-:-:S02]  /*11440*/  IADD3.X R208, R208, UR40, RZ, P3, !PT ;  /* 0x00000028d0d07c10 */ /* 0x000fc40009ffe4ff */
[----:B------:R-:W-:Y:S02]  /*11450*/  IADD3 R207, P3, R207, UR13, RZ ;  /* 0x0000000dcfcf7c10 */ /* 0x000fe4000ff7e0ff */
[----:B--2---:R-:W-:Y:S01]  /*11460*/  IADD3.X R174, R174, UR40, RZ, P4, !PT ;  /* 0x00000028aeae7c10 */ /* 0x004fe2000a7fe4ff */
[----:B------:R0:W-:Y:S01]  /*11470*/  STL [R1+0xa0], R208 ;  /* 0x0000a0d001007387 */ /* 0x0001e20000100800 */
[----:B------:R-:W-:-:S03]  /*11480*/  IADD3 R224, P4, R224, UR13, RZ ;  /* 0x0000000de0e07c10 */ /* 0x000fc6000ff9e0ff */
[----:B0-----:R-:W2:Y:S04]  /*11490*/  LDL.LU R208, [R1+0x600] ;  /* 0x0006000001d07983 */ /* 0x001ea80000300800 */
[----:B------:R0:W-:Y:S01]  /*114a0*/  STL [R1+0x74], R207 ;  /* 0x000074cf01007387 */ /* 0x0001e20000100800 */
[----:B------:R-:W-:Y:S02]  /*114b0*/  IADD3.X R239, R239, UR40, RZ, P2, !PT ;  /* 0x00000028efef7c10 */ /* 0x000fe400097fe4ff */
[----:B---3--:R-:W-:Y:S01]  /*114c0*/  IADD3.X R111, R111, UR40, RZ, P5, !PT ;  /* 0x000000286f6f7c10 */ /* 0x008fe2000affe4ff */
[----:B0-----:R-:W3:Y:S01]  /*114d0*/  LDL.LU R207, [R1+0x5fc] ;  /* 0x0005fc0001cf7983 */ /* 0x001ee20000300800 */
[----:B------:R-:W-:-:S03]  /*114e0*/  IADD3 R223, P5, R223, UR13, RZ ;  /* 0x0000000ddfdf7c10 */ /* 0x000fc6000ffbe0ff */
[----:B------:R0:W-:Y:S01]  /*114f0*/  STL [R1+0x6c], R224 ;  /* 0x00006ce001007387 */ /* 0x0001e20000100800 */
[----:B------:R-:W-:-:S03]  /*11500*/  IADD3.X R211, R211, UR40, RZ, P3, !PT ;  /* 0x00000028d3d37c10 */ /* 0x000fc60009ffe4ff */
[----:B0-----:R-:W2:Y:S04]  /*11510*/  LDL.LU R224, [R1+0x5f8] ;  /* 0x0005f80001e07983 */ /* 0x001ea80000300800 */
[----:B------:R-:W-:Y:S04]  /*11520*/  STL [R1+0x98], R174 ;  /* 0x000098ae01007387 */ /* 0x000fe80000100800 */
[----:B------:R0:W-:Y:S04]  /*11530*/  STL [R1+0x90], R111 ;  /* 0x0000906f01007387 */ /* 0x0001e80000100800 */
[----:B0-----:R-:W3:Y:S04]  /*11540*/  LDL.LU R111, [R1+0x18] ;  /* 0x00001800016f7983 */ /* 0x001ee80000300800 */
[----:B------:R0:W-:Y:S01]  /*11550*/  STL [R1+0x64], R223 ;  /* 0x000064df01007387 */ /* 0x0001e20000100800 */
[----:B------:R-:W-:-:S03]  /*11560*/  IADD3.X R241, R241, UR40, RZ, P4, !PT ;  /* 0x00000028f1f17c10 */ /* 0x000fc6000a7fe4ff */
[----:B0-----:R-:W2:Y:S01]  /*11570*/  LDL.LU R223, [R1+0x5f4] ;  /* 0x0005f40001df7983 */ /* 0x001ea20000300800 */
[----:B----4-:R-:W-:Y:S02]  /*11580*/  IADD3.X R171, R171, UR40, RZ, P6, !PT ;  /* 0x00000028abab7c10 */ /* 0x010fe4000b7fe4ff */
[----:B------:R-:W-:Y:S02]  /*11590*/  IADD3 R172, P6, R172, UR13, RZ ;  /* 0x0000000dacac7c10 */ /* 0x000fe4000ffde0ff */
[----:B------:R-:W-:Y:S02]  /*115a0*/  IADD3 R120, P2, R120, UR13, RZ ;  /* 0x0000000d78787c10 */ /* 0x000fe4000ff5e0ff */
[----:B------:R-:W-:Y:S02]  /*115b0*/  IADD3 R197, P3, R197, UR13, RZ ;  /* 0x0000000dc5c57c10 */ /* 0x000fe4000ff7e0ff */
[----:B------:R-:W-:Y:S02]  /*115c0*/  IADD3.X R240, R240, UR40, RZ, P1, !PT ;  /* 0x00000028f0f07c10 */ /* 0x000fe40008ffe4ff */
[----:B------:R-:W-:-:S03]  /*115d0*/  IADD3 R170, P1, R170, UR13, RZ ;  /* 0x0000000daaaa7c10 */ /* 0x000fc6000ff3e0ff */
[----:B------:R0:W-:Y:S04]  /*115e0*/  STL [R1+0x80], R240 ;  /* 0x000080f001007387 */ /* 0x0001e80000100800 */
[----:B------:R-:W-:Y:S04]  /*115f0*/  STL [R1+0x88], R171 ;  /* 0x000088ab01007387 */ /* 0x000fe80000100800 */
[----:B0-----:R-:W4:Y:S04]  /*11600*/  LDL.LU R240, [R1+0x5f0] ;  /* 0x0005f00001f07983 */ /* 0x001f280000300800 */
[----:B------:R-:W-:Y:S04]  /*11610*/  STL [R1+0x5c], R172 ;  /* 0x00005cac01007387 */ /* 0x000fe80000100800 */
[----:B------:R0:W-:Y:S04]  /*11620*/  STL [R1+0x78], R239 ;  /* 0x000078ef01007387 */ /* 0x0001e80000100800 */
[----:B0-----:R-:W2:Y:S04]  /*11630*/  LDL.LU R239, [R1+0x5ec] ;  /* 0x0005ec0001ef7983 */ /* 0x001ea80000300800 */
[----:B------:R-:W-:Y:S04]  /*11640*/  STL [R1+0x54], R170 ;  /* 0x000054aa01007387 */ /* 0x000fe80000100800 */
[----:B------:R0:W-:Y:S04]  /*11650*/  STL [R1+0x70], R211 ;  /* 0x000070d301007387 */ /* 0x0001e80000100800 */
[----:B0-----:R-:W3:Y:S04]  /*11660*/  LDL.LU R211, [R1+0x5e8] ;  /* 0x0005e80001d37983 */ /* 0x001ee80000300800 */
[----:B------:R-:W-:Y:S04]  /*11670*/  STL [R1+0x4c], R120 ;  /* 0x00004c7801007387 */ /* 0x000fe80000100800 */
[----:B------:R0:W-:Y:S04]  /*11680*/  STL [R1+0x44], R197 ;  /* 0x000044c501007387 */ /* 0x0001e80000100800 */
[----:B0-----:R-:W4:Y:S04]  /*11690*/  LDL.LU R197, [R1+0x5e4] ;  /* 0x0005e40001c57983 */ /* 0x001f280000300800 */
[----:B------:R0:W-:Y:S04]  /*116a0*/  STL [R1+0x68], R241 ;  /* 0x000068f101007387 */ /* 0x0001e80000100800 */
[----:B0-----:R-:W2:Y:S01]  /*116b0*/  LDL.LU R241, [R1+0x5e0] ;  /* 0x0005e00001f17983 */ /* 0x001ea20000300800 */
[----:B------:R-:W-:-:S02]  /*116c0*/  IADD3 R210, P4, R210, UR13, RZ ;  /* 0x0000000dd2d27c10 */ /* 0x000fc4000ff9e0ff */
[----:B------:R-:W-:Y:S02]  /*116d0*/  IADD3.X R209, R209, UR40, RZ, P5, !PT ;  /* 0x00000028d1d17c10 */ /* 0x000fe4000affe4ff */
[----:B------:R-:W-:Y:S01]  /*116e0*/  IADD3 R226, P5, R226, UR13, RZ ;  /* 0x0000000de2e27c10 */ /* 0x000fe2000ffbe0ff */
[----:B------:R0:W-:Y:S01]  /*116f0*/  STL [R1+0x3c], R210 ;  /* 0x00003cd201007387 */ /* 0x0001e20000100800 */
[----:B------:R-:W-:Y:S02]  /*11700*/  IADD3.X R121, R121, UR40, RZ, P6, !PT ;  /* 0x0000002879797c10 */ /* 0x000fe4000b7fe4ff */
[----:B------:R-:W-:Y:S02]  /*11710*/  IADD3 R225, P6, R225, UR13, RZ ;  /* 0x0000000de1e17c10 */ /* 0x000fe4000ffde0ff */
[----:B------:R-:W-:Y:S02]  /*11720*/  IADD3.X R119, R119, UR40, RZ, P1, !PT ;  /* 0x0000002877777c10 */ /* 0x000fe40008ffe4ff */
[----:B------:R-:W-:Y:S01]  /*11730*/  IADD3 R242, P1, R242, UR13, RZ ;  /* 0x0000000df2f27c10 */ /* 0x000fe2000ff3e0ff */
[----:B0-----:R-:W4:Y:S04]  /*11740*/  LDL.LU R210, [R1+0x5dc] ;  /* 0x0005dc0001d27983 */ /* 0x001f280000300800 */
[----:B------:R0:W-:Y:S01]  /*11750*/  STL [R1+0x60], R209 ;  /* 0x000060d101007387 */ /* 0x0001e20000100800 */
[----:B------:R-:W-:-:S03]  /*11760*/  IADD3.X R198, R198, UR40, RZ, P3, !PT ;  /* 0x00000028c6c67c10 */ /* 0x000fc60009ffe4ff */
[----:B0-----:R-:W4:Y:S04]  /*11770*/  LDL.LU R209, [R1+0x5d8] ;  /* 0x0005d80001d17983 */ /* 0x001f280000300800 */
[----:B------:R0:W-:Y:S04]  /*11780*/  STL [R1+0x34], R226 ;  /* 0x000034e201007387 */ /* 0x0001e80000100800 */
[----:B0-----:R-:W4:Y:S04]  /*11790*/  LDL.LU R226, [R1+0x5d4] ;  /* 0x0005d40001e27983 */ /* 0x001f280000300800 */
[----:B------:R0:W-:Y:S04]  /*117a0*/  STL [R1+0x2c], R225 ;  /* 0x00002ce101007387 */ /* 0x0001e80000100800 */
[----:B0-----:R-:W4:Y:S04]  /*117b0*/  LDL.LU R225, [R1+0x5d0] ;  /* 0x0005d00001e17983 */ /* 0x001f280000300800 */
[----:B------:R-:W-:Y:S04]  /*117c0*/  STL [R1+0x58], R121 ;  /* 0x0000587901007387 */ /* 0x000fe80000100800 */
[----:B------:R0:W-:Y:S04]  /*117d0*/  STL [R1+0x24], R242 ;  /* 0x000024f201007387 */ /* 0x0001e80000100800 */
[----:B0-----:R-:W4:Y:S04]  /*117e0*/  LDL.LU R242, [R1+0x5cc] ;  /* 0x0005cc0001f27983 */ /* 0x001f280000300800 */
[----:B------:R-:W-:Y:S04]  /*117f0*/  STL [R1+0x50], R119 ;  /* 0x0000507701007387 */ /* 0x000fe80000100800 */
        /* <DEDUP_REMOVED lines=8> */
[----:B------:R0:W-:Y:S06]  /*11880*/  MEMBAR.ALL.CTA ;  /* 0x0000000000007992 */ /* 0x0001ec0000008000 */
[----:B0-----:R-:W0:Y:S02]  /*11890*/  FENCE.VIEW.ASYNC.S ;  /* 0x00000000000073c6 */ /* 0x001e240000000000 */
[----:B0-----:R-:W-:Y:S06]  /*118a0*/  BAR.SYNC.DEFER_BLOCKING 0x0 ;  /* 0x0000000000007b1d */ /* 0x001fec0000010000 */
[----:B------:R-:W-:Y:S01]  /*118b0*/  UMOV UR9, 0x40000040 ;  /* 0x4000004000097882 */ /* 0x000fe20000000000 */
[----:B------:R-:W-:-:S06]  /*118c0*/  WARPGROUP.ARRIVE ;  /* 0x00000000000079c5 */ /* 0x000fcc0000000000 */
[----:B------:R-:W-:Y:S04]  /*118d0*/  QGMMA.64x64x32.F32.E4M3.E4M3 R56, gdesc[UR8], R56 ;  /* 0x00e00000083879f3 */ /* 0x000fe80008700838 */
[----:B------:R-:W-:Y:S01]  /*118e0*/  QGMMA.64x64x32.F32.E4M3.E4M3 R56, gdesc[UR4], R56 ;  /* 0x00e00000043879f3 */ /* 0x000fe20008700838 */
[----:B--2---:R-:W-:-:S05]  /*118f0*/  IADD3.X R241, R241, UR40, RZ, P2, !PT ;  /* 0x00000028f1f17c10 */ /* 0x004fca00097fe4ff */
[----:B------:R0:W-:Y:S04]  /*11900*/  STL [R1+0x48], R241 ;  /* 0x000048f101007387 */ /* 0x0001e80000100800 */
[----:B0-----:R-:W2:Y:S04]  /*11910*/  LDL.LU R241, [R1+0x5c8] ;  /* 0x0005c80001f17983 */ /* 0x001ea80000300800 */
[----:B------:R0:W-:Y:S01]  /*11920*/  STL [R1+0x40], R198 ;  /* 0x000040c601007387 */ /* 0x0001e20000100800 */
[----:B------:R-:W-:Y:S03]  /*11930*/  QGMMA.64x64x32.F32.E4M3.E4M3 R56, gdesc[UR16], R56 ;  /* 0x00e00000103879f3 */ /* 0x000fe60008700838 */
[----:B0-----:R-:W2:Y:S01]  /*11940*/  LDL.LU R198, [R1+0x5c4] ;  /* 0x0005c40001c67983 */ /* 0x001ea20000300800 */
[----:B------:R-:W-:-:S02]  /*11950*/  IADD3 R116, P2, R116, UR13, RZ ;  /* 0x0000000d74747c10 */ /* 0x000fc4000ff5e0ff */
[----:B------:R-:W-:Y:S02]  /*11960*/  IADD3.X R212, R212, UR40, RZ, P4, !PT ;  /* 0x00000028d4d47c10 */ /* 0x000fe4000a7fe4ff */
[----:B------:R-:W-:Y:S01]  /*11970*/  IADD3 R117, P3, R117, UR13, RZ ;  /* 0x0000000d75757c10 */ /* 0x000fe2000ff7e0ff */
[----:B------:R-:W-:Y:S01]  /*11980*/  STL [R1+0x1c], R116 ;  /* 0x00001c7401007387 */ /* 0x000fe20000100800 */
[----:B---3--:R-:W-:Y:S02]  /*11990*/  IADD3 R211, P4, R211, UR13, RZ ;  /* 0x0000000dd3d37c10 */ /* 0x008fe4000ff9e0ff */
[----:B------:R-:W-:Y:S01]  /*119a0*/  IADD3.X R228, R228, UR40, RZ, P5, !PT ;  /* 0x00000028e4e47c10 */ /* 0x000fe2000affe4ff */
[----:B------:R0:W-:Y:S01]  /*119b0*/  STL [R1+0x38], R212 ;  /* 0x000038d401007387 */ /* 0x0001e20000100800 */
[----:B------:R-:W-:Y:S02]  /*119c0*/  IADD3 R227, P5, R227, UR13, RZ ;  /* 0x0000000de3e37c10 */ /* 0x000fe4000ffbe0ff */
[----:B------:R-:W-:Y:S01]  /*119d0*/  IADD3.X R244, R244, UR40, RZ, P6, !PT ;  /* 0x00000028f4f47c10 */ /* 0x000fe2000b7fe4ff */
[----:B0-----:R-:W3:Y:S04]  /*119e0*/  LDL.LU R212, [R1+0x5c0] ;  /* 0x0005c00001d47983 */ /* 0x001ee80000300800 */
[----:B------:R-:W-:Y:S04]  /*119f0*/  STL [R1+0x14], R117 ;  /* 0x0000147501007387 */ /* 0x000fe80000100800 */
[----:B------:R0:W-:Y:S01]  /*11a00*/  STL [R1+0xc], R211 ;  /* 0x00000cd301007387 */ /* 0x0001e20000100800 */
[----:B------:R-:W-:-:S03]  /*11a10*/  IADD3.X R243, R243, UR40, RZ, P1, !PT ;  /* 0x00000028f3f37c10 */ /* 0x000fc60008ffe4ff */
[----:B0-----:R-:W3:Y:S04]  /*11a20*/  LDL.LU R211, [R1+0x5bc] ;  /* 0x0005bc0001d37983 */ /* 0x001ee80000300800 */
[----:B------:R0:W-:Y:S04]  /*11a30*/  STL [R1+0x30], R228 ;  /* 0x000030e401007387 */ /* 0x0001e80000100800 */
[----:B0-----:R-:W3:Y:S04]  /*11a40*/  LDL.LU R228, [R1+0x5b8] ;  /* 0x0005b80001e47983 */ /* 0x001ee80000300800 */
[----:B------:R0:W-:Y:S04]  /*11a50*/  STL [R1+0x4], R227 ;  /* 0x000004e301007387 */ /* 0x0001e80000100800 */
[----:B0-----:R-:W3:Y:S01]  /*11a60*/  LDL.LU R227, [R1+0x5b4] ;  /* 0x0005b40001e37983 */ /* 0x001ee20000300800 */
[----:B------:R-:W-:Y:S01]  /*11a70*/  UMOV UR26, UR10 ;  /* 0x0000000a001a7c82 */ /* 0x000fe20008000000 */
[----:B------:R-:W-:Y:S01]  /*11a80*/  UMOV UR27, UR11 ;  /* 0x0000000b001b7c82 */ /* 0x000fe20008000000 */
[----:B------:R-:W-:Y:S01]  /*11a90*/  QGMMA.64x64x32.F32.E4M3.E4M3 R56, gdesc[UR20], R56 ;  /* 0x00e00000143879f3 */ /* 0x000fe20008700838 */
[----:B------:R0:W-:Y:S01]  /*11aa0*/  STL [R1+0x28], R244 ;  /* 0x000028f401007387 */ /* 0x0001e20000100800 */
[----:B------:R-:W-:-:S02]  /*11ab0*/  IADD3.X R111, R111, UR40, RZ, P2, !PT ;  /* 0x000000286f6f7c10 */ /* 0x000fc400097fe4ff */
[----:B----4-:R-:W-:Y:S01]  /*11ac0*/  IADD3.X R197, R197, UR40, RZ, P4, !PT ;  /* 0x00000028c5c57c10 */ /* 0x010fe2000a7fe4ff */
[----:B------:R-:W-:Y:S01]  /*11ad0*/  QGMMA.64x64x32.F32.E4M3.E4M3 R24, gdesc[UR24], R24 ;  /* 0x00e00000181879f3 */ /* 0x000fe20008700818 */
[----:B0-----:R-:W4:Y:S04]  /*11ae0*/  LDL.LU R244, [R1+0x5b0] ;  /* 0x0005b00001f47983 */ /* 0x001f280000300800 */
[----:B------:R0:W-:Y:S04]  /*11af0*/  STL [R1+0x20], R243 ;  /* 0x000020f301007387 */ /* 0x0001e80000100800 */
[----:B0-----:R-:W3:Y:S01]  /*11b00*/  LDL.LU R243, [R1+0x5ac] ;  /* 0x0005ac0001f37983 */ /* 0x001ee20000300800 */
[----:B------:R-:W-:Y:S01]  /*11b10*/  IADD3.X R0, R0, UR40, RZ, P5, !PT ;  /* 0x0000002800007c10 */ /* 0x000fe2000affe4ff */
[----:B------:R-:W-:Y:S01]  /*11b20*/  UMOV UR30, UR6 ;  /* 0x00000006001e7c82 */ /* 0x000fe20008000000 */
[----:B------:R-:W-:-:S02]  /*11b30*/  UMOV UR31, UR7 ;  /* 0x00000007001f7c82 */ /* 0x000fc40008000000 */
[----:B------:R-:W-:Y:S01]  /*11b40*/  QGMMA.64x64x32.F32.E4M3.E4M3 R24, gdesc[UR28], R24 ;  /* 0x00e000001c1879f3 */ /* 0x000fe20008700818 */
[----:B--2---:R-:W-:-:S05]  /*11b50*/  IADD3.X R198, R198, UR40, RZ, P3, !PT ;  /* 0x00000028c6c67c10 */ /* 0x004fca0009ffe4ff */
[----:B------:R0:W-:Y:S04]  /*11b60*/  STL [R1+0x10], R198 ;  /* 0x000010c601007387 */ /* 0x0001e80000100800 */
[----:B------:R-:W-:Y:S04]  /*11b70*/  STL [R1+0x18], R111 ;  /* 0x0000186f01007387 */ /* 0x000fe80000100800 */
[----:B0-----:R-:W2:Y:S04]  /*11b80*/  LDL.LU R198, [R1+0x5a8] ;  /* 0x0005a80001c67983 */ /* 0x001ea80000300800 */
[----:B------:R0:W-:Y:S04]  /*11b90*/  STL [R1+0x8], R197 ;  /* 0x000008c501007387 */ /* 0x0001e80000100800 */
[----:B0-----:R-:W2:Y:S04]  /*11ba0*/  LDL.LU R197, [R1+0x5a4] ;  /* 0x0005a40001c57983 */ /* 0x001ea80000300800 */
[----:B------:R0:W-:Y:S04]  /*11bb0*/  STL [R1], R0 ;  /* 0x0000000001007387 */ /* 0x0001e80000100800 */
[----:B0-----:R0:W5:Y:S01]  /*11bc0*/  LDL.LU R0, [R1+0x5a0] ;  /* 0x0005a00001007983 */ /* 0x0011620000300800 */
[----:B------:R-:W-:Y:S01]  /*11bd0*/  UMOV UR34, UR18 ;  /* 0x0000001200227c82 */ /* 0x000fe20008000000 */
[----:B------:R-:W-:-:S02]  /*11be0*/  UMOV UR35, UR19 ;  /* 0x0000001300237c82 */ /* 0x000fc40008000000 */
[----:B------:R-:W-:Y:S01]  /*11bf0*/  QGMMA.64x64x32.F32.E4M3.E4M3 R24, gdesc[UR32], R24 ;  /* 0x00e00000201879f3 */ /* 0x000fe20008700818 */
[----:B------:R-:W-:Y:S01]  /*11c00*/  UMOV UR38, UR22 ;  /* 0x0000001600267c82 */ /* 0x000fe20008000000 */
[----:B------:R-:W-:Y:S01]  /*11c10*/  UMOV UR39, UR23 ;  /* 0x0000001700277c82 */ /* 0x000fe20008000000 */
[----:B------:R-:W-:Y:S02]  /*11c20*/  IADD3 R252, P6, R252, UR13, RZ ;  /* 0x0000000dfcfc7c10 */ /* 0x000fe4000ffde0ff */
[----:B------:R-:W-:Y:S02]  /*11c30*/  IADD3 R250, P1, R250, UR13, RZ ;  /* 0x0000000dfafa7c10 */ /* 0x000fe4000ff3e0ff */
[----:B------:R-:W-:Y:S02]  /*11c40*/  IADD3 R248, P2, R248, UR13, RZ ;  /* 0x0000000df8f87c10 */ /* 0x000fe4000ff5e0ff */
[----:B------:R-:W-:Y:S02]  /*11c50*/  IADD3 R246, P3, R246, UR13, RZ ;  /* 0x0000000df6f67c10 */ /* 0x000fe4000ff7e0ff */
[----:B------:R-:W-:-:S02]  /*11c60*/  IADD3.X R251, R251, UR40, RZ, P6, !PT ;  /* 0x00000028fbfb7c10 */ /* 0x000fc4000b7fe4ff */
[----:B------:R-:W-:Y:S02]  /*11c70*/  IADD3.X R249, R249, UR40, RZ, P1, !PT ;  /* 0x00000028f9f97c10 */ /* 0x000fe40008ffe4ff */
[----:B------:R-:W-:Y:S02]  /*11c80*/  IADD3.X R247, R247, UR40, RZ, P2, !PT ;  /* 0x00000028f7f77c10 */ /* 0x000fe400097fe4ff */
[----:B------:R-:W-:Y:S02]  /*11c90*/  IADD3.X R245, R245, UR40, RZ, P3, !PT ;  /* 0x00000028f5f57c10 */ /* 0x000fe40009ffe4ff */
[----:B------:R-:W-:Y:S01]  /*11ca0*/  IADD3 R242, P5, R242, UR13, RZ ;  /* 0x0000000df2f27c10 */ /* 0x000fe2000ffbe0ff */
[----:B------:R-:W-:Y:S01]  /*11cb0*/  QGMMA.64x64x32.F32.E4M3.E4M3 R24, gdesc[UR36], R24, gsb0 ;  /* 0x00e00000241879f3 */ /* 0x000fe20008000818 */
[----:B----4-:R-:W-:Y:S02]  /*11cc0*/  IADD3 R244, P4, R244, UR13, RZ ;  /* 0x0000000df4f47c10 */ /* 0x010fe4000ff9e0ff */
[----:B------:R-:W-:-:S02]  /*11cd0*/  IADD3 R240, P6, R240, UR13, RZ ;  /* 0x0000000df0f07c10 */ /* 0x000fc4000ffde0ff */
[----:B------:R-:W-:Y:S02]  /*11ce0*/  IADD3 R238, P1, R238, UR13, RZ ;  /* 0x0000000deeee7c10 */ /* 0x000fe4000ff3e0ff */
[----:B------:R-:W-:Y:S02]  /*11cf0*/  IADD3 R236, P2, R236, UR13, RZ ;  /* 0x0000000decec7c10 */ /* 0x000fe4000ff5e0ff */
[----:B------:R-:W-:Y:S01]  /*11d00*/  IADD3 R234, P3, R234, UR13, RZ ;  /* 0x0000000deaea7c10 */ /* 0x000fe2000ff7e0ff */
[----:B------:R-:W-:Y:S01]  /*11d10*/  VIADD R4, R4, 0x1 ;  /* 0x0000000104047836 */ /* 0x000fe20000000000 */
[----:B---3--:R-:W-:Y:S02]  /*11d20*/  IADD3.X R243, R243, UR40, RZ, P4, !PT ;  /* 0x00000028f3f37c10 */ /* 0x008fe4000a7fe4ff */
[----:B------:R-:W-:Y:S02]  /*11d30*/  IADD3.X R241, R241, UR40, RZ, P5, !PT ;  /* 0x00000028f1f17c10 */ /* 0x000fe4000affe4ff */
[----:B------:R-:W-:-:S02]  /*11d40*/  IADD3.X R239, R239, UR40, RZ, P6, !PT ;  /* 0x00000028efef7c10 */ /* 0x000fc4000b7fe4ff */
[----:B------:R-:W-:Y:S02]  /*11d50*/  IADD3.X R237, R237, UR40, RZ, P1, !PT ;  /* 0x00000028eded7c10 */ /* 0x000fe40008ffe4ff */
[----:B------:R-:W-:Y:S02]  /*11d60*/  IADD3.X R235, R235, UR40, RZ, P2, !PT ;  /* 0x00000028ebeb7c10 */ /* 0x000fe400097fe4ff */
[----:B------:R-:W-:Y:S02]  /*11d70*/  IADD3.X R233, R233, UR40, RZ, P3, !PT ;  /* 0x00000028e9e97c10 */ /* 0x000fe40009ffe4ff */
[----:B------:R-:W-:Y:S02]  /*11d80*/  IADD3 R232, P4, R232, UR13, RZ ;  /* 0x0000000de8e87c10 */ /* 0x000fe4000ff9e0ff */
[----:B------:R-:W-:Y:S02]  /*11d90*/  IADD3 R230, P5, R230, UR13, RZ ;  /* 0x0000000de6e67c10 */ /* 0x000fe4000ffbe0ff */
[----:B------:R-:W-:-:S02]  /*11da0*/  IADD3 R228, P6, R228, UR13, RZ ;  /* 0x0000000de4e47c10 */ /* 0x000fc4000ffde0ff */
[----:B------:R-:W-:Y:S02]  /*11db0*/  IADD3 R226, P1, R226, UR13, RZ ;  /* 0x0000000de2e27c10 */ /* 0x000fe4000ff3e0ff */
[----:B------:R-:W-:Y:S02]  /*11dc0*/  IADD3 R224, P2, R224, UR13, RZ ;  /* 0x0000000de0e07c10 */ /* 0x000fe4000ff5e0ff */
[----:B------:R-:W-:Y:S02]  /*11dd0*/  IADD3 R222, P3, R222, UR13, RZ ;  /* 0x0000000ddede7c10 */ /* 0x000fe4000ff7e0ff */
[----:B------:R-:W-:Y:S02]  /*11de0*/  ISETP.NE.U32.AND P0, PT, R4, R7, PT ;  /* 0x000000070400720c */ /* 0x000fe40003f05070 */
[----:B------:R-:W-:Y:S02]  /*11df0*/  IADD3.X R231, R231, UR40, RZ, P4, !PT ;  /* 0x00000028e7e77c10 */ /* 0x000fe4000a7fe4ff */
[----:B------:R-:W-:-:S02]  /*11e00*/  IADD3.X R229, R229, UR40, RZ, P5, !PT ;  /* 0x00000028e5e57c10 */ /* 0x000fc4000affe4ff */
[----:B------:R-:W-:Y:S02]  /*11e10*/  IADD3.X R227, R227, UR40, RZ, P6, !PT ;  /* 0x00000028e3e37c10 */ /* 0x000fe4000b7fe4ff */
[----:B------:R-:W-:Y:S02]  /*11e20*/  IADD3.X R225, R225, UR40, RZ, P1, !PT ;  /* 0x00000028e1e17c10 */ /* 0x000fe40008ffe4ff */
[----:B------:R-:W-:Y:S02]  /*11e30*/  IADD3.X R223, R223, UR40, RZ, P2, !PT ;  /* 0x00000028dfdf7c10 */ /* 0x000fe400097fe4ff */
[----:B------:R-:W-:Y:S02]  /*11e40*/  IADD3.X R221, R221, UR40, RZ, P3, !PT ;  /* 0x00000028dddd7c10 */ /* 0x000fe40009ffe4ff */
[----:B------:R-:W-:Y:S02]  /*11e50*/  IADD3 R220, P4, R220, UR13, RZ ;  /* 0x0000000ddcdc7c10 */ /* 0x000fe4000ff9e0ff */
[----:B------:R-:W-:-:S02]  /*11e60*/  IADD3 R218, P5, R218, UR13, RZ ;  /* 0x0000000ddada7c10 */ /* 0x000fc4000ffbe0ff */
[----:B------:R-:W-:Y:S02]  /*11e70*/  IADD3 R216, P6, R216, UR13, RZ ;  /* 0x0000000dd8d87c10 */ /* 0x000fe4000ffde0ff */
[----:B------:R-:W-:Y:S02]  /*11e80*/  IADD3 R214, P1, R214, UR13, RZ ;  /* 0x0000000dd6d67c10 */ /* 0x000fe4000ff3e0ff */
[----:B------:R-:W-:Y:S02]  /*11e90*/  IADD3 R212, P2, R212, UR13, RZ ;  /* 0x0000000dd4d47c10 */ /* 0x000fe4000ff5e0ff */
[----:B------:R-:W-:Y:S02]  /*11ea0*/  IADD3 R210, P3, R210, UR13, RZ ;  /* 0x0000000dd2d27c10 */ /* 0x000fe4000ff7e0ff */
        /* <DEDUP_REMOVED lines=10> */
[----:B------:R-:W-:Y:S01]  /*11f50*/  IADD3 R200, P2, R200, UR13, RZ ;  /* 0x0000000dc8c87c10 */ /* 0x000fe2000ff5e0ff */
[----:B------:R-:W-:Y:S02]  /*11f60*/  WARPGROUP.DEPBAR.LE gsb0, 0x0 ;  /* 0x00008000000079c5 */ /* 0x000fe40000010000 */
[----:B------:R-:W-:Y:S02]  /*11f70*/  IADD3.X R207, R207, UR40, RZ, P4, !PT ;  /* 0x00000028cfcf7c10 */ /* 0x000fe4000a7fe4ff */
[----:B------:R-:W-:Y:S02]  /*11f80*/  IADD3.X R205, R205, UR40, RZ, P5, !PT ;  /* 0x00000028cdcd7c10 */ /* 0x000fe4000affe4ff */
[----:B------:R-:W-:-:S02]  /*11f90*/  IADD3.X R203, R203, UR40, RZ, P6, !PT ;  /* 0x00000028cbcb7c10 */ /* 0x000fc4000b7fe4ff */
[----:B------:R-:W-:Y:S02]  /*11fa0*/  IADD3.X R201, R201, UR40, RZ, P1, !PT ;  /* 0x00000028c9c97c10 */ /* 0x000fe40008ffe4ff */
[----:B------:R-:W-:Y:S02]  /*11fb0*/  IADD3.X R199, R199, UR40, RZ, P2, !PT ;  /* 0x00000028c7c77c10 */ /* 0x000fe400097fe4ff */
[----:B--2---:R-:W-:-:S04]  /*11fc0*/  IADD3 R198, P3, R198, UR13, RZ ;  /* 0x0000000dc6c67c10 */ /* 0x004fc8000ff7e0ff */
[----:B------:R-:W-:Y:S01]  /*11fd0*/  IADD3.X R197, R197, UR40, RZ, P3, !PT ;  /* 0x00000028c5c57c10 */ /* 0x000fe20009ffe4ff */
[----:B0-----:R-:W-:Y:S08]  /*11fe0*/  @P0 BRA `(.L_x_2) ;  /* 0xffffff5800140947 */ /* 0x001ff0000383ffff */
.L_x_1:
[----:B------:R-:W2:Y:S01]  /*11ff0*/  LDL.LU R8, [R1+0x59c] ;  /* 0x00059c0001087983 */ /* 0x000ea20000300800 */
[----:B------:R-:W0:Y:S01]  /*12000*/  S2R R4, SR_TID.X ;  /* 0x0000000000047919 */ /* 0x000e220000002100 */
[----:B------:R-:W-:Y:S01]  /*12010*/  F2FP.SATFINITE.E4M3.F32.PACK_AB_MERGE_C R58, R59, R58, RZ ;  /* 0x0000003a3b3a723e */ /* 0x000fe200048070ff */
[----:B------:R-:W-:Y:S01]  /*12020*/  ULDC.64 UR6, c[0x0][0x228] ;  /* 0x00008a0000067ab9 */ /* 0x000fe20000000a00 */
[----:B------:R-:W-:Y:S01]  /*12030*/  F2FP.SATFINITE.E4M3.F32.PACK_AB_MERGE_C R63, R63, R62, RZ ;  /* 0x0000003e3f3f723e */ /* 0x000fe200048070ff */
[----:B------:R-:W3:Y:S01]  /*12040*/  LDL.LU R7, [R1+0x598] ;  /* 0x0005980001077983 */ /* 0x000ee20000300800 */
[----:B------:R-:W-:Y:S01]  /*12050*/  F2FP.SATFINITE.E4M3.F32.PACK_AB_MERGE_C R56, R57, R56, RZ ;  /* 0x000000383938723e */ /* 0x000fe200048070ff */
[----:B------:R-:W-:Y:S01]  /*12060*/  ULDC UR4, c[0x0][0x244] ;  /* 0x0000910000047ab9 */ /* 0x000fe20000000800 */
[----:B------:R-:W-:Y:S01]  /*12070*/  F2FP.SATFINITE.E4M3.F32.PACK_AB_MERGE_C R61, R61, R60, RZ ;  /* 0x0000003c3d3d723e */ /* 0x000fe200048070ff */
[----:B-----5:R-:W-:Y:S01]  /*12080*/  VIADD R22, R0, 0x5 ;  /* 0x0000000500167836 */ /* 0x020fe20000000000 */
[----:B------:R-:W-:-:S02]  /*12090*/  F2FP.SATFINITE.E4M3.F32.PACK_AB_MERGE_C R24, R25, R24, RZ ;  /* 0x000000181918723e */ /* 0x000fc400048070ff */
[----:B------:R-:W-:Y:S02]  /*120a0*/  F2FP.SATFINITE.E4M3.F32.PACK_AB_MERGE_C R26, R27, R26, RZ ;  /* 0x0000001a1b1a723e */ /* 0x000fe400048070ff */
[----:B------:R-:W-:Y:S02]  /*120b0*/  F2FP.SATFINITE.E4M3.F32.PACK_AB_MERGE_C R29, R29, R28, RZ ;  /* 0x0000001c1d1d723e */ /* 0x000fe400048070ff */
[----:B------:R-:W-:Y:S02]  /*120c0*/  F2FP.SATFINITE.E4M3.F32.PACK_AB_MERGE_C R31, R31, R30, RZ ;  /* 0x0000001e1f1f723e */ /* 0x000fe400048070ff */
[----:B------:R-:W-:Y:S02]  /*120d0*/  PRMT R57, R58, 0x5410, R63 ;  /* 0x000054103a397816 */ /* 0x000fe4000000003f */
[----:B------:R-:W-:Y:S02]  /*120e0*/  PRMT R56, R56, 0x5410, R61 ;  /* 0x0000541038387816 */ /* 0x000fe4000000003d */
[----:B------:R-:W-:Y:S01]  /*120f0*/  PRMT R58, R24, 0x5410, R29 ;  /* 0x00005410183a7816 */ /* 0x000fe2000000001d */
[----:B------:R-:W-:Y:S01]  /*12100*/  VIADD R24, R0, 0x6 ;  /* 0x0000000600187836 */ /* 0x000fe20000000000 */
[----:B------:R-:W-:Y:S01]  /*12110*/  PRMT R59, R26, 0x5410, R31 ;  /* 0x000054101a3b7816 */ /* 0x000fe2000000001f */
[----:B------:R-:W-:Y:S01]  /*12120*/  VIADD R26, R0, 0x9 ;  /* 0x00000009001a7836 */ /* 0x000fe20000000000 */
[----:B------:R-:W-:-:S02]  /*12130*/  F2FP.SATFINITE.E4M3.F32.PACK_AB_MERGE_C R66, R67, R66, RZ ;  /* 0x000000424342723e */ /* 0x000fc400048070ff */
[----:B------:R-:W-:Y:S02]  /*12140*/  F2FP.SATFINITE.E4M3.F32.PACK_AB_MERGE_C R71, R71, R70, RZ ;  /* 0x000000464747723e */ /* 0x000fe400048070ff */
[----:B------:R-:W-:Y:S02]  /*12150*/  F2FP.SATFINITE.E4M3.F32.PACK_AB_MERGE_C R64, R65, R64, RZ ;  /* 0x000000404140723e */ /* 0x000fe400048070ff */
[----:B------:R-:W-:Y:S01]  /*12160*/  F2FP.SATFINITE.E4M3.F32.PACK_AB_MERGE_C R69, R69, R68, RZ ;  /* 0x000000444545723e */ /* 0x000fe200048070ff */
[C---:B0-----:R-:W-:Y:S01]  /*12170*/  IMAD.SHL.U32 R3, R4.reuse, 0x40, RZ ;  /* 0x0000004004037824 */ /* 0x041fe200078e00ff */
[----:B------:R-:W-:Y:S02]  /*12180*/  F2FP.SATFINITE.E4M3.F32.PACK_AB_MERGE_C R32, R33, R32, RZ ;  /* 0x000000202120723e */ /* 0x000fe400048070ff */
[----:B------:R-:W-:Y:S02]  /*12190*/  F2FP.SATFINITE.E4M3.F32.PACK_AB_MERGE_C R34, R35, R34, RZ ;  /* 0x000000222322723e */ /* 0x000fe400048070ff */
[----:B------:R-:W-:Y:S01]  /*121a0*/  LOP3.LUT R5, R3, 0x400, RZ, 0xc0, !PT ;  /* 0x0000040003057812 */ /* 0x000fe200078ec0ff */
[----:B------:R-:W-:Y:S01]  /*121b0*/  IMAD.SHL.U32 R3, R4, 0x8, RZ ;  /* 0x0000000804037824 */ /* 0x000fe200078e00ff */
[----:B------:R-:W-:Y:S01]  /*121c0*/  F2FP.SATFINITE.E4M3.F32.PACK_AB_MERGE_C R37, R37, R36, RZ ;  /* 0x000000242525723e */ /* 0x000fe200048070ff */
[----:B------:R-:W-:Y:S01]  /*121d0*/  VIADD R4, R0, 0x3 ;  /* 0x0000000300047836 */ /* 0x000fe20000000000 */
[----:B------:R-:W-:-:S02]  /*121e0*/  F2FP.SATFINITE.E4M3.F32.PACK_AB_MERGE_C R39, R39, R38, RZ ;  /* 0x000000262727723e */ /* 0x000fc400048070ff */
[----:B------:R-:W-:Y:S02]  /*121f0*/  LOP3.LUT R3, R3, 0x300, RZ, 0xc0, !PT ;  /* 0x0000030003037812 */ /* 0x000fe400078ec0ff */
[----:B------:R-:W-:Y:S02]  /*12200*/  PRMT R65, R66, 0x5410, R71 ;  /* 0x0000541042417816 */ /* 0x000fe40000000047 */
[----:B------:R-:W-:Y:S02]  /*12210*/  PRMT R64, R64, 0x5410, R69 ;  /* 0x0000541040407816 */ /* 0x000fe40000000045 */
[----:B------:R-:W-:Y:S02]  /*12220*/  PRMT R66, R32, 0x5410, R37 ;  /* 0x0000541020427816 */ /* 0x000fe40000000025 */
[----:B------:R-:W-:Y:S02]  /*12230*/  PRMT R67, R34, 0x5410, R39 ;  /* 0x0000541022437816 */ /* 0x000fe40000000027 */
[----:B------:R-:W-:-:S02]  /*12240*/  F2FP.SATFINITE.E4M3.F32.PACK_AB_MERGE_C R74, R75, R74, RZ ;  /* 0x0000004a4b4a723e */ /* 0x000fc400048070ff */
[----:B------:R-:W-:Y:S02]  /*12250*/  F2FP.SATFINITE.E4M3.F32.PACK_AB_MERGE_C R79, R79, R78, RZ ;  /* 0x0000004e4f4f723e */ /* 0x000fe400048070ff */
[----:B------:R-:W-:Y:S02]  /*12260*/  F2FP.SATFINITE.E4M3.F32.PACK_AB_MERGE_C R72, R73, R72, RZ ;  /* 0x000000484948723e */ /* 0x000fe400048070ff */
[----:B------:R-:W-:Y:S02]  /*12270*/  F2FP.SATFINITE.E4M3.F32.PACK_AB_MERGE_C R77, R77, R76, RZ ;  /* 0x0000004c4d4d723e */ /* 0x000fe400048070ff */
[----:B------:R-:W-:Y:S02]  /*12280*/  F2FP.SATFINITE.E4M3.F32.PACK_AB_MERGE_C R40, R41, R40, RZ ;  /* 0x000000282928723e */ /* 0x000fe400048070ff */
[----:B------:R-:W-:Y:S02]  /*12290*/  F2FP.SATFINITE.E4M3.F32.PACK_AB_MERGE_C R42, R43, R42, RZ ;  /* 0x0000002a2b2a723e */ /* 0x000fe400048070ff */
[----:B------:R-:W-:-:S02]  /*122a0*/  F2FP.SATFINITE.E4M3.F32.PACK_AB_MERGE_C R45, R45, R44, RZ ;  /* 0x0000002c2d2d723e */ /* 0x000fc400048070ff */
[----:B------:R-:W-:Y:S02]  /*122b0*/  F2FP.SATFINITE.E4M3.F32.PACK_AB_MERGE_C R47, R47, R46, RZ ;  /* 0x0000002e2f2f723e */ /* 0x000fe400048070ff */
        /* <DEDUP_REMOVED lines=16> */
[----:B--2---:R-:W-:-:S02]  /*123c0*/  LOP3.LUT R2, R8, 0xf0, RZ, 0xc0, !PT ;  /* 0x000000f008027812 */ /* 0x004fc400078ec0ff */
[----:B------:R-:W0:Y:S02]  /*123d0*/  S2R R8, SR_TID.X ;  /* 0x0000000000087919 */ /* 0x000e240000002100 */
[----:B------:R-:W-:Y:S01]  /*123e0*/  IADD3 R2, R5, UR12, R2 ;  /* 0x0000000c05027c10 */ /* 0x000fe2000fffe002 */
[C---:B------:R-:W-:Y:S01]  /*123f0*/  VIADD R5, R0.reuse, 0x4 ;  /* 0x0000000400057836 */ /* 0x040fe20000000000 */
[----:B------:R-:W-:Y:S01]  /*12400*/  BAR.SYNC.DEFER_BLOCKING 0x0 ;  /* 0x0000000000007b1d */ /* 0x000fe20000010000 */
[----:B---3--:R-:W-:Y:S02]  /*12410*/  ISETP.GE.AND P0, PT, R7, UR6, PT ;  /* 0x0000000607007c0c */ /* 0x008fe4000bf06270 */
[----:B------:R-:W-:Y:S02]  /*12420*/  IMAD.IADD R25, R3, 0x1, R2 ;  /* 0x0000000103197824 */ /* 0x000fe400078e0202 */
[C---:B------:R-:W-:Y:S01]  /*12430*/  VIADD R2, R0.reuse, 0x1 ;  /* 0x0000000100027836 */ /* 0x040fe20000000000 */
[----:B------:R-:W-:Y:S01]  /*12440*/  ULDC UR6, c[0x0][0x248] ;  /* 0x0000920000067ab9 */ /* 0x000fe20000000800 */
[----:B------:R-:W-:Y:S01]  /*12450*/  VIADD R3, R0, 0x2 ;  /* 0x0000000200037836 */ /* 0x000fe20000000000 */
[----:B------:R-:W-:Y:S01]  /*12460*/  ISETP.LT.AND P5, PT, R4, UR7, !P0 ;  /* 0x0000000704007c0c */ /* 0x000fe2000c7a1270 */
[----:B------:R-:W-:Y:S01]  /*12470*/  IMAD R4, R0, UR6, RZ ;  /* 0x0000000600047c24 */ /* 0x000fe2000f8e02ff */
[----:B------:R-:W-:Y:S01]  /*12480*/  ISETP.LT.AND P2, PT, R2, UR7, !P0 ;  /* 0x0000000702007c0c */ /* 0x000fe2000c741270 */
[----:B------:R-:W-:Y:S01]  /*12490*/  IMAD R2, R7, UR4, RZ ;  /* 0x0000000407027c24 */ /* 0x000fe2000f8e02ff */
[----:B------:R-:W-:Y:S01]  /*124a0*/  ULDC.64 UR4, c[0x0][0x220] ;  /* 0x0000880000047ab9 */ /* 0x000fe20000000a00 */
[----:B------:R-:W-:Y:S01]  /*124b0*/  ISETP.LT.AND P1, PT, R3, UR7, !P0 ;  /* 0x0000000703007c0c */ /* 0x000fe2000c721270 */
[----:B------:R-:W-:Y:S01]  /*124c0*/  VIADD R17, R4, UR6 ;  /* 0x0000000604117c36 */ /* 0x000fe20008000000 */
[----:B------:R-:W-:-:S02]  /*124d0*/  ISETP.LT.AND P4, PT, R5, UR7, !P0 ;  /* 0x0000000705007c0c */ /* 0x000fc4000c781270 */
[----:B------:R-:W-:Y:S01]  /*124e0*/  IADD3 R3, P3, R2, UR4, RZ ;  /* 0x0000000402037c10 */ /* 0x000fe2000ff7e0ff */
[----:B------:R-:W-:-:S03]  /*124f0*/  VIADD R23, R17, UR6 ;  /* 0x0000000611177c36 */ /* 0x000fc60008000000 */
[----:B------:R-:W-:Y:S02]  /*12500*/  LEA.HI.X.SX32 R2, R2, UR5, 0x1, P3 ;  /* 0x0000000502027c11 */ /* 0x000fe400098f0eff */
[----:B------:R-:W-:Y:S01]  /*12510*/  IADD3 R18, P6, R4, R3, RZ ;  /* 0x0000000304127210 */ /* 0x000fe20007fde0ff */
[----:B------:R-:W-:Y:S01]  /*12520*/  STSM.16.M88.4 [R25], R56 ;  /* 0x0000003819007844 */ /* 0x000fe20000000200 */
[----:B------:R-:W-:Y:S01]  /*12530*/  BAR.SYNC.DEFER_BLOCKING 0x0 ;  /* 0x0000000000007b1d */ /* 0x000fe20000010000 */
[----:B0-----:R-:W-:Y:S02]  /*12540*/  LOP3.LUT R8, R8, 0x7f, RZ, 0xc0, !PT ;  /* 0x0000007f08087812 */ /* 0x001fe400078ec0ff */
[----:B------:R-:W-:Y:S02]  /*12550*/  LEA.HI.X.SX32 R19, R4, R2, 0x1, P6 ;  /* 0x0000000204137211 */ /* 0x000fe400030f0eff */
[----:B------:R-:W-:Y:S02]  /*12560*/  LEA R16, R8, UR12, 0x4 ;  /* 0x0000000c08107c11 */ /* 0x000fe4000f8e20ff */
[----:B------:R-:W-:-:S02]  /*12570*/  ISETP.LT.AND P3, PT, R0, UR7, !P0 ;  /* 0x0000000700007c0c */ /* 0x000fc4000c761270 */
[----:B------:R-:W-:-:S04]  /*12580*/  IADD3 R20, P6, R17, R3, RZ ;  /* 0x0000000311147210 */ /* 0x000fc80007fde0ff */
[----:B------:R-:W-:Y:S01]  /*12590*/  LEA.HI.X.SX32 R21, R17, R2, 0x1, P6 ;  /* 0x0000000211157211 */ /* 0x000fe200030f0eff */
[----:B------:R-:W-:Y:S01]  /*125a0*/  VIADD R17, R23, UR6 ;  /* 0x0000000617117c36 */ /* 0x000fe20008000000 */
[----:B------:R-:W0:Y:S01]  /*125b0*/  LDS.128 R8, [R16] ;  /* 0x0000000010087984 */ /* 0x000e220000000c00 */
[----:B------:R-:W-:Y:S06]  /*125c0*/  BAR.SYNC.DEFER_BLOCKING 0x0 ;  /* 0x0000000000007b1d */ /* 0x000fec0000010000 */
[----:B------:R-:W-:Y:S02]  /*125d0*/  STSM.16.M88.4 [R25], R64 ;  /* 0x0000004019007844 */ /* 0x000fe40000000200 */
[----:B------:R-:W-:Y:S01]  /*125e0*/  BAR.SYNC.DEFER_BLOCKING 0x0 ;  /* 0x0000000000007b1d */ /* 0x000fe20000010000 */
[----:B0-----:R-:W-:-:S02]  /*125f0*/  PRMT R29, R8, 0x7770, RZ ;  /* 0x00007770081d7816 */ /* 0x001fc400000000ff */
[----:B------:R-:W-:Y:S02]  /*12600*/  PRMT R27, R8, 0x7771, RZ ;  /* 0x00007771081b7816 */ /* 0x000fe400000000ff */
[----:B------:R-:W-:Y:S01]  /*12610*/  PRMT R31, R9, 0x7770, RZ ;  /* 0x00007770091f7816 */ /* 0x000fe200000000ff */
[----:B------:R-:W0:Y:S02]  /*12620*/  LDS.128 R12, [R16] ;  /* 0x00000000100c7984 */ /* 0x000e240000000c00 */
[----:B------:R-:W-:Y:S06]  /*12630*/  BAR.SYNC.DEFER_BLOCKING 0x0 ;  /* 0x0000000000007b1d */ /* 0x000fec0000010000 */
[----:B------:R-:W-:Y:S02]  /*12640*/  STSM.16.M88.4 [R25], R72 ;  /* 0x0000004819007844 */ /* 0x000fe40000000200 */
[----:B------:R-:W-:Y:S06]  /*12650*/  BAR.SYNC.DEFER_BLOCKING 0x0 ;  /* 0x0000000000007b1d */ /* 0x000fec0000010000 */
[----:B------:R-:W1:Y:S02]  /*12660*/  LDS.128 R4, [R16] ;  /* 0x0000000010047984 */ /* 0x000e640000000c00 */
[----:B------:R-:W-:Y:S06]  /*12670*/  BAR.SYNC.DEFER_BLOCKING 0x0 ;  /* 0x0000000000007b1d */ /* 0x000fec0000010000 */
[----:B------:R2:W-:Y:S02]  /*12680*/  STSM.16.M88.4 [R25], R80 ;  /* 0x0000005019007844 */ /* 0x0005e40000000200 */
[----:B------:R-:W-:Y:S01]  /*12690*/  BAR.SYNC.DEFER_BLOCKING 0x0 ;  /* 0x0000000000007b1d */ /* 0x000fe20000010000 */
[----:B--2---:R-:W-:-:S05]  /*126a0*/  VIADD R25, R0, 0x7 ;  /* 0x0000000700197836 */ /* 0x004fca0000000000 */
[----:B------:R2:W-:Y:S01]  /*126b0*/  @P3 STG.E.U8 desc[UR14][R18.64], R29 ;  /* 0x0000001d12003986 */ /* 0x0005e2000c10110e */
[----:B------:R-:W-:Y:S02]  /*126c0*/  ISETP.LT.AND P3, PT, R22, UR7, !P0 ;  /* 0x0000000716007c0c */ /* 0x000fe4000c761270 */
[-C--:B------:R-:W-:Y:S01]  /*126d0*/  IADD3 R22, P6, R23, R3.reuse, RZ ;  /* 0x0000000317167210 */ /* 0x080fe20007fde0ff */
[----:B------:R3:W-:Y:S01]  /*126e0*/  @P2 STG.E.U8 desc[UR14][R20.64], R27 ;  /* 0x0000001b14002986 */ /* 0x0007e2000c10110e */
[----:B------:R-:W-:Y:S01]  /*126f0*/  ISETP.LT.AND P2, PT, R24, UR7, !P0 ;  /* 0x0000000718007c0c */ /* 0x000fe2000c741270 */
[----:B------:R-:W-:Y:S01]  /*12700*/  VIADD R24, R17, UR6 ;  /* 0x0000000611187c36 */ /* 0x000fe20008000000 */
[----:B------:R-:W-:Y:S02]  /*12710*/  LEA.HI.X.SX32 R23, R23, R2, 0x1, P6 ;  /* 0x0000000217177211 */ /* 0x000fe400030f0eff */
[----:B--2---:R-:W-:-:S03]  /*12720*/  IADD3 R18, P6, R17, R3, RZ ;  /* 0x0000000311127210 */ /* 0x004fc60007fde0ff */
[----:B------:R2:W-:Y:S01]  /*12730*/  @P1 STG.E.U8 desc[UR14][R22.64], R31 ;  /* 0x0000001f16001986 */ /* 0x0005e2000c10110e */
[----:B------:R-:W-:Y:S02]  /*12740*/  PRMT R29, R9, 0x7771, RZ ;  /* 0x00007771091d7816 */ /* 0x000fe400000000ff */
[-C--:B------:R-:W-:Y:S01]  /*12750*/  LEA.HI.X.SX32 R19, R17, R2.reuse, 0x1, P6 ;  /* 0x0000000211137211 */ /* 0x080fe200030f0eff */
[C---:B------:R-:W-:Y:S01]  /*12760*/  VIADD R17, R24.reuse, UR6 ;  /* 0x0000000618117c36 */ /* 0x040fe20008000000 */
[-C--:B---3--:R-:W-:Y:S02]  /*12770*/  IADD3 R20, P6, R24, R3.reuse, RZ ;  /* 0x0000000318147210 */ /* 0x088fe40007fde0ff */
[----:B------:R-:W-:Y:S01]  /*12780*/  ISETP.LT.AND P1, PT, R25, UR7, !P0 ;  /* 0x0000000719007c0c */ /* 0x000fe2000c721270 */
[----:B------:R-:W-:Y:S01]  /*12790*/  VIADD R25, R0, 0x8 ;  /* 0x0000000800197836 */ /* 0x000fe20000000000 */
[----:B------:R-:W-:Y:S01]  /*127a0*/  LEA.HI.X.SX32 R21, R24, R2, 0x1, P6 ;  /* 0x0000000218157211 */ /* 0x000fe200030f0eff */
[----:B------:R3:W-:Y:S01]  /*127b0*/  @P5 STG.E.U8 desc[UR14][R18.64], R29 ;  /* 0x0000001d12005986 */ /* 0x0007e2000c10110e */
[----:B------:R-:W-:-:S02]  /*127c0*/  IADD3 R24, P6, R17, R3, RZ ;  /* 0x0000000311187210 */ /* 0x000fc40007fde0ff */
[----:B------:R-:W-:Y:S02]  /*127d0*/  ISETP.LT.AND P5, PT, R25, UR7, !P0 ;  /* 0x0000000719007c0c */ /* 0x000fe4000c7a1270 */
[C---:B------:R-:W-:Y:S01]  /*127e0*/  LEA.HI.X.SX32 R25, R17.reuse, R2, 0x1, P6 ;  /* 0x0000000211197211 */ /* 0x040fe200030f0eff */
[----:B------:R-:W-:Y:S01]  /*127f0*/  VIADD R17, R17, UR6 ;  /* 0x0000000611117c36 */ /* 0x000fe20008000000 */
[C---:B------:R-:W-:Y:S02]  /*12800*/  PRMT R27, R10.reuse, 0x7770, RZ ;  /* 0x000077700a1b7816 */ /* 0x040fe400000000ff */
[----:B--2---:R-:W-:Y:S01]  /*12810*/  PRMT R23, R10, 0x7771, RZ ;  /* 0x000077710a177816 */ /* 0x004fe200000000ff */
[----:B------:R-:W-:Y:S01]  /*12820*/  VIADD R22, R17, UR6 ;  /* 0x0000000611167c36 */ /* 0x000fe20008000000 */
[----:B------:R-:W-:Y:S01]  /*12830*/  PRMT R31, R11, 0x7771, RZ ;  /* 0x000077710b1f7816 */ /* 0x000fe200000000ff */
[----:B---3--:R-:W-:Y:S01]  /*12840*/  VIADD R19, R0, 0xa ;  /* 0x0000000a00137836 */ /* 0x008fe20000000000 */
[----:B------:R-:W-:Y:S01]  /*12850*/  IADD3 R18, P6, R17, R3, RZ ;  /* 0x0000000311127210 */ /* 0x000fe20007fde0ff */
[----:B------:R2:W-:Y:S01]  /*12860*/  @P4 STG.E.U8 desc[UR14][R20.64], R27 ;  /* 0x0000001b14004986 */ /* 0x0005e2000c10110e */
[----:B------:R-:W-:Y:S01]  /*12870*/  ISETP.LT.AND P4, PT, R26, UR7, !P0 ;  /* 0x000000071a007c0c */ /* 0x000fe2000c781270 */
[----:B------:R-:W-:Y:S01]  /*12880*/  VIADD R26, R0, 0xb ;  /* 0x0000000b001a7836 */ /* 0x000fe20000000000 */
[----:B------:R-:W-:Y:S01]  /*12890*/  PRMT R29, R8, 0x7772, RZ ;  /* 0x00007772081d7816 */ /* 0x000fe200000000ff */
[----:B------:R3:W-:Y:S01]  /*128a0*/  @P3 STG.E.U8 desc[UR14][R24.64], R23 ;  /* 0x0000001718003986 */ /* 0x0007e2000c10110e */
[----:B------:R-:W-:-:S02]  /*128b0*/  ISETP.LT.AND P3, PT, R19, UR7, !P0 ;  /* 0x0000000713007c0c */ /* 0x000fc4000c761270 */
[-C--:B------:R-:W-:Y:S01]  /*128c0*/  LEA.HI.X.SX32 R19, R17, R2.reuse, 0x1, P6 ;  /* 0x0000000211137211 */ /* 0x080fe200030f0eff */
[C---:B------:R-:W-:Y:S01]  /*128d0*/  VIADD R17, R22.reuse, UR6 ;  /* 0x0000000616117c36 */ /* 0x040fe20008000000 */
[----:B--2---:R-:W-:Y:S02]  /*128e0*/  PRMT R27, R11, 0x7770, RZ ;  /* 0x000077700b1b7816 */ /* 0x004fe400000000ff */
[-C--:B------:R-:W-:Y:S01]  /*128f0*/  IADD3 R20, P6, R22, R3.reuse, RZ ;  /* 0x0000000316147210 */ /* 0x080fe20007fde0ff */
[----:B---3--:R-:W-:Y:S02]  /*12900*/  VIADD R24, R0, 0xc ;  /* 0x0000000c00187836 */ /* 0x008fe40000000000 */
[----:B------:R2:W-:Y:S01]  /*12910*/  @P2 STG.E.U8 desc[UR14][R18.64], R27 ;  /* 0x0000001b12002986 */ /* 0x0005e2000c10110e */
[----:B------:R-:W-:Y:S02]  /*12920*/  LEA.HI.X.SX32 R21, R22, R2, 0x1, P6 ;  /* 0x0000000216157211 */ /* 0x000fe400030f0eff */
[----:B------:R-:W-:Y:S01]  /*12930*/  ISETP.LT.AND P2, PT, R26, UR7, !P0 ;  /* 0x000000071a007c0c */ /* 0x000fe2000c741270 */
[C---:B------:R-:W-:Y:S01]  /*12940*/  VIADD R26, R17.reuse, UR6 ;  /* 0x00000006111a7c36 */ /* 0x040fe20008000000 */
[----:B------:R-:W-:Y:S01]  /*12950*/  IADD3 R22, P6, R17, R3, RZ ;  /* 0x0000000311167210 */ /* 0x000fe20007fde0ff */
[----:B------:R3:W-:Y:S01]  /*12960*/  @P1 STG.E.U8 desc[UR14][R20.64], R31 ;  /* 0x0000001f14001986 */ /* 0x0007e2000c10110e */
[----:B------:R-:W-:-:S02]  /*12970*/  ISETP.LT.AND P1, PT, R24, UR7, !P0 ;  /* 0x0000000718007c0c */ /* 0x000fc4000c721270 */
[-C--:B------:R-:W-:Y:S01]  /*12980*/  LEA.HI.X.SX32 R23, R17, R2.reuse, 0x1, P6 ;  /* 0x0000000211177211 */ /* 0x080fe200030f0eff */
[----:B------:R-:W-:Y:S01]  /*12990*/  VIADD R17, R0, 0xd ;  /* 0x0000000d00117836 */ /* 0x000fe20000000000 */
[-C--:B------:R-:W-:Y:S02]  /*129a0*/  IADD3 R24, P6, R26, R3.reuse, RZ ;  /* 0x000000031a187210 */ /* 0x080fe40007fde0ff */
[----:B--2---:R-:W-:Y:S01]  /*129b0*/  PRMT R27, R8, 0x7773, RZ ;  /* 0x00007773081b7816 */ /* 0x004fe200000000ff */
[----:B------:R2:W-:Y:S01]  /*129c0*/  @P5 STG.E.U8 desc[UR14][R22.64], R29 ;  /* 0x0000001d16005986 */ /* 0x0005e2000c10110e */
[CC--:B------:R-:W-:Y:S01]  /*129d0*/  LEA.HI.X.SX32 R25, R26.reuse, R2.reuse, 0x1, P6 ;  /* 0x000000021a197211 */ /* 0x0c0fe200030f0eff */
[----:B------:R-:W-:Y:S01]  /*129e0*/  VIADD R26, R26, UR6 ;  /* 0x000000061a1a7c36 */ /* 0x000fe20008000000 */
[----:B------:R-:W-:Y:S01]  /*129f0*/  ISETP.LT.AND P5, PT, R17, UR7, !P0 ;  /* 0x0000000711007c0c */ /* 0x000fe2000c7a1270 */
[----:B------:R-:W-:Y:S01]  /*12a00*/  VIADD R8, R0, 0xe ;  /* 0x0000000e00087836 */ /* 0x000fe20000000000 */
[----:B---3--:R-:W-:Y:S01]  /*12a10*/  PRMT R31, R9, 0x7772, RZ ;  /* 0x00007772091f7816 */ /* 0x008fe200000000ff */
[C---:B------:R-:W-:Y:S01]  /*12a20*/  VIADD R17, R26.reuse, UR6 ;  /* 0x000000061a117c36 */ /* 0x040fe20008000000 */
[-C--:B------:R-:W-:Y:S01]  /*12a30*/  IADD3 R18, P6, R26, R3.reuse, RZ ;  /* 0x000000031a127210 */ /* 0x080fe20007fde0ff */
[----:B------:R3:W-:Y:S01]  /*12a40*/  @P4 STG.E.U8 desc[UR14][R24.64], R27 ;  /* 0x0000001b18004986 */ /* 0x0007e2000c10110e */
[----:B------:R-:W-:Y:S01]  /*12a50*/  ISETP.LT.AND P4, PT, R8, UR7, !P0 ;  /* 0x0000000708007c0c */ /* 0x000fe2000c781270 */
[----:B------:R-:W-:Y:S01]  /*12a60*/  VIADD R20, R0, 0xf ;  /* 0x0000000f00147836 */ /* 0x000fe20000000000 */
[-C--:B------:R-:W-:Y:S01]  /*12a70*/  LEA.HI.X.SX32 R19, R26, R2.reuse, 0x1, P6 ;  /* 0x000000021a137211 */ /* 0x080fe200030f0eff */
[C---:B------:R-:W-:Y:S01]  /*12a80*/  VIADD R21, R17.reuse, UR6 ;  /* 0x0000000611157c36 */ /* 0x040fe20008000000 */
[-C--:B------:R-:W-:Y:S01]  /*12a90*/  IADD3 R8, P6, R17, R3.reuse, RZ ;  /* 0x0000000311087210 */ /* 0x080fe20007fde0ff */
[----:B--2---:R-:W-:Y:S01]  /*12aa0*/  VIADD R22, R0, 0x10 ;  /* 0x0000001000167836 */ /* 0x004fe20000000000 */
[----:B------:R-:W-:Y:S01]  /*12ab0*/  PRMT R29, R9, 0x7773, RZ ;  /* 0x00007773091d7816 */ /* 0x000fe200000000ff */
[----:B------:R2:W-:Y:S01]  /*12ac0*/  @P3 STG.E.U8 desc[UR14][R18.64], R31 ;  /* 0x0000001f12003986 */ /* 0x0005e2000c10110e */
[----:B------:R-:W-:Y:S01]  /*12ad0*/  LEA.HI.X.SX32 R9, R17, R2, 0x1, P6 ;  /* 0x0000000211097211 */ /* 0x000fe200030f0eff */
[C---:B------:R-:W-:Y:S01]  /*12ae0*/  VIADD R17, R21.reuse, UR6 ;  /* 0x0000000615117c36 */ /* 0x040fe20008000000 */
[----:B------:R-:W-:Y:S01]  /*12af0*/  ISETP.LT.AND P3, PT, R20, UR7, !P0 ;  /* 0x0000000714007c0c */ /* 0x000fe2000c761270 */
[----:B---3--:R-:W-:Y:S01]  /*12b00*/  VIADD R24, R0, 0x11 ;  /* 0x0000001100187836 */ /* 0x008fe20000000000 */
[----:B------:R-:W-:Y:S01]  /*12b10*/  IADD3 R20, P6, R21, R3, RZ ;  /* 0x0000000315147210 */ /* 0x000fe20007fde0ff */
[----:B------:R3:W-:Y:S01]  /*12b20*/  @P2 STG.E.U8 desc[UR14][R8.64], R29 ;  /* 0x0000001d08002986 */ /* 0x0007e2000c10110e */
[----:B------:R-:W-:-:S02]  /*12b30*/  ISETP.LT.AND P2, PT, R22, UR7, !P0 ;  /* 0x0000000716007c0c */ /* 0x000fc4000c741270 */
[-C--:B------:R-:W-:Y:S02]  /*12b40*/  LEA.HI.X.SX32 R21, R21, R2.reuse, 0x1, P6 ;  /* 0x0000000215157211 */ /* 0x080fe400030f0eff */
[CC--:B------:R-:W-:Y:S02]  /*12b50*/  IADD3 R22, P6, R17.reuse, R3.reuse, RZ ;  /* 0x0000000311167210 */ /* 0x0c0fe40007fde0ff */
[C---:B------:R-:W-:Y:S02]  /*12b60*/  PRMT R27, R10.reuse, 0x7772, RZ ;  /* 0x000077720a1b7816 */ /* 0x040fe400000000ff */
[C---:B------:R-:W-:Y:S01]  /*12b70*/  LEA.HI.X.SX32 R23, R17.reuse, R2, 0x1, P6 ;  /* 0x0000000211177211 */ /* 0x040fe200030f0eff */
[----:B------:R-:W-:Y:S01]  /*12b80*/  VIADD R17, R17, UR6 ;  /* 0x0000000611117c36 */ /* 0x000fe20008000000 */
[----:B--2---:R-:W-:Y:S01]  /*12b90*/  PRMT R19, R10, 0x7773, RZ ;  /* 0x000077730a137816 */ /* 0x004fe200000000ff */
[----:B---3--:R-:W-:Y:S01]  /*12ba0*/  VIADD R9, R0, 0x12 ;  /* 0x0000001200097836 */ /* 0x008fe20000000000 */
[----:B------:R2:W-:Y:S01]  /*12bb0*/  @P1 STG.E.U8 desc[UR14][R20.64], R27 ;  /* 0x0000001b14001986 */ /* 0x0005e2000c10110e */
[C---:B------:R-:W-:Y:S01]  /*12bc0*/  VIADD R18, R17.reuse, UR6 ;  /* 0x0000000611127c36 */ /* 0x040fe20008000000 */
[----:B------:R-:W-:-:S02]  /*12bd0*/  IADD3 R8, P6, R17, R3, RZ ;  /* 0x0000000311087210 */ /* 0x000fc40007fde0ff */
[----:B------:R3:W-:Y:S01]  /*12be0*/  @P5 STG.E.U8 desc[UR14][R22.64], R19 ;  /* 0x0000001316005986 */ /* 0x0007e2000c10110e */
[----:B------:R-:W-:Y:S02]  /*12bf0*/  ISETP.LT.AND P5, PT, R9, UR7, !P0 ;  /* 0x0000000709007c0c */ /* 0x000fe4000c7a1270 */
[-C--:B------:R-:W-:Y:S01]  /*12c00*/  LEA.HI.X.SX32 R9, R17, R2.reuse, 0x1, P6 ;  /* 0x0000000211097211 */ /* 0x080fe200030f0eff */
[C---:B------:R-:W-:Y:S01]  /*12c10*/  VIADD R17, R18.reuse, UR6 ;  /* 0x0000000612117c36 */ /* 0x040fe20008000000 */
[-C--:B------:R-:W-:Y:S02]  /*12c20*/  IADD3 R10, P6, R18, R3.reuse, RZ ;  /* 0x00000003120a7210 */ /* 0x080fe40007fde0ff */
[C---:B------:R-:W-:Y:S01]  /*12c30*/  PRMT R25, R11.reuse, 0x7773, RZ ;  /* 0x000077730b197816 */ /* 0x040fe200000000ff */
[----:B--2---:R-:W-:Y:S01]  /*12c40*/  VIADD R20, R0, 0x13 ;  /* 0x0000001300147836 */ /* 0x004fe20000000000 */
[----:B------:R-:W-:Y:S02]  /*12c50*/  PRMT R27, R11, 0x7772, RZ ;  /* 0x000077720b1b7816 */ /* 0x000fe400000000ff */
[-C--:B------:R-:W-:Y:S01]  /*12c60*/  LEA.HI.X.SX32 R11, R18, R2.reuse, 0x1, P6 ;  /* 0x00000002120b7211 */ /* 0x080fe200030f0eff */
[C---:B---3--:R-:W-:Y:S01]  /*12c70*/  VIADD R22, R17.reuse, UR6 ;  /* 0x0000000611167c36 */ /* 0x048fe20008000000 */
[CC--:B------:R-:W-:Y:S01]  /*12c80*/  IADD3 R18, P6, R17.reuse, R3.reuse, RZ ;  /* 0x0000000311127210 */ /* 0x0c0fe20007fde0ff */
[----:B------:R2:W-:Y:S01]  /*12c90*/  @P4 STG.E.U8 desc[UR14][R8.64], R27 ;  /* 0x0000001b08004986 */ /* 0x0005e2000c10110e */
[----:B------:R-:W-:Y:S01]  /*12ca0*/  ISETP.LT.AND P4, PT, R20, UR7, !P0 ;  /* 0x0000000714007c0c */ /* 0x000fe2000c781270 */
[----:B------:R-:W-:Y:S01]  /*12cb0*/  VIADD R20, R0, 0x14 ;  /* 0x0000001400147836 */ /* 0x000fe20000000000 */
[----:B------:R-:W-:Y:S01]  /*12cc0*/  ISETP.LT.AND P1, PT, R24, UR7, !P0 ;  /* 0x0000000718007c0c */ /* 0x000fe2000c721270 */
[----:B------:R3:W-:Y:S01]  /*12cd0*/  @P3 STG.E.U8 desc[UR14][R10.64], R25 ;  /* 0x000000190a003986 */ /* 0x0007e2000c10110e */
[----:B------:R-:W-:Y:S01]  /*12ce0*/  LEA.HI.X.SX32 R19, R17, R2, 0x1, P6 ;  /* 0x0000000211137211 */ /* 0x000fe200030f0eff */
[----:B------:R-:W-:Y:S01]  /*12cf0*/  VIADD R23, R0, 0x15 ;  /* 0x0000001500177836 */ /* 0x000fe20000000000 */
[----:B------:R-:W-:Y:S01]  /*12d00*/  ISETP.LT.AND P3, PT, R20, UR7, !P0 ;  /* 0x0000000714007c0c */ /* 0x000fe2000c761270 */
[----:B------:R-:W-:Y:S01]  /*12d10*/  VIADD R24, R0, 0x17 ;  /* 0x0000001700187836 */ /* 0x000fe20000000000 */
[----:B------:R-:W-:-:S02]  /*12d20*/  IADD3 R20, P6, R22, R3, RZ ;  /* 0x0000000316147210 */ /* 0x000fc40007fde0ff */
[----:B0-----:R-:W-:Y:S01]  /*12d30*/  PRMT R17, R12, 0x7770, RZ ;  /* 0x000077700c117816 */ /* 0x001fe200000000ff */
[----:B--2---:R-:W-:Y:S01]  /*12d40*/  VIADD R9, R0, 0x16 ;  /* 0x0000001600097836 */ /* 0x004fe20000000000 */
[C---:B------:R-:W-:Y:S01]  /*12d50*/  LEA.HI.X.SX32 R21, R22.reuse, R2, 0x1, P6 ;  /* 0x0000000216157211 */ /* 0x040fe200030f0eff */
[----:B------:R-:W-:Y:S01]  /*12d60*/  VIADD R22, R22, UR6 ;  /* 0x0000000616167c36 */ /* 0x000fe20008000000 */
[----:B------:R-:W-:Y:S01]  /*12d70*/  PRMT R27, R12, 0x7771, RZ ;  /* 0x000077710c1b7816 */ /* 0x000fe200000000ff */
[----:B------:R0:W-:Y:S01]  /*12d80*/  @P2 STG.E.U8 desc[UR14][R18.64], R17 ;  /* 0x0000001112002986 */ /* 0x0001e2000c10110e */
[----:B------:R-:W-:Y:S01]  /*12d90*/  ISETP.LT.AND P2, PT, R23, UR7, !P0 ;  /* 0x0000000717007c0c */ /* 0x000fe2000c741270 */
[C---:B---3--:R-:W-:Y:S01]  /*12da0*/  VIADD R11, R22.reuse, UR6 ;  /* 0x00000006160b7c36 */ /* 0x048fe20008000000 */
[----:B------:R-:W-:Y:S01]  /*12db0*/  IADD3 R8, P6, R22, R3, RZ ;  /* 0x0000000316087210 */ /* 0x000fe20007fde0ff */
[----:B------:R2:W-:Y:S01]  /*12dc0*/  @P1 STG.E.U8 desc[UR14][R20.64], R27 ;  /* 0x0000001b14001986 */ /* 0x0005e2000c10110e */
[----:B------:R-:W-:-:S02]  /*12dd0*/  ISETP.LT.AND P1, PT, R9, UR7, !P0 ;  /* 0x0000000709007c0c */ /* 0x000fc4000c721270 */
[-C--:B------:R-:W-:Y:S02]  /*12de0*/  LEA.HI.X.SX32 R9, R22, R2.reuse, 0x1, P6 ;  /* 0x0000000216097211 */ /* 0x080fe400030f0eff */
[-C--:B------:R-:W-:Y:S02]  /*12df0*/  IADD3 R10, P6, R11, R3.reuse, RZ ;  /* 0x000000030b0a7210 */ /* 0x080fe40007fde0ff */
[----:B------:R-:W-:Y:S01]  /*12e00*/  PRMT R23, R13, 0x7770, RZ ;  /* 0x000077700d177816 */ /* 0x000fe200000000ff */
[----:B0-----:R-:W-:Y:S01]  /*12e10*/  VIADD R17, R11, UR6 ;  /* 0x000000060b117c36 */ /* 0x001fe20008000000 */
[----:B------:R-:W-:Y:S02]  /*12e20*/  PRMT R25, R13, 0x7771, RZ ;  /* 0x000077710d197816 */ /* 0x000fe400000000ff */
[-C--:B------:R-:W-:Y:S01]  /*12e30*/  LEA.HI.X.SX32 R11, R11, R2.reuse, 0x1, P6 ;  /* 0x000000020b0b7211 */ /* 0x080fe200030f0eff */
[----:B--2---:R-:W-:Y:S01]  /*12e40*/  VIADD R20, R0, 0x18 ;  /* 0x0000001800147836 */ /* 0x004fe20000000000 */
[C---:B------:R-:W-:Y:S01]  /*12e50*/  IADD3 R18, P6, R17.reuse, R3, RZ ;  /* 0x0000000311127210 */ /* 0x040fe20007fde0ff */
[C---:B------:R-:W-:Y:S01]  /*12e60*/  VIADD R22, R17.reuse, UR6 ;  /* 0x0000000611167c36 */ /* 0x040fe20008000000 */
[----:B------:R0:W-:Y:S01]  /*12e70*/  @P5 STG.E.U8 desc[UR14][R8.64], R23 ;  /* 0x0000001708005986 */ /* 0x0001e2000c10110e */
[----:B------:R-:W-:Y:S01]  /*12e80*/  ISETP.LT.AND P5, PT, R24, UR7, !P0 ;  /* 0x0000000718007c0c */ /* 0x000fe2000c7a1270 */
[----:B------:R-:W-:Y:S01]  /*12e90*/  VIADD R24, R0, 0x19 ;  /* 0x0000001900187836 */ /* 0x000fe20000000000 */
[----:B------:R-:W-:Y:S01]  /*12ea0*/  LEA.HI.X.SX32 R19, R17, R2, 0x1, P6 ;  /* 0x0000000211137211 */ /* 0x000fe200030f0eff */
[----:B------:R2:W-:Y:S01]  /*12eb0*/  @P4 STG.E.U8 desc[UR14][R10.64], R25 ;  /* 0x000000190a004986 */ /* 0x0005e2000c10110e */
[----:B------:R-:W-:-:S02]  /*12ec0*/  ISETP.LT.AND P4, PT, R20, UR7, !P0 ;  /* 0x0000000714007c0c */ /* 0x000fc4000c781270 */
[-C--:B------:R-:W-:Y:S02]  /*12ed0*/  IADD3 R20, P6, R22, R3.reuse, RZ ;  /* 0x0000000316147210 */ /* 0x080fe40007fde0ff */
[----:B------:R-:W-:Y:S02]  /*12ee0*/  PRMT R17, R14, 0x7770, RZ ;  /* 0x000077700e117816 */ /* 0x000fe400000000ff */
[C---:B------:R-:W-:Y:S01]  /*12ef0*/  LEA.HI.X.SX32 R21, R22.reuse, R2, 0x1, P6 ;  /* 0x0000000216157211 */ /* 0x040fe200030f0eff */
[----:B------:R-:W-:Y:S01]  /*12f00*/  VIADD R22, R22, UR6 ;  /* 0x0000000616167c36 */ /* 0x000fe20008000000 */
[----:B0-----:R-:W-:Y:S01]  /*12f10*/  PRMT R23, R14, 0x7771, RZ ;  /* 0x000077710e177816 */ /* 0x001fe200000000ff */
[----:B------:R-:W-:Y:S01]  /*12f20*/  VIADD R9, R0, 0x1a ;  /* 0x0000001a00097836 */ /* 0x000fe20000000000 */
[----:B------:R0:W-:Y:S01]  /*12f30*/  @P3 STG.E.U8 desc[UR14][R18.64], R17 ;  /* 0x0000001112003986 */ /* 0x0001e2000c10110e */
[C---:B--2---:R-:W-:Y:S01]  /*12f40*/  VIADD R11, R22.reuse, UR6 ;  /* 0x00000006160b7c36 */ /* 0x044fe20008000000 */
[----:B------:R-:W-:-:S02]  /*12f50*/  IADD3 R8, P6, R22, R3, RZ ;  /* 0x0000000316087210 */ /* 0x000fc40007fde0ff */
[----:B------:R2:W-:Y:S01]  /*12f60*/  @P2 STG.E.U8 desc[UR14][R20.64], R23 ;  /* 0x0000001714002986 */ /* 0x0005e2000c10110e */
[----:B------:R-:W-:Y:S02]  /*12f70*/  ISETP.LT.AND P2, PT, R9, UR7, !P0 ;  /* 0x0000000709007c0c */ /* 0x000fe4000c741270 */
        /* <DEDUP_REMOVED lines=19> */
[----:B------:R-:W-:Y:S01]  /*130b0*/  PRMT R17, R12, 0x7773, RZ ;  /* 0x000077730c117816 */ /* 0x000fe200000000ff */
[----:B0-----:R-:W-:Y:S01]  /*130c0*/  VIADD R9, R0, 0x1e ;  /* 0x0000001e00097836 */ /* 0x001fe20000000000 */
[----:B------:R-:W-:Y:S01]  /*130d0*/  ISETP.LT.AND P1, PT, R24, UR7, !P0 ;  /* 0x0000000718007c0c */ /* 0x000fe2000c721270 */
[C---:B--2---:R-:W-:Y:S01]  /*130e0*/  VIADD R11, R22.reuse, UR6 ;  /* 0x00000006160b7c36 */ /* 0x044fe20008000000 */
[----:B------:R-:W-:Y:S01]  /*130f0*/  IADD3 R8, P6, R22, R3, RZ ;  /* 0x0000000316087210 */ /* 0x000fe20007fde0ff */
[----:B------:R0:W-:Y:S01]  /*13100*/  @P4 STG.E.U8 desc[UR14][R18.64], R23 ;  /* 0x0000001712004986 */ /* 0x0001e2000c10110e */
[C---:B------:R-:W-:Y:S01]  /*13110*/  VIADD R12, R0.reuse, 0x1f ;  /* 0x0000001f000c7836 */ /* 0x040fe20000000000 */
[----:B------:R-:W-:Y:S01]  /*13120*/  PRMT R27, R13, 0x7773, RZ ;  /* 0x000077730d1b7816 */ /* 0x000fe200000000ff */
[----:B------:R-:W-:Y:S01]  /*13130*/  VIADD R24, R0, 0x1d ;  /* 0x0000001d00187836 */ /* 0x000fe20000000000 */
[----:B------:R2:W-:Y:S01]  /*13140*/  @P3 STG.E.U8 desc[UR14][R20.64], R17 ;  /* 0x0000001114003986 */ /* 0x0005e2000c10110e */
[----:B------:R-:W-:-:S02]  /*13150*/  ISETP.LT.AND P3, PT, R9, UR7, !P0 ;  /* 0x0000000709007c0c */ /* 0x000fc4000c761270 */
[-C--:B------:R-:W-:Y:S02]  /*13160*/  LEA.HI.X.SX32 R9, R22, R2.reuse, 0x1, P6 ;  /* 0x0000000216097211 */ /* 0x080fe400030f0eff */
[-C--:B------:R-:W-:Y:S02]  /*13170*/  IADD3 R10, P6, R11, R3.reuse, RZ ;  /* 0x000000030b0a7210 */ /* 0x080fe40007fde0ff */
[----:B------:R-:W-:Y:S01]  /*13180*/  ISETP.LT.AND P4, PT, R24, UR7, !P0 ;  /* 0x0000000718007c0c */ /* 0x000fe2000c781270 */
[C---:B0-----:R-:W-:Y:S01]  /*13190*/  VIADD R18, R0.reuse, 0x20 ;  /* 0x0000002000127836 */ /* 0x041fe20000000000 */
[----:B------:R-:W-:Y:S01]  /*131a0*/  PRMT R23, R13, 0x7772, RZ ;  /* 0x000077720d177816 */ /* 0x000fe200000000ff */
[C---:B------:R-:W-:Y:S01]  /*131b0*/  VIADD R13, R11.reuse, UR6 ;  /* 0x000000060b0d7c36 */ /* 0x040fe20008000000 */
[----:B------:R-:W-:Y:S01]  /*131c0*/  LEA.HI.X.SX32 R11, R11, R2, 0x1, P6 ;  /* 0x000000020b0b7211 */ /* 0x000fe200030f0eff */
[----:B--2---:R-:W-:Y:S01]  /*131d0*/  VIADD R20, R0, 0x21 ;  /* 0x0000002100147836 */ /* 0x004fe20000000000 */
[----:B------:R-:W-:Y:S01]  /*131e0*/  PRMT R25, R14, 0x7772, RZ ;  /* 0x000077720e197816 */ /* 0x000fe200000000ff */
[----:B------:R0:W-:Y:S01]  /*131f0*/  @P2 STG.E.U8 desc[UR14][R8.64], R23 ;  /* 0x0000001708002986 */ /* 0x0001e2000c10110e */
[----:B------:R-:W-:Y:S01]  /*13200*/  ISETP.LT.AND P2, PT, R12, UR7, !P0 ;  /* 0x000000070c007c0c */ /* 0x000fe2000c741270 */
[C---:B------:R-:W-:Y:S01]  /*13210*/  VIADD R17, R13.reuse, UR6 ;  /* 0x000000060d117c36 */ /* 0x040fe20008000000 */
[----:B------:R-:W-:Y:S01]  /*13220*/  IADD3 R12, P6, R13, R3, RZ ;  /* 0x000000030d0c7210 */ /* 0x000fe20007fde0ff */
[----:B------:R2:W-:Y:S01]  /*13230*/  @P1 STG.E.U8 desc[UR14][R10.64], R27 ;  /* 0x0000001b0a001986 */ /* 0x0005e2000c10110e */
[----:B------:R-:W-:-:S02]  /*13240*/  ISETP.LT.AND P1, PT, R18, UR7, !P0 ;  /* 0x0000000712007c0c */ /* 0x000fc4000c721270 */
[-C--:B------:R-:W-:Y:S02]  /*13250*/  LEA.HI.X.SX32 R13, R13, R2.reuse, 0x1, P6 ;  /* 0x000000020d0d7211 */ /* 0x080fe400030f0eff */
[-C--:B------:R-:W-:Y:S02]  /*13260*/  IADD3 R18, P6, R17, R3.reuse, RZ ;  /* 0x0000000311127210 */ /* 0x080fe40007fde0ff */
[----:B------:R-:W-:Y:S01]  /*13270*/  PRMT R21, R15, 0x7773, RZ ;  /* 0x000077730f157816 */ /* 0x000fe200000000ff */
[----:B0-----:R-:W-:Y:S01]  /*13280*/  VIADD R9, R0, 0x22 ;  /* 0x0000002200097836 */ /* 0x001fe20000000000 */
[CC--:B------:R-:W-:Y:S01]  /*13290*/  LEA.HI.X.SX32 R19, R17.reuse, R2.reuse, 0x1, P6 ;  /* 0x0000000211137211 */ /* 0x0c0fe200030f0eff */
[----:B------:R-:W-:Y:S01]  /*132a0*/  VIADD R17, R17, UR6 ;  /* 0x0000000611117c36 */ /* 0x000fe20008000000 */
[----:B------:R-:W-:Y:S01]  /*132b0*/  PRMT R23, R14, 0x7773, RZ ;  /* 0x000077730e177816 */ /* 0x000fe200000000ff */
[----:B------:R0:W-:Y:S01]  /*132c0*/  @P5 STG.E.U8 desc[UR14][R12.64], R25 ;  /* 0x000000190c005986 */ /* 0x0001e2000c10110e */
[----:B------:R-:W-:Y:S01]  /*132d0*/  PRMT R15, R15, 0x7772, RZ ;  /* 0x000077720f0f7816 */ /* 0x000fe200000000ff */
[C---:B--2---:R-:W-:Y:S01]  /*132e0*/  VIADD R11, R17.reuse, UR6 ;  /* 0x00000006110b7c36 */ /* 0x044fe20008000000 */
[----:B------:R-:W-:Y:S01]  /*132f0*/  IADD3 R8, P6, R17, R3, RZ ;  /* 0x0000000311087210 */ /* 0x000fe20007fde0ff */
[----:B------:R2:W-:Y:S01]  /*13300*/  @P4 STG.E.U8 desc[UR14][R18.64], R23 ;  /* 0x0000001712004986 */ /* 0x0005e2000c10110e */
[----:B------:R-:W-:Y:S01]  /*13310*/  ISETP.LT.AND P4, PT, R9, UR7, !P0 ;  /* 0x0000000709007c0c */ /* 0x000fe2000c781270 */
[----:B------:R-:W-:Y:S01]  /*13320*/  VIADD R14, R11, UR6 ;  /* 0x000000060b0e7c36 */ /* 0x000fe20008000000 */
[----:B------:R-:W-:-:S02]  /*13330*/  LEA.HI.X.SX32 R9, R17, R2, 0x1, P6 ;  /* 0x0000000211097211 */ /* 0x000fc400030f0eff */
[CC--:B------:R-:W-:Y:S02]  /*13340*/  IADD3 R10, P6, R11.reuse, R3.reuse, RZ ;  /* 0x000000030b0a7210 */ /* 0x0c0fe40007fde0ff */
[----:B------:R-:W-:Y:S01]  /*13350*/  ISETP.LT.AND P5, PT, R20, UR7, !P0 ;  /* 0x0000000714007c0c */ /* 0x000fe2000c7a1270 */
[C---:B0-----:R-:W-:Y:S01]  /*13360*/  VIADD R12, R0.reuse, 0x23 ;  /* 0x00000023000c7836 */ /* 0x041fe20000000000 */
[----:B------:R0:W-:Y:S01]  /*13370*/  @P3 STG.E.U8 desc[UR14][R8.64], R15 ;  /* 0x0000000f08003986 */ /* 0x0001e2000c10110e */
[----:B------:R-:W-:Y:S01]  /*13380*/  LEA.HI.X.SX32 R11, R11, R2, 0x1, P6 ;  /* 0x000000020b0b7211 */ /* 0x000fe200030f0eff */
[----:B------:R-:W-:Y:S01]  /*13390*/  VIADD R20, R0, 0x2f ;  /* 0x0000002f00147836 */ /* 0x000fe20000000000 */
[----:B-1----:R-:W-:Y:S01]  /*133a0*/  PRMT R17, R4, 0x7770, RZ ;  /* 0x0000777004117816 */ /* 0x002fe200000000ff */
[----:B--2---:R-:W-:Y:S01]  /*133b0*/  VIADD R18, R0, 0x24 ;  /* 0x0000002400127836 */ /* 0x004fe20000000000 */
[----:B------:R-:W-:Y:S01]  /*133c0*/  ISETP.LT.AND P3, PT, R12, UR7, !P0 ;  /* 0x000000070c007c0c */ /* 0x000fe2000c761270 */
[----:B------:R1:W-:Y:S01]  /*133d0*/  @P2 STG.E.U8 desc[UR14][R10.64], R21 ;  /* 0x000000150a002986 */ /* 0x0003e2000c10110e */
[----:B------:R-:W-:-:S02]  /*133e0*/  IADD3 R12, P6, R14, R3, RZ ;  /* 0x000000030e0c7210 */ /* 0x000fc40007fde0ff */
[C---:B------:R-:W-:Y:S02]  /*133f0*/  PRMT R23, R5.reuse, 0x7770, RZ ;  /* 0x0000777005177816 */ /* 0x040fe400000000ff */
[C---:B------:R-:W-:Y:S01]  /*13400*/  LEA.HI.X.SX32 R13, R14.reuse, R2, 0x1, P6 ;  /* 0x000000020e0d7211 */ /* 0x040fe200030f0eff */
[----:B------:R-:W-:Y:S01]  /*13410*/  VIADD R14, R14, UR6 ;  /* 0x000000060e0e7c36 */ /* 0x000fe20008000000 */
[----:B------:R-:W-:Y:S01]  /*13420*/  ISETP.LT.AND P2, PT, R18, UR7, !P0 ;  /* 0x0000000712007c0c */ /* 0x000fe2000c741270 */
[----:B------:R-:W-:Y:S01]  /*13430*/  VIADD R18, R0, 0x25 ;  /* 0x0000002500127836 */ /* 0x000fe20000000000 */
[----:B------:R-:W-:Y:S01]  /*13440*/  PRMT R19, R5, 0x7771, RZ ;  /* 0x0000777105137816 */ /* 0x000fe200000000ff */
[C---:B0-----:R-:W-:Y:S01]  /*13450*/  VIADD R15, R14.reuse, UR6 ;  /* 0x000000060e0f7c36 */ /* 0x041fe20008000000 */
[----:B------:R-:W-:Y:S01]  /*13460*/  IADD3 R8, P6, R14, R3, RZ ;  /* 0x000000030e087210 */ /* 0x000fe20007fde0ff */
[----:B------:R0:W-:Y:S01]  /*13470*/  @P1 STG.E.U8 desc[UR14][R12.64], R17 ;  /* 0x000000110c001986 */ /* 0x0001e2000c10110e */
[----:B-1----:R-:W-:-:S02]  /*13480*/  PRMT R21, R4, 0x7771, RZ ;  /* 0x0000777104157816 */ /* 0x002fc400000000ff */
[-C--:B------:R-:W-:Y:S01]  /*13490*/  LEA.HI.X.SX32 R9, R14, R2.reuse, 0x1, P6 ;  /* 0x000000020e097211 */ /* 0x080fe200030f0eff */
[C---:B------:R-:W-:Y:S01]  /*134a0*/  VIADD R14, R15.reuse, UR6 ;  /* 0x000000060f0e7c36 */ /* 0x040fe20008000000 */
[CC--:B------:R-:W-:Y:S02]  /*134b0*/  IADD3 R10, P6, R15.reuse, R3.reuse, RZ ;  /* 0x000000030f0a7210 */ /* 0x0c0fe40007fde0ff */
[----:B------:R-:W-:Y:S01]  /*134c0*/  ISETP.LT.AND P1, PT, R18, UR7, !P0 ;  /* 0x0000000712007c0c */ /* 0x000fe2000c721270 */
[----:B------:R1:W-:Y:S01]  /*134d0*/  @P5 STG.E.U8 desc[UR14][R8.64], R21 ;  /* 0x0000001508005986 */ /* 0x0003e2000c10110e */
[-C--:B------:R-:W-:Y:S01]  /*134e0*/  LEA.HI.X.SX32 R11, R15, R2.reuse, 0x1, P6 ;  /* 0x000000020f0b7211 */ /* 0x080fe200030f0eff */
[----:B------:R-:W-:Y:S01]  /*134f0*/  VIADD R15, R0, 0x27 ;  /* 0x00000027000f7836 */ /* 0x000fe20000000000 */
[----:B------:R-:W-:Y:S01]  /*13500*/  PRMT R25, R4, 0x7773, RZ ;  /* 0x0000777304197816 */ /* 0x000fe200000000ff */
[C---:B0-----:R-:W-:Y:S01]  /*13510*/  VIADD R17, R14.reuse, UR6 ;  /* 0x000000060e117c36 */ /* 0x041fe20008000000 */
[----:B------:R-:W-:Y:S01]  /*13520*/  IADD3 R12, P6, R14, R3, RZ ;  /* 0x000000030e0c7210 */ /* 0x000fe20007fde0ff */
[----:B------:R0:W-:Y:S01]  /*13530*/  @P4 STG.E.U8 desc[UR14][R10.64], R23 ;  /* 0x000000170a004986 */ /* 0x0001e2000c10110e */
[----:B------:R-:W-:Y:S01]  /*13540*/  ISETP.LT.AND P4, PT, R15, UR7, !P0 ;  /* 0x000000070f007c0c */ /* 0x000fe2000c781270 */
[----:B------:R-:W-:Y:S01]  /*13550*/  VIADD R18, R0, 0x26 ;  /* 0x0000002600127836 */ /* 0x000fe20000000000 */
[----:B------:R-:W-:-:S02]  /*13560*/  LEA.HI.X.SX32 R13, R14, R2, 0x1, P6 ;  /* 0x000000020e0d7211 */ /* 0x000fc400030f0eff */
[CC--:B------:R-:W-:Y:S01]  /*13570*/  IADD3 R14, P6, R17.reuse, R3.reuse, RZ ;  /* 0x00000003110e7210 */ /* 0x0c0fe20007fde0ff */
[----:B-1----:R-:W-:Y:S01]  /*13580*/  VIADD R9, R0, 0x29 ;  /* 0x0000002900097836 */ /* 0x002fe20000000000 */
[----:B------:R-:W-:Y:S01]  /*13590*/  PRMT R21, R6, 0x7770, RZ ;  /* 0x0000777006157816 */ /* 0x000fe200000000ff */
[----:B------:R1:W-:Y:S01]  /*135a0*/  @P3 STG.E.U8 desc[UR14][R12.64], R19 ;  /* 0x000000130c003986 */ /* 0x0003e2000c10110e */
[C---:B------:R-:W-:Y:S01]  /*135b0*/  LEA.HI.X.SX32 R15, R17.reuse, R2, 0x1, P6 ;  /* 0x00000002110f7211 */ /* 0x040fe200030f0eff */
[----:B------:R-:W-:Y:S01]  /*135c0*/  VIADD R17, R17, UR6 ;  /* 0x0000000611117c36 */ /* 0x000fe20008000000 */
[----:B------:R-:W-:Y:S01]  /*135d0*/  ISETP.LT.AND P5, PT, R18, UR7, !P0 ;  /* 0x0000000712007c0c */ /* 0x000fe2000c7a1270 */
[----:B------:R-:W-:Y:S01]  /*135e0*/  VIADD R18, R0, 0x28 ;  /* 0x0000002800127836 */ /* 0x000fe20000000000 */
[----:B0-----:R-:W-:Y:S01]  /*135f0*/  PRMT R23, R6, 0x7771, RZ ;  /* 0x0000777106177816 */ /* 0x001fe200000000ff */
[C---:B------:R-:W-:Y:S01]  /*13600*/  VIADD R11, R17.reuse, UR6 ;  /* 0x00000006110b7c36 */ /* 0x040fe20008000000 */
[----:B------:R-:W-:Y:S01]  /*13610*/  IADD3 R8, P6, R17, R3, RZ ;  /* 0x0000000311087210 */ /* 0x000fe20007fde0ff */
[----:B------:R0:W-:Y:S01]  /*13620*/  @P2 STG.E.U8 desc[UR14][R14.64], R21 ;  /* 0x000000150e002986 */ /* 0x0001e2000c10110e */
[----:B------:R-:W-:-:S02]  /*13630*/  ISETP.LT.AND P2, PT, R9, UR7, !P0 ;  /* 0x0000000709007c0c */ /* 0x000fc4000c741270 */
[-C--:B------:R-:W-:Y:S01]  /*13640*/  LEA.HI.X.SX32 R9, R17, R2.reuse, 0x1, P6 ;  /* 0x0000000211097211 */ /* 0x080fe200030f0eff */
[C---:B-1----:R-:W-:Y:S01]  /*13650*/  VIADD R13, R11.reuse, UR6 ;  /* 0x000000060b0d7c36 */ /* 0x042fe20008000000 */
[-C--:B------:R-:W-:Y:S02]  /*13660*/  IADD3 R10, P6, R11, R3.reuse, RZ ;  /* 0x000000030b0a7210 */ /* 0x080fe40007fde0ff */
[----:B------:R-:W-:Y:S01]  /*13670*/  PRMT R19, R7, 0x7770, RZ ;  /* 0x0000777007137816 */ /* 0x000fe200000000ff */
[----:B------:R-:W-:Y:S01]  /*13680*/  VIADD R17, R13, UR6 ;  /* 0x000000060d117c36 */ /* 0x000fe20008000000 */
[-C--:B------:R-:W-:Y:S01]  /*13690*/  LEA.HI.X.SX32 R11, R11, R2.reuse, 0x1, P6 ;  /* 0x000000020b0b7211 */ /* 0x080fe200030f0eff */
[----:B------:R1:W-:Y:S01]  /*136a0*/  @P1 STG.E.U8 desc[UR14][R8.64], R23 ;  /* 0x0000001708001986 */ /* 0x0003e2000c10110e */
[C---:B------:R-:W-:Y:S01]  /*136b0*/  IADD3 R12, P6, R13.reuse, R3, RZ ;  /* 0x000000030d0c7210 */ /* 0x040fe20007fde0ff */
[----:B0-----:R-:W-:Y:S01]  /*136c0*/  VIADD R14, R0, 0x2b ;  /* 0x0000002b000e7836 */ /* 0x001fe20000000000 */
[----:B------:R-:W-:Y:S01]  /*136d0*/  ISETP.LT.AND P3, PT, R18, UR7, !P0 ;  /* 0x0000000712007c0c */ /* 0x000fe2000c761270 */
[----:B------:R-:W-:Y:S01]  /*136e0*/  VIADD R18, R0, 0x2a ;  /* 0x0000002a00127836 */ /* 0x000fe20000000000 */
[----:B------:R0:W-:Y:S01]  /*136f0*/  @P5 STG.E.U8 desc[UR14][R10.64], R19 ;  /* 0x000000130a005986 */ /* 0x0001e2000c10110e */
[----:B------:R-:W-:-:S02]  /*13700*/  LEA.HI.X.SX32 R13, R13, R2, 0x1, P6 ;  /* 0x000000020d0d7211 */ /* 0x000fc400030f0eff */
[----:B------:R-:W-:Y:S02]  /*13710*/  ISETP.LT.AND P5, PT, R14, UR7, !P0 ;  /* 0x000000070e007c0c */ /* 0x000fe4000c7a1270 */
[-C--:B------:R-:W-:Y:S02]  /*13720*/  IADD3 R14, P6, R17, R3.reuse, RZ ;  /* 0x00000003110e7210 */ /* 0x080fe40007fde0ff */
[----:B------:R-:W-:Y:S01]  /*13730*/  ISETP.LT.AND P1, PT, R18, UR7, !P0 ;  /* 0x0000000712007c0c */ /* 0x000fe2000c721270 */
[----:B------:R-:W-:Y:S01]  /*13740*/  VIADD R18, R0, 0x2c ;  /* 0x0000002c00127836 */ /* 0x000fe20000000000 */
[----:B------:R-:W-:Y:S02]  /*13750*/  PRMT R21, R7, 0x7771, RZ ;  /* 0x0000777107157816 */ /* 0x000fe400000000ff */
[C---:B------:R-:W-:Y:S01]  /*13760*/  LEA.HI.X.SX32 R15, R17.reuse, R2, 0x1, P6 ;  /* 0x00000002110f7211 */ /* 0x040fe200030f0eff */
[----:B------:R-:W-:Y:S01]  /*13770*/  VIADD R17, R17, UR6 ;  /* 0x0000000611117c36 */ /* 0x000fe20008000000 */
[----:B-1----:R-:W-:Y:S01]  /*13780*/  PRMT R9, R4, 0x7772, RZ ;  /* 0x0000777204097816 */ /* 0x002fe200000000ff */
[----:B------:R1:W-:Y:S01]  /*13790*/  @P4 STG.E.U8 desc[UR14][R12.64], R21 ;  /* 0x000000150c004986 */ /* 0x0003e2000c10110e */
[----:B------:R-:W-:Y:S01]  /*137a0*/  ISETP.LT.AND P4, PT, R18, UR7, !P0 ;  /* 0x0000000712007c0c */ /* 0x000fe2000c781270 */
[----:B0-----:R-:W-:Y:S01]  /*137b0*/  VIADD R10, R0, 0x2d ;  /* 0x0000002d000a7836 */ /* 0x001fe20000000000 */
[C---:B------:R-:W-:Y:S01]  /*137c0*/  IADD3 R18, P6, R17.reuse, R3, RZ ;  /* 0x0000000311127210 */ /* 0x040fe20007fde0ff */
[----:B------:R-:W-:Y:S01]  /*137d0*/  VIADD R8, R17, UR6 ;  /* 0x0000000611087c36 */ /* 0x000fe20008000000 */
[----:B------:R0:W-:Y:S01]  /*137e0*/  @P3 STG.E.U8 desc[UR14][R14.64], R9 ;  /* 0x000000090e003986 */ /* 0x0001e2000c10110e */
[----:B------:R-:W-:-:S02]  /*137f0*/  PRMT R23, R5, 0x7773, RZ ;  /* 0x0000777305177816 */ /* 0x000fc400000000ff */
[-C--:B------:R-:W-:Y:S01]  /*13800*/  LEA.HI.X.SX32 R19, R17, R2.reuse, 0x1, P6 ;  /* 0x0000000211137211 */ /* 0x080fe200030f0eff */
[----:B------:R-:W-:Y:S01]  /*13810*/  VIADD R4, R8, UR6 ;  /* 0x0000000608047c36 */ /* 0x000fe20008000000 */
[----:B------:R-:W-:Y:S01]  /*13820*/  ISETP.LT.AND P3, PT, R10, UR7, !P0 ;  /* 0x000000070a007c0c */ /* 0x000fe2000c761270 */
[----:B------:R-:W-:Y:S01]  /*13830*/  VIADD R10, R0, 0x2e ;  /* 0x0000002e000a7836 */ /* 0x000fe20000000000 */
[-C--:B-1----:R-:W-:Y:S01]  /*13840*/  IADD3 R12, P6, R8, R3.reuse, RZ ;  /* 0x00000003080c7210 */ /* 0x082fe20007fde0ff */
[----:B------:R1:W-:Y:S01]  /*13850*/  @P2 STG.E.U8 desc[UR14][R18.64], R25 ;  /* 0x0000001912002986 */ /* 0x0003e2000c10110e */
[----:B------:R-:W-:Y:S01]  /*13860*/  VIADD R17, R4, UR6 ;  /* 0x0000000604117c36 */ /* 0x000fe20008000000 */
[----:B------:R-:W-:Y:S02]  /*13870*/  PRMT R21, R5, 0x7772, RZ ;  /* 0x0000777205157816 */ /* 0x000fe400000000ff */
[----:B------:R-:W-:Y:S02]  /*13880*/  LEA.HI.X.SX32 R13, R8, R2, 0x1, P6 ;  /* 0x00000002080d7211 */ /* 0x000fe400030f0eff */
[----:B0-----:R-:W-:-:S02]  /*13890*/  IADD3 R14, P6, R4, R3, RZ ;  /* 0x00000003040e7210 */ /* 0x001fc40007fde0ff */
[----:B------:R-:W-:Y:S01]  /*138a0*/  ISETP.LT.AND P2, PT, R10, UR7, !P0 ;  /* 0x000000070a007c0c */ /* 0x000fe2000c741270 */
[----:B------:R-:W-:Y:S01]  /*138b0*/  @P1 STG.E.U8 desc[UR14][R12.64], R21 ;  /* 0x000000150c001986 */ /* 0x000fe2000c10110e */
[-C--:B------:R-:W-:Y:S02]  /*138c0*/  LEA.HI.X.SX32 R15, R4, R2.reuse, 0x1, P6 ;  /* 0x00000002040f7211 */ /* 0x080fe400030f0eff */
[CC--:B------:R-:W-:Y:S01]  /*138d0*/  IADD3 R4, P6, R17.reuse, R3.reuse, RZ ;  /* 0x0000000311047210 */ /* 0x0c0fe20007fde0ff */
[----:B------:R0:W2:Y:S01]  /*138e0*/  LDS.128 R8, [R16] ;  /* 0x0000000010087984 */ /* 0x0000a20000000c00 */
[C---:B-1----:R-:W-:Y:S01]  /*138f0*/  VIADD R18, R17.reuse, UR6 ;  /* 0x0000000611127c36 */ /* 0x042fe20008000000 */
[----:B------:R-:W-:Y:S02]  /*13900*/  PRMT R19, R6, 0x7772, RZ ;  /* 0x0000777206137816 */ /* 0x000fe400000000ff */
[-C--:B------:R-:W-:Y:S01]  /*13910*/  LEA.HI.X.SX32 R5, R17, R2.reuse, 0x1, P6 ;  /* 0x0000000211057211 */ /* 0x080fe200030f0eff */
[----:B------:R1:W-:Y:S01]  /*13920*/  @P5 STG.E.U8 desc[UR14][R14.64], R23 ;  /* 0x000000170e005986 */ /* 0x0003e2000c10110e */
[----:B------:R-:W-:Y:S01]  /*13930*/  VIADD R17, R0, 0x31 ;  /* 0x0000003100117836 */ /* 0x000fe20000000000 */
[----:B------:R-:W-:Y:S01]  /*13940*/  ISETP.LT.AND P1, PT, R20, UR7, !P0 ;  /* 0x0000000714007c0c */ /* 0x000fe2000c721270 */
[----:B0-----:R-:W-:Y:S01]  /*13950*/  VIADD R16, R0, 0x33 ;  /* 0x0000003300107836 */ /* 0x001fe20000000000 */
[----:B------:R-:W-:Y:S01]  /*13960*/  IADD3 R12, P6, R18, R3, RZ ;  /* 0x00000003120c7210 */ /* 0x000fe20007fde0ff */
[----:B------:R0:W-:Y:S01]  /*13970*/  @P4 STG.E.U8 desc[UR14][R4.64], R19 ;  /* 0x0000001304004986 */ /* 0x0001e2000c10110e */
[----:B------:R-:W-:Y:S01]  /*13980*/  PRMT R21, R6, 0x7773, RZ ;  /* 0x0000777306157816 */ /* 0x000fe200000000ff */
[----:B------:R-:W-:Y:S01]  /*13990*/  VIADD R20, R0, 0x30 ;  /* 0x0000003000147836 */ /* 0x000fe20000000000 */
[C---:B------:R-:W-:Y:S01]  /*139a0*/  LEA.HI.X.SX32 R13, R18.reuse, R2, 0x1, P6 ;  /* 0x00000002120d7211 */ /* 0x040fe200030f0eff */
[----:B------:R-:W-:Y:S01]  /*139b0*/  VIADD R18, R18, UR6 ;  /* 0x0000000612127c36 */ /* 0x000fe20008000000 */
[----:B------:R-:W-:Y:S01]  /*139c0*/  ISETP.LT.AND P4, PT, R17, UR7, !P0 ;  /* 0x0000000711007c0c */ /* 0x000fe2000c781270 */
[----:B-1----:R-:W-:-:S02]  /*139d0*/  VIADD R15, R0, 0x32 ;  /* 0x00000032000f7836 */ /* 0x002fc40000000000 */
[----:B------:R1:W-:Y:S01]  /*139e0*/  @P3 STG.E.U8 desc[UR14][R12.64], R21 ;  /* 0x000000150c003986 */ /* 0x0003e2000c10110e */
[CC--:B------:R-:W-:Y:S01]  /*139f0*/  IADD3 R14, P6, R18.reuse, R3.reuse, RZ ;  /* 0x00000003120e7210 */ /* 0x0c0fe20007fde0ff */
[C---:B------:R-:W-:Y:S01]  /*13a00*/  VIADD R6, R18.reuse, UR6 ;  /* 0x0000000612067c36 */ /* 0x040fe20008000000 */
[----:B------:R-:W-:Y:S02]  /*13a10*/  PRMT R17, R7, 0x7773, RZ ;  /* 0x0000777307117816 */ /* 0x000fe400000000ff */
[----:B------:R-:W-:Y:S02]  /*13a20*/  ISETP.LT.AND P3, PT, R15, UR7, !P0 ;  /* 0x000000070f007c0c */ /* 0x000fe4000c761270 */
[-C--:B------:R-:W-:Y:S01]  /*13a30*/  LEA.HI.X.SX32 R15, R18, R2.reuse, 0x1, P6 ;  /* 0x00000002120f7211 */ /* 0x080fe200030f0eff */
[----:B------:R-:W-:Y:S01]  /*13a40*/  VIADD R18, R0, 0x35 ;  /* 0x0000003500127836 */ /* 0x000fe20000000000 */
[----:B0-----:R-:W-:Y:S01]  /*13a50*/  PRMT R19, R7, 0x7772, RZ ;  /* 0x0000777207137816 */ /* 0x001fe200000000ff */
[C---:B------:R-:W-:Y:S01]  /*13a60*/  VIADD R7, R6.reuse, UR6 ;  /* 0x0000000606077c36 */ /* 0x040fe20008000000 */
[-C--:B------:R-:W-:Y:S01]  /*13a70*/  IADD3 R4, P6, R6, R3.reuse, RZ ;  /* 0x0000000306047210 */ /* 0x080fe20007fde0ff */
[----:B-1----:R-:W-:Y:S01]  /*13a80*/  VIADD R12, R0, 0x34 ;  /* 0x00000034000c7836 */ /* 0x002fe20000000000 */
[----:B------:R-:W-:Y:S01]  /*13a90*/  ISETP.LT.AND P5, PT, R20, UR7, !P0 ;  /* 0x0000000714007c0c */ /* 0x000fe2000c7a1270 */
[----:B------:R-:W-:Y:S01]  /*13aa0*/  @P2 STG.E.U8 desc[UR14][R14.64], R19 ;  /* 0x000000130e002986 */ /* 0x000fe2000c10110e */
[----:B------:R-:W-:Y:S01]  /*13ab0*/  LEA.HI.X.SX32 R5, R6, R2, 0x1, P6 ;  /* 0x0000000206057211 */ /* 0x000fe200030f0eff */
[----:B------:R-:W-:Y:S01]  /*13ac0*/  VIADD R20, R0, 0x3e ;  /* 0x0000003e00147836 */ /* 0x000fe20000000000 */
[----:B------:R-:W-:Y:S01]  /*13ad0*/  ISETP.LT.AND P2, PT, R16, UR7, !P0 ;  /* 0x0000000710007c0c */ /* 0x000fe2000c741270 */
[C---:B------:R-:W-:Y:S01]  /*13ae0*/  VIADD R16, R7.reuse, UR6 ;  /* 0x0000000607107c36 */ /* 0x040fe20008000000 */
[----:B------:R-:W-:Y:S01]  /*13af0*/  IADD3 R6, P6, R7, R3, RZ ;  /* 0x0000000307067210 */ /* 0x000fe20007fde0ff */
[----:B------:R0:W-:Y:S01]  /*13b00*/  @P1 STG.E.U8 desc[UR14][R4.64], R17 ;  /* 0x0000001104001986 */ /* 0x0001e2000c10110e */
[----:B------:R-:W-:-:S02]  /*13b10*/  ISETP.LT.AND P1, PT, R12, UR7, !P0 ;  /* 0x000000070c007c0c */ /* 0x000fc4000c721270 */
[-C--:B------:R-:W-:Y:S02]  /*13b20*/  LEA.HI.X.SX32 R7, R7, R2.reuse, 0x1, P6 ;  /* 0x0000000207077211 */ /* 0x080fe400030f0eff */
[-C--:B------:R-:W-:Y:S02]  /*13b30*/  IADD3 R12, P6, R16, R3.reuse, RZ ;  /* 0x00000003100c7210 */ /* 0x080fe40007fde0ff */
[----:B--2---:R-:W-:Y:S02]  /*13b40*/  PRMT R21, R8, 0x7770, RZ ;  /* 0x0000777008157816 */ /* 0x004fe400000000ff */
[CC--:B------:R-:W-:Y:S01]  /*13b50*/  LEA.HI.X.SX32 R13, R16.reuse, R2.reuse, 0x1, P6 ;  /* 0x00000002100d7211 */ /* 0x0c0fe200030f0eff */
[----:B------:R-:W-:Y:S01]  /*13b60*/  VIADD R16, R16, UR6 ;  /* 0x0000000610107c36 */ /* 0x000fe20008000000 */
[----:B------:R-:W-:Y:S01]  /*13b70*/  PRMT R23, R8, 0x7771, RZ ;  /* 0x0000777108177816 */ /* 0x000fe200000000ff */
[----:B0-----:R-:W-:Y:S01]  /*13b80*/  VIADD R5, R0, 0x36 ;  /* 0x0000003600057836 */ /* 0x001fe20000000000 */
[----:B------:R0:W-:Y:S01]  /*13b90*/  @P5 STG.E.U8 desc[UR14][R6.64], R21 ;  /* 0x0000001506005986 */ /* 0x0001e2000c10110e */
[C---:B------:R-:W-:Y:S01]  /*13ba0*/  VIADD R14, R16.reuse, UR6 ;  /* 0x00000006100e7c36 */ /* 0x040fe20008000000 */
[----:B------:R-:W-:Y:S01]  /*13bb0*/  IADD3 R4, P6, R16, R3, RZ ;  /* 0x0000000310047210 */ /* 0x000fe20007fde0ff */
[----:B------:R-:W-:Y:S01]  /*13bc0*/  VIADD R17, R0, 0x37 ;  /* 0x0000003700117836 */ /* 0x000fe20000000000 */
[----:B------:R1:W-:Y:S01]  /*13bd0*/  @P4 STG.E.U8 desc[UR14][R12.64], R23 ;  /* 0x000000170c004986 */ /* 0x0003e2000c10110e */
[----:B------:R-:W-:Y:S01]  /*13be0*/  ISETP.LT.AND P4, PT, R5, UR7, !P0 ;  /* 0x0000000705007c0c */ /* 0x000fe2000c781270 */
[----:B------:R-:W-:Y:S01]  /*13bf0*/  VIADD R15, R14, UR6 ;  /* 0x000000060e0f7c36 */ /* 0x000fe20008000000 */
[----:B------:R-:W-:-:S02]  /*13c00*/  LEA.HI.X.SX32 R5, R16, R2, 0x1, P6 ;  /* 0x0000000210057211 */ /* 0x000fc400030f0eff */
[----:B------:R-:W-:Y:S01]  /*13c10*/  PRMT R19, R9, 0x7770, RZ ;  /* 0x0000777009137816 */ /* 0x000fe200000000ff */
[----:B------:R-:W-:Y:S01]  /*13c20*/  VIADD R16, R15, UR6 ;  /* 0x000000060f107c36 */ /* 0x000fe20008000000 */
[----:B------:R-:W-:Y:S01]  /*13c30*/  ISETP.LT.AND P5, PT, R18, UR7, !P0 ;  /* 0x0000000712007c0c */ /* 0x000fe2000c7a1270 */
[----:B------:R-:W-:Y:S01]  /*13c40*/  VIADD R18, R0, 0x39 ;  /* 0x0000003900127836 */ /* 0x000fe20000000000 */
[CC--:B0-----:R-:W-:Y:S01]  /*13c50*/  IADD3 R6, P6, R14.reuse, R3.reuse, RZ ;  /* 0x000000030e067210 */ /* 0x0c1fe20007fde0ff */
[----:B------:R0:W-:Y:S01]  /*13c60*/  @P3 STG.E.U8 desc[UR14][R4.64], R19 ;  /* 0x0000001304003986 */ /* 0x0001e2000c10110e */
[----:B------:R-:W-:Y:S02]  /*13c70*/  PRMT R21, R9, 0x7771, RZ ;  /* 0x0000777109157816 */ /* 0x000fe400000000ff */
[----:B------:R-:W-:Y:S01]  /*13c80*/  LEA.HI.X.SX32 R7, R14, R2, 0x1, P6 ;  /* 0x000000020e077211 */ /* 0x000fe200030f0eff */
[----:B------:R-:W-:Y:S01]  /*13c90*/  VIADD R14, R0, 0x38 ;  /* 0x00000038000e7836 */ /* 0x000fe20000000000 */
[----:B-1----:R-:W-:-:S02]  /*13ca0*/  IADD3 R12, P6, R15, R3, RZ ;  /* 0x000000030f0c7210 */ /* 0x002fc40007fde0ff */
[----:B------:R-:W-:Y:S01]  /*13cb0*/  ISETP.LT.AND P3, PT, R17, UR7, !P0 ;  /* 0x0000000711007c0c */ /* 0x000fe2000c761270 */
[----:B------:R1:W-:Y:S01]  /*13cc0*/  @P2 STG.E.U8 desc[UR14][R6.64], R21 ;  /* 0x0000001506002986 */ /* 0x0003e2000c10110e */
[-C--:B------:R-:W-:Y:S02]  /*13cd0*/  LEA.HI.X.SX32 R13, R15, R2.reuse, 0x1, P6 ;  /* 0x000000020f0d7211 */ /* 0x080fe400030f0eff */
[----:B------:R-:W-:Y:S01]  /*13ce0*/  ISETP.LT.AND P2, PT, R14, UR7, !P0 ;  /* 0x000000070e007c0c */ /* 0x000fe2000c741270 */
[----:B0-----:R-:W-:Y:S01]  /*13cf0*/  VIADD R5, R0, 0x3a ;  /* 0x0000003a00057836 */ /* 0x001fe20000000000 */
[-C--:B------:R-:W-:Y:S02]  /*13d00*/  IADD3 R14, P6, R16, R3.reuse, RZ ;  /* 0x00000003100e7210 */ /* 0x080fe40007fde0ff */
[----:B------:R-:W-:Y:S02]  /*13d10*/  PRMT R17, R10, 0x7770, RZ ;  /* 0x000077700a117816 */ /* 0x000fe400000000ff */
[C---:B------:R-:W-:Y:S01]  /*13d20*/  LEA.HI.X.SX32 R15, R16.reuse, R2, 0x1, P6 ;  /* 0x00000002100f7211 */ /* 0x040fe200030f0eff */
[----:B------:R-:W-:Y:S01]  /*13d30*/  VIADD R16, R16, UR6 ;  /* 0x0000000610107c36 */ /* 0x000fe20008000000 */
[----:B------:R-:W-:Y:S01]  /*13d40*/  PRMT R19, R10, 0x7771, RZ ;  /* 0x000077710a137816 */ /* 0x000fe200000000ff */
[----:B------:R0:W-:Y:S01]  /*13d50*/  @P1 STG.E.U8 desc[UR14][R12.64], R17 ;  /* 0x000000110c001986 */ /* 0x0001e2000c10110e */
[----:B-1----:R-:W-:Y:S01]  /*13d60*/  PRMT R21, R11, 0x7770, RZ ;  /* 0x000077700b157816 */ /* 0x002fe200000000ff */
[C---:B------:R-:W-:Y:S01]  /*13d70*/  VIADD R7, R16.reuse, UR6 ;  /* 0x0000000610077c36 */ /* 0x040fe20008000000 */
[----:B------:R-:W-:Y:S01]  /*13d80*/  IADD3 R4, P6, R16, R3, RZ ;  /* 0x0000000310047210 */ /* 0x000fe20007fde0ff */
[----:B------:R1:W-:Y:S01]  /*13d90*/  @P5 STG.E.U8 desc[UR14][R14.64], R19 ;  /* 0x000000130e005986 */ /* 0x0003e2000c10110e */
[----:B------:R-:W-:-:S02]  /*13da0*/  ISETP.LT.AND P5, PT, R5, UR7, !P0 ;  /* 0x0000000705007c0c */ /* 0x000fc4000c7a1270 */
[-C--:B------:R-:W-:Y:S02]  /*13db0*/  LEA.HI.X.SX32 R5, R16, R2.reuse, 0x1, P6 ;  /* 0x0000000210057211 */ /* 0x080fe400030f0eff */
[CC--:B------:R-:W-:Y:S02]  /*13dc0*/  IADD3 R6, P6, R7.reuse, R3.reuse, RZ ;  /* 0x0000000307067210 */ /* 0x0c0fe40007fde0ff */
[----:B------:R-:W-:Y:S01]  /*13dd0*/  ISETP.LT.AND P1, PT, R18, UR7, !P0 ;  /* 0x0000000712007c0c */ /* 0x000fe2000c721270 */
[----:B0-----:R-:W-:Y:S01]  /*13de0*/  VIADD R13, R7, UR6 ;  /* 0x00000006070d7c36 */ /* 0x001fe20008000000 */
[----:B------:R-:W-:Y:S01]  /*13df0*/  PRMT R17, R11, 0x7771, RZ ;  /* 0x000077710b117816 */ /* 0x000fe200000000ff */
[----:B------:R0:W-:Y:S01]  /*13e00*/  @P4 STG.E.U8 desc[UR14][R4.64], R21 ;  /* 0x0000001504004986 */ /* 0x0001e2000c10110e */
[-C--:B------:R-:W-:Y:S01]  /*13e10*/  LEA.HI.X.SX32 R7, R7, R2.reuse, 0x1, P6 ;  /* 0x0000000207077211 */ /* 0x080fe200030f0eff */
[C---:B-1----:R-:W-:Y:S01]  /*13e20*/  VIADD R15, R13.reuse, UR6 ;  /* 0x000000060d0f7c36 */ /* 0x042fe20008000000 */
[----:B------:R-:W-:Y:S01]  /*13e30*/  IADD3 R12, P6, R13, R3, RZ ;  /* 0x000000030d0c7210 */ /* 0x000fe20007fde0ff */
[----:B------:R-:W-:Y:S01]  /*13e40*/  VIADD R14, R0, 0x3c ;  /* 0x0000003c000e7836 */ /* 0x000fe20000000000 */
[----:B------:R-:W-:Y:S01]  /*13e50*/  PRMT R19, R8, 0x7772, RZ ;  /* 0x0000777208137816 */ /* 0x000fe200000000ff */
[----:B------:R-:W-:Y:S01]  /*13e60*/  VIADD R16, R15, UR6 ;  /* 0x000000060f107c36 */ /* 0x000fe20008000000 */
[----:B------:R1:W-:Y:S01]  /*13e70*/  @P3 STG.E.U8 desc[UR14][R6.64], R17 ;  /* 0x0000001106003986 */ /* 0x0003e2000c10110e */
[----:B------:R-:W-:Y:S01]  /*13e80*/  LEA.HI.X.SX32 R13, R13, R2, 0x1, P6 ;  /* 0x000000020d0d7211 */ /* 0x000fe200030f0eff */
[----:B------:R-:W-:Y:S01]  /*13e90*/  VIADD R18, R0, 0x3b ;  /* 0x0000003b00127836 */ /* 0x000fe20000000000 */
[----:B------:R-:W-:-:S02]  /*13ea0*/  ISETP.LT.AND P3, PT, R14, UR7, !P0 ;  /* 0x000000070e007c0c */ /* 0x000fc4000c761270 */
[CC--:B------:R-:W-:Y:S01]  /*13eb0*/  IADD3 R14, P6, R15.reuse, R3.reuse, RZ ;  /* 0x000000030f0e7210 */ /* 0x0c0fe20007fde0ff */
[----:B0-----:R-:W-:Y:S01]  /*13ec0*/  VIADD R4, R0, 0x3d ;  /* 0x0000003d00047836 */ /* 0x001fe20000000000 */
[----:B------:R-:W-:Y:S01]  /*13ed0*/  PRMT R21, R8, 0x7773, RZ ;  /* 0x0000777308157816 */ /* 0x000fe200000000ff */
[----:B------:R0:W-:Y:S01]  /*13ee0*/  @P2 STG.E.U8 desc[UR14][R12.64], R19 ;  /* 0x000000130c002986 */ /* 0x0001e2000c10110e */
[----:B------:R-:W-:Y:S01]  /*13ef0*/  LEA.HI.X.SX32 R15, R15, R2, 0x1, P6 ;  /* 0x000000020f0f7211 */ /* 0x000fe200030f0eff */
[----:B------:R-:W-:Y:S01]  /*13f00*/  VIADD R0, R0, 0x3f ;  /* 0x0000003f00007836 */ /* 0x000fe20000000000 */
[----:B------:R-:W-:Y:S01]  /*13f10*/  ISETP.LT.AND P2, PT, R4, UR7, !P0 ;  /* 0x0000000704007c0c */ /* 0x000fe2000c741270 */
[C---:B-1----:R-:W-:Y:S01]  /*13f20*/  VIADD R7, R16.reuse, UR6 ;  /* 0x0000000610077c36 */ /* 0x042fe20008000000 */
[-C--:B------:R-:W-:Y:S01]  /*13f30*/  IADD3 R4, P6, R16, R3.reuse, RZ ;  /* 0x0000000310047210 */ /* 0x080fe20007fde0ff */
[----:B------:R1:W-:Y:S01]  /*13f40*/  @P1 STG.E.U8 desc[UR14][R14.64], R21 ;  /* 0x000000150e001986 */ /* 0x0003e2000c10110e */
[----:B------:R-:W-:Y:S01]  /*13f50*/  ISETP.LT.AND P4, PT, R18, UR7, !P0 ;  /* 0x0000000712007c0c */ /* 0x000fe2000c781270 */
[C---:B------:R-:W-:Y:S01]  /*13f60*/  VIADD R8, R7.reuse, UR6 ;  /* 0x0000000607087c36 */ /* 0x040fe20008000000 */
[----:B------:R-:W-:-:S02]  /*13f70*/  IADD3 R6, P1, R7, R3, RZ ;  /* 0x0000000307067210 */ /* 0x000fc40007f3e0ff */
[-C--:B------:R-:W-:Y:S01]  /*13f80*/  LEA.HI.X.SX32 R5, R16, R2.reuse, 0x1, P6 ;  /* 0x0000000210057211 */ /* 0x080fe200030f0eff */
[C---:B------:R-:W-:Y:S01]  /*13f90*/  VIADD R17, R8.reuse, UR6 ;  /* 0x0000000608117c36 */ /* 0x040fe20008000000 */
[-C--:B------:R-:W-:Y:S02]  /*13fa0*/  LEA.HI.X.SX32 R7, R7, R2.reuse, 0x1, P1 ;  /* 0x0000000207077211 */ /* 0x080fe400008f0eff */
[CC--:B0-----:R-:W-:Y:S01]  /*13fb0*/  IADD3 R12, P6, R8.reuse, R3.reuse, RZ ;  /* 0x00000003080c7210 */ /* 0x0c1fe20007fde0ff */
[----:B------:R-:W-:Y:S01]  /*13fc0*/  VIADD R19, R17, UR6 ;  /* 0x0000000611137c36 */ /* 0x000fe20008000000 */
[----:B------:R-:W-:Y:S02]  /*13fd0*/  PRMT R25, R9, 0x7772, RZ ;  /* 0x0000777209197816 */ /* 0x000fe400000000ff */
[----:B------:R-:W-:Y:S01]  /*13fe0*/  LEA.HI.X.SX32 R13, R8, R2, 0x1, P6 ;  /* 0x00000002080d7211 */ /* 0x000fe200030f0eff */
[C---:B------:R-:W-:Y:S01]  /*13ff0*/  VIADD R8, R19.reuse, UR6 ;  /* 0x0000000613087c36 */ /* 0x040fe20008000000 */
[-C--:B-1----:R-:W-:Y:S01]  /*14000*/  IADD3 R14, P1, R19, R3.reuse, RZ ;  /* 0x00000003130e7210 */ /* 0x082fe20007f3e0ff */
[----:B------:R0:W-:Y:S01]  /*14010*/  @P5 STG.E.U8 desc[UR14][R4.64], R25 ;  /* 0x0000001904005986 */ /* 0x0001e2000c10110e */
[----:B------:R-:W-:-:S02]  /*14020*/  IADD3 R16, P6, R17, R3, RZ ;  /* 0x0000000311107210 */ /* 0x000fc40007fde0ff */
[-C--:B------:R-:W-:Y:S02]  /*14030*/  LEA.HI.X.SX32 R15, R19, R2.reuse, 0x1, P1 ;  /* 0x00000002130f7211 */ /* 0x080fe400008f0eff */
[----:B------:R-:W-:Y:S02]  /*14040*/  ISETP.LT.AND P1, PT, R20, UR7, !P0 ;  /* 0x0000000714007c0c */ /* 0x000fe4000c721270 */
[----:B------:R-:W-:Y:S02]  /*14050*/  ISETP.LT.AND P0, PT, R0, UR7, !P0 ;  /* 0x0000000700007c0c */ /* 0x000fe4000c701270 */
[----:B------:R-:W-:Y:S02]  /*14060*/  LEA.HI.X.SX32 R17, R17, R2, 0x1, P6 ;  /* 0x0000000211117211 */ /* 0x000fe400030f0eff */
[----:B------:R-:W-:Y:S02]  /*14070*/  PRMT R23, R9, 0x7773, RZ ;  /* 0x0000777309177816 */ /* 0x000fe400000000ff */
[----:B------:R-:W-:-:S02]  /*14080*/  IADD3 R18, P6, R8, R3, RZ ;  /* 0x0000000308127210 */ /* 0x000fc40007fde0ff */
[C---:B------:R-:W-:Y:S01]  /*14090*/  PRMT R21, R10.reuse, 0x7772, RZ ;  /* 0x000077720a157816 */ /* 0x040fe200000000ff */
[----:B------:R0:W-:Y:S01]  /*140a0*/  @P4 STG.E.U8 desc[UR14][R6.64], R23 ;  /* 0x0000001706004986 */ /* 0x0001e2000c10110e */
[----:B------:R-:W-:Y:S02]  /*140b0*/  PRMT R9, R10, 0x7773, RZ ;  /* 0x000077730a097816 */ /* 0x000fe400000000ff */
[C---:B------:R-:W-:Y:S01]  /*140c0*/  PRMT R3, R11.reuse, 0x7773, RZ ;  /* 0x000077730b037816 */ /* 0x040fe200000000ff */
[----:B------:R0:W-:Y:S01]  /*140d0*/  @P3 STG.E.U8 desc[UR14][R12.64], R21 ;  /* 0x000000150c003986 */ /* 0x0001e2000c10110e */
[----:B------:R-:W-:Y:S02]  /*140e0*/  PRMT R11, R11, 0x7772, RZ ;  /* 0x000077720b0b7816 */ /* 0x000fe400000000ff */
[----:B------:R-:W-:Y:S01]  /*140f0*/  LEA.HI.X.SX32 R19, R8, R2, 0x1, P6 ;  /* 0x0000000208137211 */ /* 0x000fe200030f0eff */
[----:B------:R0:W-:Y:S04]  /*14100*/  @P2 STG.E.U8 desc[UR14][R16.64], R9 ;  /* 0x0000000910002986 */ /* 0x0001e8000c10110e */
[----:B------:R0:W-:Y:S01]  /*14110*/  @P1 STG.E.U8 desc[UR14][R14.64], R11 ;  /* 0x0000000b0e001986 */ /* 0x0001e2000c10110e */
[----:B------:R-:W-:Y:S05]  /*14120*/  @!P0 EXIT ;  /* 0x000000000000894d */ /* 0x000fea0003800000 */
[----:B------:R-:W-:Y:S01]  /*14130*/  STG.E.U8 desc[UR14][R18.64], R3 ;  /* 0x0000000312007986 */ /* 0x000fe2000c10110e */
[----:B------:R-:W-:Y:S05]  /*14140*/  EXIT ;  /* 0x000000000000794d */ /* 0x000fea0003800000 */
.L_x_3:
[----:B------:R-:W-:-:S00]  /*14150*/  BRA `(.L_x_3) ;  /* 0xfffffffc00fc7947 */ /* 0x000fc0000383ffff */
[----:B------:R-:W-:-:S00]  /*14160*/  NOP ;  /* 0x0000000000007918 */ /* 0x000fc00000000000 */
        /* <DEDUP_REMOVED lines=9> */
.L_x_4:


//--------------------- .nv.shared.matmul_kernel  --------------------------
	.section	.nv.shared.matmul_kernel,"aw",@nobits
	.sectionflags	@""
	.align	16
	.zero		1024


//--------------------- .nv.shared.reserved.0     --------------------------
	.section	.nv.shared.reserved.0,"aw",@nobits
	.weak		__nv_reservedSMEM_offset_0_alias
	.size		__nv_reservedSMEM_offset_0_alias, 0, 0
	.other		__nv_reservedSMEM_offset_0_alias,@"STO_CUDA_RESERVED_SHARED STV_DEFAULT"
__nv_reservedSMEM_offset_0_alias:
	.zero		0


//--------------------- .nv.constant0.matmul_kernel --------------------------
	.section	.nv.constant0.matmul_kernel,"a",@progbits
	.sectionflags	@""
	.align	4
.nv.constant0.matmul_kernel:
	.zero		608


//--------------------- SYMBOLS --------------------------

	.type		.nv.reservedSmem.offset0,@object
	.size		.nv.reservedSmem.offset0,0x4
